	.target	sm_100a

	.elftype	@"ET_EXEC"


//--------------------- .note.nv.tkinfo           --------------------------
	.section	.note.nv.tkinfo,"",@"SHT_NOTE"
	.sectionflags	@"SHF_NOTE_NV_TKINFO"
	.tkinfo
        /*0018*/ 	.word	0x00000002
        /*0030*/ 	.string	""
        /*0030*/ 	.string	"ptxas"
        /*0030*/ 	.string	"Cuda compilation tools, release 13.0, V13.0.88"
        /*0030*/ 	.string	"Build cuda_13.0.r13.0/compiler.36424714_0"
        /*0030*/ 	.string	"-arch sm_100a -m 64 "



//--------------------- .note.nv.cuinfo           --------------------------
	.section	.note.nv.cuinfo,"",@"SHT_NOTE"
	.sectionflags	@"SHF_NOTE_NV_CUINFO"
        /*0018*/ 	.short	0x0002
        /*001a*/ 	.short	0x0064
        /*001c*/ 	.short	0x0082
	.zero		2


//--------------------- .nv.info                  --------------------------
	.section	.nv.info,"",@"SHT_CUDA_INFO"
	.align	4


	//----- nvinfo : EIATTR_REGCOUNT
	.align		4
        /*0000*/ 	.byte	0x04, 0x2f
        /*0002*/ 	.short	(.L_20 - .L_19)
	.align		4
.L_19:
        /*0004*/ 	.word	index@(_ZN7cutlass13device_kernelINS_4gemm6kernel13GemmUniversalIN4cute5tupleIJiiiiEEENS1_10collective13CollectiveMmaINS1_35MainloopSm100TmaUmmaWarpSpecializedILi5ELi2ELi2ENS5_IJNS4_1CILi2EEENSA_ILi4EEENSA_ILi1EEEEEEEENS5_IJNSA_ILi256EEESG_NSA_ILi128EEEEEEaNS5_IJlSD_lEEEaSJ_NS4_8TiledMMAINS4_8MMA_AtomIJNS4_21SM100_MMA_S8_2x1SM_SSIaaiLi256ELi256ELNS4_4UMMA5MajorE0ELSO_0ELNSN_8SaturateE0EEEEEENS4_6LayoutINS5_IJSD_SD_SD_EEENS5_IJNSA_ILi0EEESU_SU_EEEEENS5_IJNS4_10UnderscoreESX_SX_EEEEENS4_28SM100_TMA_2SM_LOAD_MULTICASTENS4_14ComposedLayoutINS4_7SwizzleILi3ELi4ELi3EEENS4_18smem_ptr_flag_bitsILi8EEENSS_INS5_IJNSA_ILi8EEESH_EEENS5_IJSH_SD_EEEEEEEvNS4_8identityENS4_18SM100_TMA_2SM_LOADES1A_vS1B_EENS_8epilogue10collective18CollectiveEpilogueINS1E_23Sm100TmaWarpSpecializedILi4ELi2ELi64ELb0ELb0EEEJNS5_IJSH_SG_SH_EEENS5_IJNSS_ISH_SD_EENSS_INSA_ILi64EEESD_EEEEEaSJ_aSJ_NS1E_6fusion15FusionCallbacksIS1I_NS1O_17LinearCombinationIaiaiLNS_15FloatRoundStyleE2EEES1J_S1N_JEEENS4_5SM1004TMEM4LOAD26SM100_TMEM_LOAD_32dp32b64xENS4_13SM90_TMA_LOADENS11_INS12_ILi2ELi4ELi3EEES15_NSS_INS5_IJS16_S1L_EEENS5_IJS1L_SD_EEEEEEENS4_39AutoVectorizingCopyWithAssumedAlignmentILi128EEENS4_14SM90_TMA_STOREES23_S25_S25_EEEvvEEEEvNT_6ParamsE)
        /*0008*/ 	.word	0x000000a4


	//----- nvinfo : EIATTR_FRAME_SIZE
	.align		4
.L_20:
        /*000c*/ 	.byte	0x04, 0x11
        /*000e*/ 	.short	(.L_22 - .L_21)
	.align		4
.L_21:
        /*0010*/ 	.word	index@($__internal_2_$__cuda_sm10x_tcgen05_guardrail_trap_unallocated_columns_being_dealloced)
        /*0014*/ 	.word	0x00000000


	//----- nvinfo : EIATTR_FRAME_SIZE
	.align		4
.L_22:
        /*0018*/ 	.byte	0x04, 0x11
        /*001a*/ 	.short	(.L_24 - .L_23)
	.align		4
.L_23:
        /*001c*/ 	.word	index@($__internal_1_$__cuda_sm10x_tcgen05_guardrail_trap_phase_invalid_during_alloc)
        /*0020*/ 	.word	0x00000000


	//----- nvinfo : EIATTR_FRAME_SIZE
	.align		4
.L_24:
        /*0024*/ 	.byte	0x04, 0x11
        /*0026*/ 	.short	(.L_26 - .L_25)
	.align		4
.L_25:
        /*0028*/ 	.word	index@($__internal_0_$__cuda_sm10x_tcgen05_guardrail_trap_col_being_dealloced_not_returned_by_alloc)
        /*002c*/ 	.word	0x00000000


	//----- nvinfo : EIATTR_FRAME_SIZE
	.align		4
.L_26:
        /*0030*/ 	.byte	0x04, 0x11
        /*0032*/ 	.short	(.L_28 - .L_27)
	.align		4
.L_27:
        /*0034*/ 	.word	index@(_ZN7cutlass13device_kernelINS_4gemm6kernel13GemmUniversalIN4cute5tupleIJiiiiEEENS1_10collective13CollectiveMmaINS1_35MainloopSm100TmaUmmaWarpSpecializedILi5ELi2ELi2ENS5_IJNS4_1CILi2EEENSA_ILi4EEENSA_ILi1EEEEEEEENS5_IJNSA_ILi256EEESG_NSA_ILi128EEEEEEaNS5_IJlSD_lEEEaSJ_NS4_8TiledMMAINS4_8MMA_AtomIJNS4_21SM100_MMA_S8_2x1SM_SSIaaiLi256ELi256ELNS4_4UMMA5MajorE0ELSO_0ELNSN_8SaturateE0EEEEEENS4_6LayoutINS5_IJSD_SD_SD_EEENS5_IJNSA_ILi0EEESU_SU_EEEEENS5_IJNS4_10UnderscoreESX_SX_EEEEENS4_28SM100_TMA_2SM_LOAD_MULTICASTENS4_14ComposedLayoutINS4_7SwizzleILi3ELi4ELi3EEENS4_18smem_ptr_flag_bitsILi8EEENSS_INS5_IJNSA_ILi8EEESH_EEENS5_IJSH_SD_EEEEEEEvNS4_8identityENS4_18SM100_TMA_2SM_LOADES1A_vS1B_EENS_8epilogue10collective18CollectiveEpilogueINS1E_23Sm100TmaWarpSpecializedILi4ELi2ELi64ELb0ELb0EEEJNS5_IJSH_SG_SH_EEENS5_IJNSS_ISH_SD_EENSS_INSA_ILi64EEESD_EEEEEaSJ_aSJ_NS1E_6fusion15FusionCallbacksIS1I_NS1O_17LinearCombinationIaiaiLNS_15FloatRoundStyleE2EEES1J_S1N_JEEENS4_5SM1004TMEM4LOAD26SM100_TMEM_LOAD_32dp32b64xENS4_13SM90_TMA_LOADENS11_INS12_ILi2ELi4ELi3EEES15_NSS_INS5_IJS16_S1L_EEENS5_IJS1L_SD_EEEEEEENS4_39AutoVectorizingCopyWithAssumedAlignmentILi128EEENS4_14SM90_TMA_STOREES23_S25_S25_EEEvvEEEEvNT_6ParamsE)
        /*0038*/ 	.word	0x00000000


	//----- nvinfo : EIATTR_MIN_STACK_SIZE
	.align		4
.L_28:
        /*003c*/ 	.byte	0x04, 0x12
        /*003e*/ 	.short	(.L_30 - .L_29)
	.align		4
.L_29:
        /*0040*/ 	.word	index@(_ZN7cutlass13device_kernelINS_4gemm6kernel13GemmUniversalIN4cute5tupleIJiiiiEEENS1_10collective13CollectiveMmaINS1_35MainloopSm100TmaUmmaWarpSpecializedILi5ELi2ELi2ENS5_IJNS4_1CILi2EEENSA_ILi4EEENSA_ILi1EEEEEEEENS5_IJNSA_ILi256EEESG_NSA_ILi128EEEEEEaNS5_IJlSD_lEEEaSJ_NS4_8TiledMMAINS4_8MMA_AtomIJNS4_21SM100_MMA_S8_2x1SM_SSIaaiLi256ELi256ELNS4_4UMMA5MajorE0ELSO_0ELNSN_8SaturateE0EEEEEENS4_6LayoutINS5_IJSD_SD_SD_EEENS5_IJNSA_ILi0EEESU_SU_EEEEENS5_IJNS4_10UnderscoreESX_SX_EEEEENS4_28SM100_TMA_2SM_LOAD_MULTICASTENS4_14ComposedLayoutINS4_7SwizzleILi3ELi4ELi3EEENS4_18smem_ptr_flag_bitsILi8EEENSS_INS5_IJNSA_ILi8EEESH_EEENS5_IJSH_SD_EEEEEEEvNS4_8identityENS4_18SM100_TMA_2SM_LOADES1A_vS1B_EENS_8epilogue10collective18CollectiveEpilogueINS1E_23Sm100TmaWarpSpecializedILi4ELi2ELi64ELb0ELb0EEEJNS5_IJSH_SG_SH_EEENS5_IJNSS_ISH_SD_EENSS_INSA_ILi64EEESD_EEEEEaSJ_aSJ_NS1E_6fusion15FusionCallbacksIS1I_NS1O_17LinearCombinationIaiaiLNS_15FloatRoundStyleE2EEES1J_S1N_JEEENS4_5SM1004TMEM4LOAD26SM100_TMEM_LOAD_32dp32b64xENS4_13SM90_TMA_LOADENS11_INS12_ILi2ELi4ELi3EEES15_NSS_INS5_IJS16_S1L_EEENS5_IJS1L_SD_EEEEEEENS4_39AutoVectorizingCopyWithAssumedAlignmentILi128EEENS4_14SM90_TMA_STOREES23_S25_S25_EEEvvEEEEvNT_6ParamsE)
        /*0044*/ 	.word	0x00000000
.L_30:


//--------------------- .nv.compat                --------------------------
	.section	.nv.compat,"",@"SHT_CUDA_COMPAT_INFO"
	.align	4
        /*0000*/ 	.byte	0x02, 0x09, 0x01, 0x00, 0x02, 0x02, 0x03, 0x00, 0x02, 0x05, 0x06, 0x00, 0x03, 0x07, 0x01, 0x01
        /*0010*/ 	.byte	0x02, 0x03, 0x01, 0x00, 0x02, 0x06, 0x01, 0x00, 0x04, 0x0b, 0x08, 0x00, 0x01, 0x00, 0x00, 0x00
        /*0020*/ 	.byte	0x00, 0x00, 0x00, 0x00


//--------------------- .nv.info._ZN7cutlass13device_kernelINS_4gemm6kernel13GemmUniversalIN4cute5tupleIJiiiiEEENS1_10collective13CollectiveMmaINS1_35MainloopSm100TmaUmmaWarpSpecializedILi5ELi2ELi2ENS5_IJNS4_1CILi2EEENSA_ILi4EEENSA_ILi1EEEEEEEENS5_IJNSA_ILi256EEESG_NSA_ILi128EEEEEEaNS5_IJlSD_lEEEaSJ_NS4_8TiledMMAINS4_8MMA_AtomIJNS4_21SM100_MMA_S8_2x1SM_SSIaaiLi256ELi256ELNS4_4UMMA5MajorE0ELSO_0ELNSN_8SaturateE0EEEEEENS4_6LayoutINS5_IJSD_SD_SD_EEENS5_IJNSA_ILi0EEESU_SU_EEEEENS5_IJNS4_10UnderscoreESX_SX_EEEEENS4_28SM100_TMA_2SM_LOAD_MULTICASTENS4_14ComposedLayoutINS4_7SwizzleILi3ELi4ELi3EEENS4_18smem_ptr_flag_bitsILi8EEENSS_INS5_IJNSA_ILi8EEESH_EEENS5_IJSH_SD_EEEEEEEvNS4_8identityENS4_18SM100_TMA_2SM_LOADES1A_vS1B_EENS_8epilogue10collective18CollectiveEpilogueINS1E_23Sm100TmaWarpSpecializedILi4ELi2ELi64ELb0ELb0EEEJNS5_IJSH_SG_SH_EEENS5_IJNSS_ISH_SD_EENSS_INSA_ILi64EEESD_EEEEEaSJ_aSJ_NS1E_6fusion15FusionCallbacksIS1I_NS1O_17LinearCombinationIaiaiLNS_15FloatRoundStyleE2EEES1J_S1N_JEEENS4_5SM1004TMEM4LOAD26SM100_TMEM_LOAD_32dp32b64xENS4_13SM90_TMA_LOADENS11_INS12_ILi2ELi4ELi3EEES15_NSS_INS5_IJS16_S1L_EEENS5_IJS1L_SD_EEEEEEENS4_39AutoVectorizingCopyWithAssumedAlignmentILi128EEENS4_14SM90_TMA_STOREES23_S25_S25_EEEvvEEEEvNT_6ParamsE --------------------------
	.section	.nv.info._ZN7cutlass13device_kernelINS_4gemm6kernel13GemmUniversalIN4cute5tupleIJiiiiEEENS1_10collective13CollectiveMmaINS1_35MainloopSm100TmaUmmaWarpSpecializedILi5ELi2ELi2ENS5_IJNS4_1CILi2EEENSA_ILi4EEENSA_ILi1EEEEEEEENS5_IJNSA_ILi256EEESG_NSA_ILi128EEEEEEaNS5_IJlSD_lEEEaSJ_NS4_8TiledMMAINS4_8MMA_AtomIJNS4_21SM100_MMA_S8_2x1SM_SSIaaiLi256ELi256ELNS4_4UMMA5MajorE0ELSO_0ELNSN_8SaturateE0EEEEEENS4_6LayoutINS5_IJSD_SD_SD_EEENS5_IJNSA_ILi0EEESU_SU_EEEEENS5_IJNS4_10UnderscoreESX_SX_EEEEENS4_28SM100_TMA_2SM_LOAD_MULTICASTENS4_14ComposedLayoutINS4_7SwizzleILi3ELi4ELi3EEENS4_18smem_ptr_flag_bitsILi8EEENSS_INS5_IJNSA_ILi8EEESH_EEENS5_IJSH_SD_EEEEEEEvNS4_8identityENS4_18SM100_TMA_2SM_LOADES1A_vS1B_EENS_8epilogue10collective18CollectiveEpilogueINS1E_23Sm100TmaWarpSpecializedILi4ELi2ELi64ELb0ELb0EEEJNS5_IJSH_SG_SH_EEENS5_IJNSS_ISH_SD_EENSS_INSA_ILi64EEESD_EEEEEaSJ_aSJ_NS1E_6fusion15FusionCallbacksIS1I_NS1O_17LinearCombinationIaiaiLNS_15FloatRoundStyleE2EEES1J_S1N_JEEENS4_5SM1004TMEM4LOAD26SM100_TMEM_LOAD_32dp32b64xENS4_13SM90_TMA_LOADENS11_INS12_ILi2ELi4ELi3EEES15_NSS_INS5_IJS16_S1L_EEENS5_IJS1L_SD_EEEEEEENS4_39AutoVectorizingCopyWithAssumedAlignmentILi128EEENS4_14SM90_TMA_STOREES23_S25_S25_EEEvvEEEEvNT_6ParamsE,"",@"SHT_CUDA_INFO"
	.sectionflags	@""
	.align	4


	//----- nvinfo : EIATTR_CUDA_API_VERSION
	.align		4
        /*0000*/ 	.byte	0x04, 0x37
        /*0002*/ 	.short	(.L_32 - .L_31)
.L_31:
        /*0004*/ 	.word	0x00000082


	//----- nvinfo : EIATTR_KPARAM_INFO
	.align		4
.L_32:
        /*0008*/ 	.byte	0x04, 0x17
        /*000a*/ 	.short	(.L_34 - .L_33)
.L_33:
        /*000c*/ 	.word	0x00000000
        /*0010*/ 	.short	0x0000
        /*0012*/ 	.short	0x0000
        /*0014*/ 	.byte	0x00, 0xf0, 0x01, 0x20


	//----- nvinfo : EIATTR_AT_ENTRY_FRAGMENTS
	.align		4
.L_34:
        /*0018*/ 	.byte	0x04, 0x4f
        /*001a*/ 	.short	(.L_36 - .L_35)


	//   ....[0]....
.L_35:
        /*001c*/ 	.word	0x00000007


	//----- nvinfo : EIATTR_RESERVED_SMEM_USED
	.align		4
.L_36:
        /*0020*/ 	.byte	0x01, 0x41
	.zero		2


	//----- nvinfo : EIATTR_SPARSE_MMA_MASK
	.align		4
        /*0024*/ 	.byte	0x03, 0x50
        /*0026*/ 	.short	0x0000


	//----- nvinfo : EIATTR_TCGEN05_2CTA_USED
	.align		4
        /*0028*/ 	.byte	0x01, 0x52
	.zero		2


	//----- nvinfo : EIATTR_MAXREG_COUNT
	.align		4
        /*002c*/ 	.byte	0x03, 0x1b
        /*002e*/ 	.short	0x00ff


	//----- nvinfo : EIATTR_NUM_BARRIERS
	.align		4
        /*0030*/ 	.byte	0x02, 0x4c
        /*0032*/ 	.byte	0x07
	.zero		1


	//----- nvinfo : EIATTR_EXTERNS
	.align		4
        /*0034*/ 	.byte	0x04, 0x0f
        /*0036*/ 	.short	(.L_38 - .L_37)


	//   ....[0]....
	.align		4
.L_37:
        /*0038*/ 	.word	index@(__assertfail)


	//----- nvinfo : EIATTR_MERCURY_ISA_VERSION
	.align		4
.L_38:
        /*003c*/ 	.byte	0x03, 0x5f
        /*003e*/ 	.short	0x0101


	//----- nvinfo : EIATTR_INT_WARP_WIDE_INSTR_OFFSETS
	.align		4
        /*0040*/ 	.byte	0x04, 0x31
        /*0042*/ 	.short	(.L_40 - .L_39)


	//   ....[0]....
.L_39:
        /*0044*/ 	.word	0x00000d40


	//   ....[1]....
        /*0048*/ 	.word	0x00000de0


	//   ....[2]....
        /*004c*/ 	.word	0x00004260


	//   ....[3]....
        /*0050*/ 	.word	0x00004280


	//   ....[4]....
        /*0054*/ 	.word	0x000042b0


	//   ....[5]....
        /*0058*/ 	.word	0x00004df0


	//   ....[6]....
        /*005c*/ 	.word	0x00004e60


	//   ....[7]....
        /*0060*/ 	.word	0x00004f40


	//   ....[8]....
        /*0064*/ 	.word	0x00004fc0


	//   ....[9]....
        /*0068*/ 	.word	0x000050c0


	//   ....[10]....
        /*006c*/ 	.word	0x00005140


	//   ....[11]....
        /*0070*/ 	.word	0x00005230


	//   ....[12]....
        /*0074*/ 	.word	0x000052e0


	//----- nvinfo : EIATTR_COOP_GROUP_MASK_REGIDS
	.align		4
.L_40:
        /*0078*/ 	.byte	0x04, 0x29
        /*007a*/ 	.short	(.L_42 - .L_41)


	//   ....[0]....
.L_41:
        /*007c*/ 	.word	0xffffffff


	//   ....[1]....
        /*0080*/ 	.word	0xffffffff


	//   ....[2]....
        /*0084*/ 	.word	0xffffffff


	//   ....[3]....
        /*0088*/ 	.word	0xffffffff


	//   ....[4]....
        /*008c*/ 	.word	0xffffffff


	//   ....[5]....
        /*0090*/ 	.word	0xffffffff


	//   ....[6]....
        /*0094*/ 	.word	0xffffffff


	//   ....[7]....
        /*0098*/ 	.word	0xffffffff


	//   ....[8]....
        /*009c*/ 	.word	0xffffffff


	//   ....[9]....
        /*00a0*/ 	.word	0xffffffff


	//   ....[10]....
        /*00a4*/ 	.word	0xffffffff


	//   ....[11]....
        /*00a8*/ 	.word	0xffffffff


	//   ....[12]....
        /*00ac*/ 	.word	0xffffffff


	//   ....[13]....
        /*00b0*/ 	.word	0xffffffff


	//----- nvinfo : EIATTR_COOP_GROUP_INSTR_OFFSETS
	.align		4
.L_42:
        /*00b4*/ 	.byte	0x04, 0x28
        /*00b6*/ 	.short	(.L_44 - .L_43)


	//   ....[0]....
.L_43:
        /*00b8*/ 	.word	0x000000b0


	//   ....[1]....
        /*00bc*/ 	.word	0x00000510


	//   ....[2]....
        /*00c0*/ 	.word	0x000006f0


	//   ....[3]....
        /*00c4*/ 	.word	0x00000880


	//   ....[4]....
        /*00c8*/ 	.word	0x00000970


	//   ....[5]....
        /*00cc*/ 	.word	0x00000ad0


	//   ....[6]....
        /*00d0*/ 	.word	0x00000c20


	//   ....[7]....
        /*00d4*/ 	.word	0x00000e60


	//   ....[8]....
        /*00d8*/ 	.word	0x00002220


	//   ....[9]....
        /*00dc*/ 	.word	0x00003160


	//   ....[10]....
        /*00e0*/ 	.word	0x00003630


	//   ....[11]....
        /*00e4*/ 	.word	0x00003660


	//   ....[12]....
        /*00e8*/ 	.word	0x00004160


	//   ....[13]....
        /*00ec*/ 	.word	0x00004370


	//----- nvinfo : EIATTR_VRC_CTA_INIT_COUNT
	.align		4
.L_44:
        /*00f0*/ 	.byte	0x02, 0x4a
        /*00f2*/ 	.byte	0x80
	.zero		1


	//----- nvinfo : EIATTR_SYSCALL_OFFSETS
	.align		4
        /*00f4*/ 	.byte	0x04, 0x46
        /*00f6*/ 	.short	(.L_46 - .L_45)


	//   ....[0]....
.L_45:
        /*00f8*/ 	.word	0x00005f30


	//   ....[1]....
        /*00fc*/ 	.word	0x00006070


	//   ....[2]....
        /*0100*/ 	.word	0x000068c0


	//   ....[3]....
        /*0104*/ 	.word	0x00007ec0


	//   ....[4]....
        /*0108*/ 	.word	0x00009460


	//   ....[5]....
        /*010c*/ 	.word	0x0000aa30


	//----- nvinfo : EIATTR_MBARRIER_INSTR_OFFSETS
	.align		4
.L_46:
        /*0110*/ 	.byte	0x04, 0x39
        /*0112*/ 	.short	(.L_48 - .L_47)


	//   ....[0]....
.L_47:
        /*0114*/ 	.word	0x00000640
        /*0118*/ 	.word	0x000000ff
        /*011c*/ 	.word	0x00000000
        /*0120*/ 	.short	0x0100
        /*0122*/ 	.byte	0x04
	.zero		1


	//   ....[1]....
        /*0124*/ 	.word	0x00000650
        /*0128*/ 	.word	0x000000ff
        /*012c*/ 	.word	0x00000028
        /*0130*/ 	.short	0x0100
        /*0132*/ 	.byte	0x04
	.zero		1


	//   ....[2]....
        /*0134*/ 	.word	0x00000660
        /*0138*/ 	.word	0x000000ff
        /*013c*/ 	.word	0x00000008
        /*0140*/ 	.short	0x0100
        /*0142*/ 	.byte	0x04
	.zero		1


	//   ....[3]....
        /*0144*/ 	.word	0x00000670
        /*0148*/ 	.word	0x000000ff
        /*014c*/ 	.word	0x00000030
        /*0150*/ 	.short	0x0100
        /*0152*/ 	.byte	0x04
	.zero		1


	//   ....[4]....
        /*0154*/ 	.word	0x00000680
        /*0158*/ 	.word	0x000000ff
        /*015c*/ 	.word	0x00000010
        /*0160*/ 	.short	0x0100
        /*0162*/ 	.byte	0x04
	.zero		1


	//   ....[5]....
        /*0164*/ 	.word	0x00000690
        /*0168*/ 	.word	0x000000ff
        /*016c*/ 	.word	0x00000038
        /*0170*/ 	.short	0x0100
        /*0172*/ 	.byte	0x04
	.zero		1


	//   ....[6]....
        /*0174*/ 	.word	0x000006a0
        /*0178*/ 	.word	0x000000ff
        /*017c*/ 	.word	0x00000018
        /*0180*/ 	.short	0x0100
        /*0182*/ 	.byte	0x04
	.zero		1


	//   ....[7]....
        /*0184*/ 	.word	0x000006b0
        /*0188*/ 	.word	0x000000ff
        /*018c*/ 	.word	0x00000040
        /*0190*/ 	.short	0x0100
        /*0192*/ 	.byte	0x04
	.zero		1


	//   ....[8]....
        /*0194*/ 	.word	0x000006c0
        /*0198*/ 	.word	0x000000ff
        /*019c*/ 	.word	0x00000020
        /*01a0*/ 	.short	0x0100
        /*01a2*/ 	.byte	0x04
	.zero		1


	//   ....[9]....
        /*01a4*/ 	.word	0x000006d0
        /*01a8*/ 	.word	0x000000ff
        /*01ac*/ 	.word	0x00000048
        /*01b0*/ 	.short	0x0100
        /*01b2*/ 	.byte	0x04
	.zero		1


	//   ....[10]....
        /*01b4*/ 	.word	0x000007f0
        /*01b8*/ 	.word	0x000000ff
        /*01bc*/ 	.word	0x00000050
        /*01c0*/ 	.short	0x0100
        /*01c2*/ 	.byte	0x04
	.zero		1


	//   ....[11]....
        /*01c4*/ 	.word	0x00000800
        /*01c8*/ 	.word	0x000000ff
        /*01cc*/ 	.word	0x00000070
        /*01d0*/ 	.short	0x0100
        /*01d2*/ 	.byte	0x04
	.zero		1


	//   ....[12]....
        /*01d4*/ 	.word	0x00000810
        /*01d8*/ 	.word	0x000000ff
        /*01dc*/ 	.word	0x00000058
        /*01e0*/ 	.short	0x0100
        /*01e2*/ 	.byte	0x04
	.zero		1


	//   ....[13]....
        /*01e4*/ 	.word	0x00000820
        /*01e8*/ 	.word	0x000000ff
        /*01ec*/ 	.word	0x00000078
        /*01f0*/ 	.short	0x0100
        /*01f2*/ 	.byte	0x04
	.zero		1


	//   ....[14]....
        /*01f4*/ 	.word	0x00000830
        /*01f8*/ 	.word	0x000000ff
        /*01fc*/ 	.word	0x00000060
        /*0200*/ 	.short	0x0100
        /*0202*/ 	.byte	0x04
	.zero		1


	//   ....[15]....
        /*0204*/ 	.word	0x00000840
        /*0208*/ 	.word	0x000000ff
        /*020c*/ 	.word	0x00000080
        /*0210*/ 	.short	0x0100
        /*0212*/ 	.byte	0x04
	.zero		1


	//   ....[16]....
        /*0214*/ 	.word	0x00000850
        /*0218*/ 	.word	0x000000ff
        /*021c*/ 	.word	0x00000068
        /*0220*/ 	.short	0x0100
        /*0222*/ 	.byte	0x04
	.zero		1


	//   ....[17]....
        /*0224*/ 	.word	0x00000860
        /*0228*/ 	.word	0x000000ff
        /*022c*/ 	.word	0x00000088
        /*0230*/ 	.short	0x0100
        /*0232*/ 	.byte	0x04
	.zero		1


	//   ....[18]....
        /*0234*/ 	.word	0x00000940
        /*0238*/ 	.word	0x000000ff
        /*023c*/ 	.word	0x00000090
        /*0240*/ 	.short	0x0100
        /*0242*/ 	.byte	0x06
	.zero		1


	//   ....[19]....
        /*0244*/ 	.word	0x00000950
        /*0248*/ 	.word	0x000000ff
        /*024c*/ 	.word	0x00000098
        /*0250*/ 	.short	0x0100
        /*0252*/ 	.byte	0x06
	.zero		1


	//   ....[20]....
        /*0254*/ 	.word	0x00000a80
        /*0258*/ 	.word	0x000000ff
        /*025c*/ 	.word	0x000000a0
        /*0260*/ 	.short	0x0100
        /*0262*/ 	.byte	0x06
	.zero		1


	//   ....[21]....
        /*0264*/ 	.word	0x00000a90
        /*0268*/ 	.word	0x000000ff
        /*026c*/ 	.word	0x000000b0
        /*0270*/ 	.short	0x0100
        /*0272*/ 	.byte	0x06
	.zero		1


	//   ....[22]....
        /*0274*/ 	.word	0x00000aa0
        /*0278*/ 	.word	0x000000ff
        /*027c*/ 	.word	0x000000a8
        /*0280*/ 	.short	0x0100
        /*0282*/ 	.byte	0x06
	.zero		1


	//   ....[23]....
        /*0284*/ 	.word	0x00000ab0
        /*0288*/ 	.word	0x000000ff
        /*028c*/ 	.word	0x000000b8
        /*0290*/ 	.short	0x0100
        /*0292*/ 	.byte	0x06
	.zero		1


	//   ....[24]....
        /*0294*/ 	.word	0x00000bd0
        /*0298*/ 	.word	0x000000ff
        /*029c*/ 	.word	0x000000c0
        /*02a0*/ 	.short	0x0100
        /*02a2*/ 	.byte	0x04
	.zero		1


	//   ....[25]....
        /*02a4*/ 	.word	0x00000be0
        /*02a8*/ 	.word	0x000000ff
        /*02ac*/ 	.word	0x000000d0
        /*02b0*/ 	.short	0x0100
        /*02b2*/ 	.byte	0x04
	.zero		1


	//   ....[26]....
        /*02b4*/ 	.word	0x00000bf0
        /*02b8*/ 	.word	0x000000ff
        /*02bc*/ 	.word	0x000000c8
        /*02c0*/ 	.short	0x0100
        /*02c2*/ 	.byte	0x04
	.zero		1


	//   ....[27]....
        /*02c4*/ 	.word	0x00000c00
        /*02c8*/ 	.word	0x000000ff
        /*02cc*/ 	.word	0x000000d8
        /*02d0*/ 	.short	0x0100
        /*02d2*/ 	.byte	0x04
	.zero		1


	//   ....[28]....
        /*02d4*/ 	.word	0x00000cf0
        /*02d8*/ 	.word	0x000000ff
        /*02dc*/ 	.word	0x000000e0
        /*02e0*/ 	.short	0x0100
        /*02e2*/ 	.byte	0x04
	.zero		1


	//   ....[29]....
        /*02e4*/ 	.word	0x00000d00
        /*02e8*/ 	.word	0x000000ff
        /*02ec*/ 	.word	0x000000f0
        /*02f0*/ 	.short	0x0100
        /*02f2*/ 	.byte	0x04
	.zero		1


	//   ....[30]....
        /*02f4*/ 	.word	0x00000d10
        /*02f8*/ 	.word	0x000000ff
        /*02fc*/ 	.word	0x000000e8
        /*0300*/ 	.short	0x0100
        /*0302*/ 	.byte	0x04
	.zero		1


	//   ....[31]....
        /*0304*/ 	.word	0x00000d20
        /*0308*/ 	.word	0x000000ff
        /*030c*/ 	.word	0x000000f8
        /*0310*/ 	.short	0x0100
        /*0312*/ 	.byte	0x04
	.zero		1


	//   ....[32]....
        /*0314*/ 	.word	0x00000e20
        /*0318*/ 	.word	0x000000ff
        /*031c*/ 	.word	0x00000100
        /*0320*/ 	.short	0x0100
        /*0322*/ 	.byte	0x06
	.zero		1


	//   ....[33]....
        /*0324*/ 	.word	0x00001a40
        /*0328*/ 	.word	0x00000003
        /*032c*/ 	.word	0x000000f0
        /*0330*/ 	.short	0x010a
        /*0332*/ 	.byte	0xff
	.zero		1


	//   ....[34]....
        /*0334*/ 	.word	0x00001a70
        /*0338*/ 	.word	0x00000003
        /*033c*/ 	.word	0x000000e0
        /*0340*/ 	.short	0x0101
        /*0342*/ 	.byte	0xff
	.zero		1


	//   ....[35]....
        /*0344*/ 	.word	0x00001b30
        /*0348*/ 	.word	0x000000ff
        /*034c*/ 	.word	0x00000028
        /*0350*/ 	.short	0x010a
        /*0352*/ 	.byte	0x04
	.zero		1


	//   ....[36]....
        /*0354*/ 	.word	0x00001c00
        /*0358*/ 	.word	0x000000ff
        /*035c*/ 	.word	0x00000028
        /*0360*/ 	.short	0x010a
        /*0362*/ 	.byte	0x21
	.zero		1


	//   ....[37]....
        /*0364*/ 	.word	0x00001db0
        /*0368*/ 	.word	0x000000ff
        /*036c*/ 	.word	0x00000028
        /*0370*/ 	.short	0x010a
        /*0372*/ 	.byte	0x05
	.zero		1


	//   ....[38]....
        /*0374*/ 	.word	0x00001ec0
        /*0378*/ 	.word	0x000000ff
        /*037c*/ 	.word	0x00000098
        /*0380*/ 	.short	0x0101
        /*0382*/ 	.byte	0x06
	.zero		1


	//   ....[39]....
        /*0384*/ 	.word	0x00001ee0
        /*0388*/ 	.word	0x000000ff
        /*038c*/ 	.word	0x00000028
        /*0390*/ 	.short	0x010a
        /*0392*/ 	.byte	0x04
	.zero		1


	//   ....[40]....
        /*0394*/ 	.word	0x00001f60
        /*0398*/ 	.word	0x000000ff
        /*039c*/ 	.word	0x00000028
        /*03a0*/ 	.short	0x010a
        /*03a2*/ 	.byte	0x11
	.zero		1


	//   ....[41]....
        /*03a4*/ 	.word	0x000020f0
        /*03a8*/ 	.word	0x000000ff
        /*03ac*/ 	.word	0x00000028
        /*03b0*/ 	.short	0x010a
        /*03b2*/ 	.byte	0x05
	.zero		1


	//   ....[42]....
        /*03b4*/ 	.word	0x00002250
        /*03b8*/ 	.word	0x00000003
        /*03bc*/ 	.word	0x000000a0
        /*03c0*/ 	.short	0x010a
        /*03c2*/ 	.byte	0xff
	.zero		1


	//   ....[43]....
        /*03c4*/ 	.word	0x000023a0
        /*03c8*/ 	.word	0x00000000
        /*03cc*/ 	.word	0x00000000
        /*03d0*/ 	.short	0x0101
        /*03d2*/ 	.byte	0xff
	.zero		1


	//   ....[44]....
        /*03d4*/ 	.word	0x00002950
        /*03d8*/ 	.word	0x000000ff
        /*03dc*/ 	.word	0x00000000
        /*03e0*/ 	.short	0x010a
        /*03e2*/ 	.byte	0x04
	.zero		1


	//   ....[45]....
        /*03e4*/ 	.word	0x000029e0
        /*03e8*/ 	.word	0x000000ff
        /*03ec*/ 	.word	0x00000000
        /*03f0*/ 	.short	0x010a
        /*03f2*/ 	.byte	0x05
	.zero		1


	//   ....[46]....
        /*03f4*/ 	.word	0x00002a70
        /*03f8*/ 	.word	0x000000ff
        /*03fc*/ 	.word	0x00000000
        /*0400*/ 	.short	0x010a
        /*0402*/ 	.byte	0x05
	.zero		1


	//   ....[47]....
        /*0404*/ 	.word	0x00002b00
        /*0408*/ 	.word	0x000000ff
        /*040c*/ 	.word	0x00000000
        /*0410*/ 	.short	0x010a
        /*0412*/ 	.byte	0x05
	.zero		1


	//   ....[48]....
        /*0414*/ 	.word	0x00002ba0
        /*0418*/ 	.word	0x00000000
        /*041c*/ 	.word	0x00000000
        /*0420*/ 	.short	0x010a
        /*0422*/ 	.byte	0xff
	.zero		1


	//   ....[49]....
        /*0424*/ 	.word	0x00002cc0
        /*0428*/ 	.word	0x00000002
        /*042c*/ 	.word	0x000000e0
        /*0430*/ 	.short	0x010a
        /*0432*/ 	.byte	0xff
	.zero		1


	//   ....[50]....
        /*0434*/ 	.word	0x00002d20
        /*0438*/ 	.word	0x00000004
        /*043c*/ 	.word	0x00000000
        /*0440*/ 	.short	0x0101
        /*0442*/ 	.byte	0xff
	.zero		1


	//   ....[51]....
        /*0444*/ 	.word	0x00002d40
        /*0448*/ 	.word	0x000000ff
        /*044c*/ 	.word	0x000000b0
        /*0450*/ 	.short	0x010a
        /*0452*/ 	.byte	0x04
	.zero		1


	//   ....[52]....
        /*0454*/ 	.word	0x00002e60
        /*0458*/ 	.word	0x00000002
        /*045c*/ 	.word	0x000000a0
        /*0460*/ 	.short	0x010a
        /*0462*/ 	.byte	0xff
	.zero		1


	//   ....[53]....
        /*0464*/ 	.word	0x00002f70
        /*0468*/ 	.word	0x00000002
        /*046c*/ 	.word	0x00000000
        /*0470*/ 	.short	0x0101
        /*0472*/ 	.byte	0xff
	.zero		1


	//   ....[54]....
        /*0474*/ 	.word	0x00003000
        /*0478*/ 	.word	0x000000ff
        /*047c*/ 	.word	0x000000b0
        /*0480*/ 	.short	0x0106
        /*0482*/ 	.byte	0x04
	.zero		1


	//   ....[55]....
        /*0484*/ 	.word	0x00003020
        /*0488*/ 	.word	0x000000ff
        /*048c*/ 	.word	0x000000b0
        /*0490*/ 	.short	0x010a
        /*0492*/ 	.byte	0x04
	.zero		1


	//   ....[56]....
        /*0494*/ 	.word	0x000030b0
        /*0498*/ 	.word	0x000000ff
        /*049c*/ 	.word	0x000000b0
        /*04a0*/ 	.short	0x0106
        /*04a2*/ 	.byte	0x07
	.zero		1


	//   ....[57]....
        /*04a4*/ 	.word	0x000030f0
        /*04a8*/ 	.word	0x00000000
        /*04ac*/ 	.word	0x000000b0
        /*04b0*/ 	.short	0x010a
        /*04b2*/ 	.byte	0xff
	.zero		1


	//   ....[58]....
        /*04b4*/ 	.word	0x00003330
        /*04b8*/ 	.word	0x000000ff
        /*04bc*/ 	.word	0x00000008
        /*04c0*/ 	.short	0x010a
        /*04c2*/ 	.byte	0x05
	.zero		1


	//   ....[59]....
        /*04c4*/ 	.word	0x00003350
        /*04c8*/ 	.word	0x000000ff
        /*04cc*/ 	.word	0x00000008
        /*04d0*/ 	.short	0x010a
        /*04d2*/ 	.byte	0x05
	.zero		1


	//   ....[60]....
        /*04d4*/ 	.word	0x000034e0
        /*04d8*/ 	.word	0x000000ff
        /*04dc*/ 	.word	0x00000008
        /*04e0*/ 	.short	0x010a
        /*04e2*/ 	.byte	0x05
	.zero		1


	//   ....[61]....
        /*04e4*/ 	.word	0x00003500
        /*04e8*/ 	.word	0x000000ff
        /*04ec*/ 	.word	0x00000008
        /*04f0*/ 	.short	0x010a
        /*04f2*/ 	.byte	0x05
	.zero		1


	//   ....[62]....
        /*04f4*/ 	.word	0x000035c0
        /*04f8*/ 	.word	0x000000ff
        /*04fc*/ 	.word	0x00000000
        /*0500*/ 	.short	0x0101
        /*0502*/ 	.byte	0x04
	.zero		1


	//   ....[63]....
        /*0504*/ 	.word	0x00003900
        /*0508*/ 	.word	0x00000000
        /*050c*/ 	.word	0x000000a0
        /*0510*/ 	.short	0x010a
        /*0512*/ 	.byte	0xff
	.zero		1


	//   ....[64]....
        /*0514*/ 	.word	0x000039c0
        /*0518*/ 	.word	0x00000000
        /*051c*/ 	.word	0x00000000
        /*0520*/ 	.short	0x0101
        /*0522*/ 	.byte	0xff
	.zero		1


	//   ....[65]....
        /*0524*/ 	.word	0x00003a80
        /*0528*/ 	.word	0x000000ff
        /*052c*/ 	.word	0x00000000
        /*0530*/ 	.short	0x010a
        /*0532*/ 	.byte	0x04
	.zero		1


	//   ....[66]....
        /*0534*/ 	.word	0x00003a90
        /*0538*/ 	.word	0x000000ff
        /*053c*/ 	.word	0x000000d0
        /*0540*/ 	.short	0x010a
        /*0542*/ 	.byte	0x1f
	.zero		1


	//   ....[67]....
        /*0544*/ 	.word	0x00003b40
        /*0548*/ 	.word	0x000000ff
        /*054c*/ 	.word	0x00000000
        /*0550*/ 	.short	0x010a
        /*0552*/ 	.byte	0x05
	.zero		1


	//   ....[68]....
        /*0554*/ 	.word	0x00003c70
        /*0558*/ 	.word	0x000000ff
        /*055c*/ 	.word	0x00000000
        /*0560*/ 	.short	0x010a
        /*0562*/ 	.byte	0x04
	.zero		1


	//   ....[69]....
        /*0564*/ 	.word	0x00003f70
        /*0568*/ 	.word	0x000000ff
        /*056c*/ 	.word	0x00000000
        /*0570*/ 	.short	0x010a
        /*0572*/ 	.byte	0x04
	.zero		1


	//   ....[70]....
        /*0574*/ 	.word	0x00004010
        /*0578*/ 	.word	0x00000000
        /*057c*/ 	.word	0x00000000
        /*0580*/ 	.short	0x010a
        /*0582*/ 	.byte	0xff
	.zero		1


	//   ....[71]....
        /*0584*/ 	.word	0x00004050
        /*0588*/ 	.word	0x00000000
        /*058c*/ 	.word	0x00000000
        /*0590*/ 	.short	0x010a
        /*0592*/ 	.byte	0xff
	.zero		1


	//   ....[72]....
        /*0594*/ 	.word	0x000040c0
        /*0598*/ 	.word	0x000000ff
        /*059c*/ 	.word	0x00000000
        /*05a0*/ 	.short	0x0101
        /*05a2*/ 	.byte	0x04
	.zero		1


	//   ....[73]....
        /*05a4*/ 	.word	0x00004100
        /*05a8*/ 	.word	0x000000ff
        /*05ac*/ 	.word	0x00000100
        /*05b0*/ 	.short	0x010a
        /*05b2*/ 	.byte	0x1a
	.zero		1


	//   ....[74]....
        /*05b4*/ 	.word	0x00004150
        /*05b8*/ 	.word	0x000000ff
        /*05bc*/ 	.word	0x00000000
        /*05c0*/ 	.short	0x0101
        /*05c2*/ 	.byte	0x04
	.zero		1


	//   ....[75]....
        /*05c4*/ 	.word	0x000045f0
        /*05c8*/ 	.word	0x0000000c
        /*05cc*/ 	.word	0x000000a0
        /*05d0*/ 	.short	0x010a
        /*05d2*/ 	.byte	0xff
	.zero		1


	//   ....[76]....
        /*05d4*/ 	.word	0x00004760
        /*05d8*/ 	.word	0x00000000
        /*05dc*/ 	.word	0x00000000
        /*05e0*/ 	.short	0x0101
        /*05e2*/ 	.byte	0xff
	.zero		1


	//   ....[77]....
        /*05e4*/ 	.word	0x00004bf0
        /*05e8*/ 	.word	0x000000ff
        /*05ec*/ 	.word	0x00000098
        /*05f0*/ 	.short	0x010a
        /*05f2*/ 	.byte	0x15
	.zero		1


	//   ....[78]....
        /*05f4*/ 	.word	0x00004d70
        /*05f8*/ 	.word	0x000000ff
        /*05fc*/ 	.word	0x00000070
        /*0600*/ 	.short	0x010a
        /*0602*/ 	.byte	0x15
	.zero		1


	//   ....[79]....
        /*0604*/ 	.word	0x00004ef0
        /*0608*/ 	.word	0x000000ff
        /*060c*/ 	.word	0x00000050
        /*0610*/ 	.short	0x010b
        /*0612*/ 	.byte	0x15
	.zero		1


	//   ....[80]....
        /*0614*/ 	.word	0x00004f00
        /*0618*/ 	.word	0x000000ff
        /*061c*/ 	.word	0x00000000
        /*0620*/ 	.short	0x0101
        /*0622*/ 	.byte	0x06
	.zero		1


	//   ....[81]....
        /*0624*/ 	.word	0x00004f10
        /*0628*/ 	.word	0x000000ff
        /*062c*/ 	.word	0x00000078
        /*0630*/ 	.short	0x010a
        /*0632*/ 	.byte	0x15
	.zero		1


	//   ....[82]....
        /*0634*/ 	.word	0x00005070
        /*0638*/ 	.word	0x000000ff
        /*063c*/ 	.word	0x00000058
        /*0640*/ 	.short	0x010b
        /*0642*/ 	.byte	0x15
	.zero		1


	//   ....[83]....
        /*0644*/ 	.word	0x00005080
        /*0648*/ 	.word	0x000000ff
        /*064c*/ 	.word	0x00000000
        /*0650*/ 	.short	0x0101
        /*0652*/ 	.byte	0x06
	.zero		1


	//   ....[84]....
        /*0654*/ 	.word	0x00005090
        /*0658*/ 	.word	0x000000ff
        /*065c*/ 	.word	0x00000080
        /*0660*/ 	.short	0x010a
        /*0662*/ 	.byte	0x15
	.zero		1


	//   ....[85]....
        /*0664*/ 	.word	0x000051e0
        /*0668*/ 	.word	0x000000ff
        /*066c*/ 	.word	0x00000060
        /*0670*/ 	.short	0x010b
        /*0672*/ 	.byte	0x15
	.zero		1


	//   ....[86]....
        /*0674*/ 	.word	0x000051f0
        /*0678*/ 	.word	0x000000ff
        /*067c*/ 	.word	0x00000000
        /*0680*/ 	.short	0x0101
        /*0682*/ 	.byte	0x06
	.zero		1


	//   ....[87]....
        /*0684*/ 	.word	0x00005200
        /*0688*/ 	.word	0x000000ff
        /*068c*/ 	.word	0x00000088
        /*0690*/ 	.short	0x010a
        /*0692*/ 	.byte	0x15
	.zero		1


	//   ....[88]....
        /*0694*/ 	.word	0x000053f0
        /*0698*/ 	.word	0x000000ff
        /*069c*/ 	.word	0x00000068
        /*06a0*/ 	.short	0x010b
        /*06a2*/ 	.byte	0x15
	.zero		1


	//   ....[89]....
        /*06a4*/ 	.word	0x00005400
        /*06a8*/ 	.word	0x000000ff
        /*06ac*/ 	.word	0x00000000
        /*06b0*/ 	.short	0x0101
        /*06b2*/ 	.byte	0x25
	.zero		1


	//   ....[90]....
        /*06b4*/ 	.word	0x00005430
        /*06b8*/ 	.word	0x000000ff
        /*06bc*/ 	.word	0x00000070
        /*06c0*/ 	.short	0x010a
        /*06c2*/ 	.byte	0x15
	.zero		1


	//   ....[91]....
        /*06c4*/ 	.word	0x00005450
        /*06c8*/ 	.word	0x000000ff
        /*06cc*/ 	.word	0x00000078
        /*06d0*/ 	.short	0x010a
        /*06d2*/ 	.byte	0x15
	.zero		1


	//   ....[92]....
        /*06d4*/ 	.word	0x00005470
        /*06d8*/ 	.word	0x000000ff
        /*06dc*/ 	.word	0x00000080
        /*06e0*/ 	.short	0x010a
        /*06e2*/ 	.byte	0x15
	.zero		1


	//   ....[93]....
        /*06e4*/ 	.word	0x000054b0
        /*06e8*/ 	.word	0x00000000
        /*06ec*/ 	.word	0x00000088
        /*06f0*/ 	.short	0x010a
        /*06f2*/ 	.byte	0xff
	.zero		1


	//   ....[94]....
        /*06f4*/ 	.word	0x000057d0
        /*06f8*/ 	.word	0x00000003
        /*06fc*/ 	.word	0x000000a0
        /*0700*/ 	.short	0x010a
        /*0702*/ 	.byte	0xff
	.zero		1


	//   ....[95]....
        /*0704*/ 	.word	0x00005950
        /*0708*/ 	.word	0x00000000
        /*070c*/ 	.word	0x00000000
        /*0710*/ 	.short	0x0101
        /*0712*/ 	.byte	0xff
	.zero		1


	//   ....[96]....
        /*0714*/ 	.word	0x00006480
        /*0718*/ 	.word	0x00000003
        /*071c*/ 	.word	0x00000050
        /*0720*/ 	.short	0x010a
        /*0722*/ 	.byte	0xff
	.zero		1


	//   ....[97]....
        /*0724*/ 	.word	0x000064a0
        /*0728*/ 	.word	0x00000093
        /*072c*/ 	.word	0x000000c0
        /*0730*/ 	.short	0x010a
        /*0732*/ 	.byte	0xff
	.zero		1


	//   ....[98]....
        /*0734*/ 	.word	0x000065e0
        /*0738*/ 	.word	0x00000003
        /*073c*/ 	.word	0x00000050
        /*0740*/ 	.short	0x010a
        /*0742*/ 	.byte	0xff
	.zero		1


	//   ....[99]....
        /*0744*/ 	.word	0x00006720
        /*0748*/ 	.word	0x00000000
        /*074c*/ 	.word	0x00000000
        /*0750*/ 	.short	0x0101
        /*0752*/ 	.byte	0xff
	.zero		1


	//   ....[100]....
        /*0754*/ 	.word	0x000067a0
        /*0758*/ 	.word	0x00000093
        /*075c*/ 	.word	0x000000c0
        /*0760*/ 	.short	0x010a
        /*0762*/ 	.byte	0xff
	.zero		1


	//   ....[101]....
        /*0764*/ 	.word	0x00007b30
        /*0768*/ 	.word	0x0000006b
        /*076c*/ 	.word	0x00000050
        /*0770*/ 	.short	0x010a
        /*0772*/ 	.byte	0xff
	.zero		1


	//   ....[102]....
        /*0774*/ 	.word	0x00007c00
        /*0778*/ 	.word	0x0000006b
        /*077c*/ 	.word	0x00000050
        /*0780*/ 	.short	0x010a
        /*0782*/ 	.byte	0xff
	.zero		1


	//   ....[103]....
        /*0784*/ 	.word	0x00007d40
        /*0788*/ 	.word	0x00000000
        /*078c*/ 	.word	0x00000000
        /*0790*/ 	.short	0x0101
        /*0792*/ 	.byte	0xff
	.zero		1


	//   ....[104]....
        /*0794*/ 	.word	0x000090d0
        /*0798*/ 	.word	0x00000000
        /*079c*/ 	.word	0x00000050
        /*07a0*/ 	.short	0x010a
        /*07a2*/ 	.byte	0xff
	.zero		1


	//   ....[105]....
        /*07a4*/ 	.word	0x000091a0
        /*07a8*/ 	.word	0x00000000
        /*07ac*/ 	.word	0x00000050
        /*07b0*/ 	.short	0x010a
        /*07b2*/ 	.byte	0xff
	.zero		1


	//   ....[106]....
        /*07b4*/ 	.word	0x000092e0
        /*07b8*/ 	.word	0x00000000
        /*07bc*/ 	.word	0x00000000
        /*07c0*/ 	.short	0x0101
        /*07c2*/ 	.byte	0xff
	.zero		1


	//   ....[107]....
        /*07c4*/ 	.word	0x0000a6a0
        /*07c8*/ 	.word	0x00000000
        /*07cc*/ 	.word	0x00000050
        /*07d0*/ 	.short	0x010a
        /*07d2*/ 	.byte	0xff
	.zero		1


	//   ....[108]....
        /*07d4*/ 	.word	0x0000a770
        /*07d8*/ 	.word	0x00000000
        /*07dc*/ 	.word	0x00000050
        /*07e0*/ 	.short	0x010a
        /*07e2*/ 	.byte	0xff
	.zero		1


	//   ....[109]....
        /*07e4*/ 	.word	0x0000a8b0
        /*07e8*/ 	.word	0x00000000
        /*07ec*/ 	.word	0x00000000
        /*07f0*/ 	.short	0x0101
        /*07f2*/ 	.byte	0xff
	.zero		1


	//   ....[110]....
        /*07f4*/ 	.word	0x0000ab90
        /*07f8*/ 	.word	0x00000093
        /*07fc*/ 	.word	0x00000000
        /*0800*/ 	.short	0x0101
        /*0802*/ 	.byte	0xff
	.zero		1


	//   ....[111]....
        /*0804*/ 	.word	0x0000be30
        /*0808*/ 	.word	0x00000003
        /*080c*/ 	.word	0x000000f0
        /*0810*/ 	.short	0x010a
        /*0812*/ 	.byte	0xff
	.zero		1


	//   ....[112]....
        /*0814*/ 	.word	0x0000be90
        /*0818*/ 	.word	0x00000000
        /*081c*/ 	.word	0x00000028
        /*0820*/ 	.short	0x010a
        /*0822*/ 	.byte	0xff
	.zero		1


	//   ....[113]....
        /*0824*/ 	.word	0x0000bef0
        /*0828*/ 	.word	0x00000000
        /*082c*/ 	.word	0x00000028
        /*0830*/ 	.short	0x010a
        /*0832*/ 	.byte	0xff
	.zero		1


	//   ....[114]....
        /*0834*/ 	.word	0x0000bf40
        /*0838*/ 	.word	0x00000003
        /*083c*/ 	.word	0x000000a0
        /*0840*/ 	.short	0x010a
        /*0842*/ 	.byte	0xff
	.zero		1


	//   ....[115]....
        /*0844*/ 	.word	0x0000bfa0
        /*0848*/ 	.word	0x00000000
        /*084c*/ 	.word	0x00000000
        /*0850*/ 	.short	0x010a
        /*0852*/ 	.byte	0xff
	.zero		1


	//   ....[116]....
        /*0854*/ 	.word	0x0000c000
        /*0858*/ 	.word	0x00000000
        /*085c*/ 	.word	0x00000000
        /*0860*/ 	.short	0x010a
        /*0862*/ 	.byte	0xff
	.zero		1


	//   ....[117]....
        /*0864*/ 	.word	0x0000c060
        /*0868*/ 	.word	0x00000000
        /*086c*/ 	.word	0x00000000
        /*0870*/ 	.short	0x010a
        /*0872*/ 	.byte	0xff
	.zero		1


	//   ....[118]....
        /*0874*/ 	.word	0x0000c0c0
        /*0878*/ 	.word	0x00000000
        /*087c*/ 	.word	0x00000000
        /*0880*/ 	.short	0x010a
        /*0882*/ 	.byte	0xff
	.zero		1


	//   ....[119]....
        /*0884*/ 	.word	0x0000c110
        /*0888*/ 	.word	0x00000002
        /*088c*/ 	.word	0x000000e0
        /*0890*/ 	.short	0x010a
        /*0892*/ 	.byte	0xff
	.zero		1


	//   ....[120]....
        /*0894*/ 	.word	0x0000c170
        /*0898*/ 	.word	0x00000002
        /*089c*/ 	.word	0x000000b0
        /*08a0*/ 	.short	0x010a
        /*08a2*/ 	.byte	0xff
	.zero		1


	//   ....[121]....
        /*08a4*/ 	.word	0x0000c1c0
        /*08a8*/ 	.word	0x00000002
        /*08ac*/ 	.word	0x000000a0
        /*08b0*/ 	.short	0x010a
        /*08b2*/ 	.byte	0xff
	.zero		1


	//   ....[122]....
        /*08b4*/ 	.word	0x0000c220
        /*08b8*/ 	.word	0x00000000
        /*08bc*/ 	.word	0x000000b0
        /*08c0*/ 	.short	0x010a
        /*08c2*/ 	.byte	0xff
	.zero		1


	//   ....[123]....
        /*08c4*/ 	.word	0x0000c280
        /*08c8*/ 	.word	0x00000000
        /*08cc*/ 	.word	0x00000008
        /*08d0*/ 	.short	0x010a
        /*08d2*/ 	.byte	0xff
	.zero		1


	//   ....[124]....
        /*08d4*/ 	.word	0x0000c370
        /*08d8*/ 	.word	0x00000000
        /*08dc*/ 	.word	0x00000008
        /*08e0*/ 	.short	0x010a
        /*08e2*/ 	.byte	0xff
	.zero		1


	//   ....[125]....
        /*08e4*/ 	.word	0x0000c3c0
        /*08e8*/ 	.word	0x00000000
        /*08ec*/ 	.word	0x000000a0
        /*08f0*/ 	.short	0x010a
        /*08f2*/ 	.byte	0xff
	.zero		1


	//   ....[126]....
        /*08f4*/ 	.word	0x0000c420
        /*08f8*/ 	.word	0x00000000
        /*08fc*/ 	.word	0x000000d0
        /*0900*/ 	.short	0x010a
        /*0902*/ 	.byte	0xff
	.zero		1


	//   ....[127]....
        /*0904*/ 	.word	0x0000c480
        /*0908*/ 	.word	0x00000000
        /*090c*/ 	.word	0x00000000
        /*0910*/ 	.short	0x010a
        /*0912*/ 	.byte	0xff
	.zero		1


	//   ....[128]....
        /*0914*/ 	.word	0x0000c4e0
        /*0918*/ 	.word	0x00000000
        /*091c*/ 	.word	0x00000000
        /*0920*/ 	.short	0x010a
        /*0922*/ 	.byte	0xff
	.zero		1


	//   ....[129]....
        /*0924*/ 	.word	0x0000c540
        /*0928*/ 	.word	0x00000000
        /*092c*/ 	.word	0x00000100
        /*0930*/ 	.short	0x010a
        /*0932*/ 	.byte	0xff
	.zero		1


	//   ....[130]....
        /*0934*/ 	.word	0x0000c590
        /*0938*/ 	.word	0x0000000c
        /*093c*/ 	.word	0x000000a0
        /*0940*/ 	.short	0x010a
        /*0942*/ 	.byte	0xff
	.zero		1


	//   ....[131]....
        /*0944*/ 	.word	0x0000c5f0
        /*0948*/ 	.word	0x00000000
        /*094c*/ 	.word	0x00000098
        /*0950*/ 	.short	0x010a
        /*0952*/ 	.byte	0xff
	.zero		1


	//   ....[132]....
        /*0954*/ 	.word	0x0000c650
        /*0958*/ 	.word	0x00000000
        /*095c*/ 	.word	0x00000070
        /*0960*/ 	.short	0x010a
        /*0962*/ 	.byte	0xff
	.zero		1


	//   ....[133]....
        /*0964*/ 	.word	0x0000c6b0
        /*0968*/ 	.word	0x00000000
        /*096c*/ 	.word	0x00000078
        /*0970*/ 	.short	0x010a
        /*0972*/ 	.byte	0xff
	.zero		1


	//   ....[134]....
        /*0974*/ 	.word	0x0000c710
        /*0978*/ 	.word	0x00000000
        /*097c*/ 	.word	0x00000080
        /*0980*/ 	.short	0x010a
        /*0982*/ 	.byte	0xff
	.zero		1


	//   ....[135]....
        /*0984*/ 	.word	0x0000c770
        /*0988*/ 	.word	0x00000000
        /*098c*/ 	.word	0x00000088
        /*0990*/ 	.short	0x010a
        /*0992*/ 	.byte	0xff
	.zero		1


	//   ....[136]....
        /*0994*/ 	.word	0x0000c7d0
        /*0998*/ 	.word	0x00000000
        /*099c*/ 	.word	0x00000070
        /*09a0*/ 	.short	0x010a
        /*09a2*/ 	.byte	0xff
	.zero		1


	//   ....[137]....
        /*09a4*/ 	.word	0x0000c830
        /*09a8*/ 	.word	0x00000000
        /*09ac*/ 	.word	0x00000078
        /*09b0*/ 	.short	0x010a
        /*09b2*/ 	.byte	0xff
	.zero		1


	//   ....[138]....
        /*09b4*/ 	.word	0x0000c890
        /*09b8*/ 	.word	0x00000000
        /*09bc*/ 	.word	0x00000080
        /*09c0*/ 	.short	0x010a
        /*09c2*/ 	.byte	0xff
	.zero		1


	//   ....[139]....
        /*09c4*/ 	.word	0x0000c8e0
        /*09c8*/ 	.word	0x00000003
        /*09cc*/ 	.word	0x000000a0
        /*09d0*/ 	.short	0x010a
        /*09d2*/ 	.byte	0xff
	.zero		1


	//   ....[140]....
        /*09d4*/ 	.word	0x0000c930
        /*09d8*/ 	.word	0x00000003
        /*09dc*/ 	.word	0x00000050
        /*09e0*/ 	.short	0x010a
        /*09e2*/ 	.byte	0xff
	.zero		1


	//   ....[141]....
        /*09e4*/ 	.word	0x0000c980
        /*09e8*/ 	.word	0x00000093
        /*09ec*/ 	.word	0x000000c0
        /*09f0*/ 	.short	0x010a
        /*09f2*/ 	.byte	0xff
	.zero		1


	//   ....[142]....
        /*09f4*/ 	.word	0x0000c9d0
        /*09f8*/ 	.word	0x0000006b
        /*09fc*/ 	.word	0x00000050
        /*0a00*/ 	.short	0x010a
        /*0a02*/ 	.byte	0xff
	.zero		1


	//   ....[143]....
        /*0a04*/ 	.word	0x0000ca20
        /*0a08*/ 	.word	0x00000000
        /*0a0c*/ 	.word	0x00000050
        /*0a10*/ 	.short	0x010a
        /*0a12*/ 	.byte	0xff
	.zero		1


	//   ....[144]....
        /*0a14*/ 	.word	0x0000ca70
        /*0a18*/ 	.word	0x00000000
        /*0a1c*/ 	.word	0x00000050
        /*0a20*/ 	.short	0x010a
        /*0a22*/ 	.byte	0xff
	.zero		1


	//----- nvinfo : EIATTR_NUM_MBARRIERS
	.align		4
.L_48:
        /*0a24*/ 	.byte	0x03, 0x38
        /*0a26*/ 	.short	0x0021


	//----- nvinfo : EIATTR_EXIT_INSTR_OFFSETS
	.align		4
        /*0a28*/ 	.byte	0x04, 0x1c
        /*0a2a*/ 	.short	(.L_50 - .L_49)


	//   ....[0]....
.L_49:
        /*0a2c*/ 	.word	0x00002bd0


	//   ....[1]....
        /*0a30*/ 	.word	0x000030c0


	//   ....[2]....
        /*0a34*/ 	.word	0x00003120


	//   ....[3]....
        /*0a38*/ 	.word	0x00004380


	//   ....[4]....
        /*0a3c*/ 	.word	0x000054e0


	//   ....[5]....
        /*0a40*/ 	.word	0x00005520


	//   ....[6]....
        /*0a44*/ 	.word	0x0000be20


	//----- nvinfo : EIATTR_MAX_THREADS
	.align		4
.L_50:
        /*0a48*/ 	.byte	0x04, 0x05
        /*0a4a*/ 	.short	(.L_52 - .L_51)
.L_51:
        /*0a4c*/ 	.word	0x00000100
        /*0a50*/ 	.word	0x00000001
        /*0a54*/ 	.word	0x00000001


	//----- nvinfo : EIATTR_CRS_STACK_SIZE
	.align		4
.L_52:
        /*0a58*/ 	.byte	0x04, 0x1e
        /*0a5a*/ 	.short	(.L_54 - .L_53)
.L_53:
        /*0a5c*/ 	.word	0x00000000


	//----- nvinfo : EIATTR_CBANK_PARAM_SIZE
	.align		4
.L_54:
        /*0a60*/ 	.byte	0x03, 0x19
        /*0a62*/ 	.short	0x0800


	//----- nvinfo : EIATTR_PARAM_CBANK
	.align		4
        /*0a64*/ 	.byte	0x04, 0x0a
        /*0a66*/ 	.short	(.L_56 - .L_55)
	.align		4
.L_55:
        /*0a68*/ 	.word	index@(.nv.constant0._ZN7cutlass13device_kernelINS_4gemm6kernel13GemmUniversalIN4cute5tupleIJiiiiEEENS1_10collective13CollectiveMmaINS1_35MainloopSm100TmaUmmaWarpSpecializedILi5ELi2ELi2ENS5_IJNS4_1CILi2EEENSA_ILi4EEENSA_ILi1EEEEEEEENS5_IJNSA_ILi256EEESG_NSA_ILi128EEEEEEaNS5_IJlSD_lEEEaSJ_NS4_8TiledMMAINS4_8MMA_AtomIJNS4_21SM100_MMA_S8_2x1SM_SSIaaiLi256ELi256ELNS4_4UMMA5MajorE0ELSO_0ELNSN_8SaturateE0EEEEEENS4_6LayoutINS5_IJSD_SD_SD_EEENS5_IJNSA_ILi0EEESU_SU_EEEEENS5_IJNS4_10UnderscoreESX_SX_EEEEENS4_28SM100_TMA_2SM_LOAD_MULTICASTENS4_14ComposedLayoutINS4_7SwizzleILi3ELi4ELi3EEENS4_18smem_ptr_flag_bitsILi8EEENSS_INS5_IJNSA_ILi8EEESH_EEENS5_IJSH_SD_EEEEEEEvNS4_8identityENS4_18SM100_TMA_2SM_LOADES1A_vS1B_EENS_8epilogue10collective18CollectiveEpilogueINS1E_23Sm100TmaWarpSpecializedILi4ELi2ELi64ELb0ELb0EEEJNS5_IJSH_SG_SH_EEENS5_IJNSS_ISH_SD_EENSS_INSA_ILi64EEESD_EEEEEaSJ_aSJ_NS1E_6fusion15FusionCallbacksIS1I_NS1O_17LinearCombinationIaiaiLNS_15FloatRoundStyleE2EEES1J_S1N_JEEENS4_5SM1004TMEM4LOAD26SM100_TMEM_LOAD_32dp32b64xENS4_13SM90_TMA_LOADENS11_INS12_ILi2ELi4ELi3EEES15_NSS_INS5_IJS16_S1L_EEENS5_IJS1L_SD_EEEEEEENS4_39AutoVectorizingCopyWithAssumedAlignmentILi128EEENS4_14SM90_TMA_STOREES23_S25_S25_EEEvvEEEEvNT_6ParamsE)
        /*0a6c*/ 	.short	0x0380
        /*0a6e*/ 	.short	0x0800


	//----- nvinfo : EIATTR_SW_WAR
	.align		4
.L_56:
        /*0a70*/ 	.byte	0x04, 0x36
        /*0a72*/ 	.short	(.L_58 - .L_57)
.L_57:
        /*0a74*/ 	.word	0x00000008
.L_58:


//--------------------- .nv.callgraph             --------------------------
	.section	.nv.callgraph,"",@"SHT_CUDA_CALLGRAPH"
	.align	4
	.sectionentsize	8
	.align		4
        /*0000*/ 	.word	0x00000000
	.align		4
        /*0004*/ 	.word	0xffffffff
	.align		4
        /*0008*/ 	.word	index@(_ZN7cutlass13device_kernelINS_4gemm6kernel13GemmUniversalIN4cute5tupleIJiiiiEEENS1_10collective13CollectiveMmaINS1_35MainloopSm100TmaUmmaWarpSpecializedILi5ELi2ELi2ENS5_IJNS4_1CILi2EEENSA_ILi4EEENSA_ILi1EEEEEEEENS5_IJNSA_ILi256EEESG_NSA_ILi128EEEEEEaNS5_IJlSD_lEEEaSJ_NS4_8TiledMMAINS4_8MMA_AtomIJNS4_21SM100_MMA_S8_2x1SM_SSIaaiLi256ELi256ELNS4_4UMMA5MajorE0ELSO_0ELNSN_8SaturateE0EEEEEENS4_6LayoutINS5_IJSD_SD_SD_EEENS5_IJNSA_ILi0EEESU_SU_EEEEENS5_IJNS4_10UnderscoreESX_SX_EEEEENS4_28SM100_TMA_2SM_LOAD_MULTICASTENS4_14ComposedLayoutINS4_7SwizzleILi3ELi4ELi3EEENS4_18smem_ptr_flag_bitsILi8EEENSS_INS5_IJNSA_ILi8EEESH_EEENS5_IJSH_SD_EEEEEEEvNS4_8identityENS4_18SM100_TMA_2SM_LOADES1A_vS1B_EENS_8epilogue10collective18CollectiveEpilogueINS1E_23Sm100TmaWarpSpecializedILi4ELi2ELi64ELb0ELb0EEEJNS5_IJSH_SG_SH_EEENS5_IJNSS_ISH_SD_EENSS_INSA_ILi64EEESD_EEEEEaSJ_aSJ_NS1E_6fusion15FusionCallbacksIS1I_NS1O_17LinearCombinationIaiaiLNS_15FloatRoundStyleE2EEES1J_S1N_JEEENS4_5SM1004TMEM4LOAD26SM100_TMEM_LOAD_32dp32b64xENS4_13SM90_TMA_LOADENS11_INS12_ILi2ELi4ELi3EEES15_NSS_INS5_IJS16_S1L_EEENS5_IJS1L_SD_EEEEEEENS4_39AutoVectorizingCopyWithAssumedAlignmentILi128EEENS4_14SM90_TMA_STOREES23_S25_S25_EEEvvEEEEvNT_6ParamsE)
	.align		4
        /*000c*/ 	.word	index@(__assertfail)
	.align		4
        /*0010*/ 	.word	0x00000000
	.align		4
        /*0014*/ 	.word	0xfffffffe
	.align		4
        /*0018*/ 	.word	0x00000000
	.align		4
        /*001c*/ 	.word	0xfffffffd
	.align		4
        /*0020*/ 	.word	0x00000000
	.align		4
        /*0024*/ 	.word	0xfffffffc


//--------------------- .nv.constant4             --------------------------
	.section	.nv.constant4,"a",@progbits
	.align	8
	.align		8
.nv.constant4:
        /*0000*/ 	.dword	__assertfail
	.align		8
        /*0008*/ 	.dword	__unnamed_1
	.align		8
        /*0010*/ 	.dword	__unnamed_2
	.align		8
        /*0018*/ 	.dword	__unnamed_3
	.align		8
        /*0020*/ 	.dword	_ZN40_INTERNAL_44dcae03_4_k_cu_37b0ca5e_312324cuda3std3__45__cpo5beginE
	.align		8
        /*0028*/ 	.dword	_ZN40_INTERNAL_44dcae03_4_k_cu_37b0ca5e_312324cuda3std3__45__cpo3endE
	.align		8
        /*0030*/ 	.dword	_ZN40_INTERNAL_44dcae03_4_k_cu_37b0ca5e_312324cuda3std3__45__cpo6cbeginE
	.align		8
        /*0038*/ 	.dword	_ZN40_INTERNAL_44dcae03_4_k_cu_37b0ca5e_312324cuda3std3__45__cpo4cendE
	.align		8
        /*0040*/ 	.dword	_ZN40_INTERNAL_44dcae03_4_k_cu_37b0ca5e_312324cuda3std3__442_GLOBAL__N__44dcae03_4_k_cu_37b0ca5e_312326ignoreE
	.align		8
        /*0048*/ 	.dword	_ZN40_INTERNAL_44dcae03_4_k_cu_37b0ca5e_312324cuda3std3__419piecewise_constructE
	.align		8
        /*0050*/ 	.dword	_ZN40_INTERNAL_44dcae03_4_k_cu_37b0ca5e_312324cuda3std3__48in_placeE
	.align		8
        /*0058*/ 	.dword	_ZN40_INTERNAL_44dcae03_4_k_cu_37b0ca5e_312324cuda3std6ranges3__45__cpo4swapE
	.align		8
        /*0060*/ 	.dword	_ZN40_INTERNAL_44dcae03_4_k_cu_37b0ca5e_312324cuda3std6ranges3__45__cpo9iter_moveE
	.align		8
        /*0068*/ 	.dword	_ZN40_INTERNAL_44dcae03_4_k_cu_37b0ca5e_312324cute7productE
	.align		8
        /*0070*/ 	.dword	_ZN40_INTERNAL_44dcae03_4_k_cu_37b0ca5e_312324cute1_E
	.align		8
        /*0078*/ 	.dword	$str$25
	.align		8
        /*0080*/ 	.dword	$str$26
	.align		8
        /*0088*/ 	.dword	$str$27
	.align		8
        /*0090*/ 	.dword	$str$28


//--------------------- .text._ZN7cutlass13device_kernelINS_4gemm6kernel13GemmUniversalIN4cute5tupleIJiiiiEEENS1_10collective13CollectiveMmaINS1_35MainloopSm100TmaUmmaWarpSpecializedILi5ELi2ELi2ENS5_IJNS4_1CILi2EEENSA_ILi4EEENSA_ILi1EEEEEEEENS5_IJNSA_ILi256EEESG_NSA_ILi128EEEEEEaNS5_IJlSD_lEEEaSJ_NS4_8TiledMMAINS4_8MMA_AtomIJNS4_21SM100_MMA_S8_2x1SM_SSIaaiLi256ELi256ELNS4_4UMMA5MajorE0ELSO_0ELNSN_8SaturateE0EEEEEENS4_6LayoutINS5_IJSD_SD_SD_EEENS5_IJNSA_ILi0EEESU_SU_EEEEENS5_IJNS4_10UnderscoreESX_SX_EEEEENS4_28SM100_TMA_2SM_LOAD_MULTICASTENS4_14ComposedLayoutINS4_7SwizzleILi3ELi4ELi3EEENS4_18smem_ptr_flag_bitsILi8EEENSS_INS5_IJNSA_ILi8EEESH_EEENS5_IJSH_SD_EEEEEEEvNS4_8identityENS4_18SM100_TMA_2SM_LOADES1A_vS1B_EENS_8epilogue10collective18CollectiveEpilogueINS1E_23Sm100TmaWarpSpecializedILi4ELi2ELi64ELb0ELb0EEEJNS5_IJSH_SG_SH_EEENS5_IJNSS_ISH_SD_EENSS_INSA_ILi64EEESD_EEEEEaSJ_aSJ_NS1E_6fusion15FusionCallbacksIS1I_NS1O_17LinearCombinationIaiaiLNS_15FloatRoundStyleE2EEES1J_S1N_JEEENS4_5SM1004TMEM4LOAD26SM100_TMEM_LOAD_32dp32b64xENS4_13SM90_TMA_LOADENS11_INS12_ILi2ELi4ELi3EEES15_NSS_INS5_IJS16_S1L_EEENS5_IJS1L_SD_EEEEEEENS4_39AutoVectorizingCopyWithAssumedAlignmentILi128EEENS4_14SM90_TMA_STOREES23_S25_S25_EEEvvEEEEvNT_6ParamsE --------------------------
	.section	.text._ZN7cutlass13device_kernelINS_4gemm6kernel13GemmUniversalIN4cute5tupleIJiiiiEEENS1_10collective13CollectiveMmaINS1_35MainloopSm100TmaUmmaWarpSpecializedILi5ELi2ELi2ENS5_IJNS4_1CILi2EEENSA_ILi4EEENSA_ILi1EEEEEEEENS5_IJNSA_ILi256EEESG_NSA_ILi128EEEEEEaNS5_IJlSD_lEEEaSJ_NS4_8TiledMMAINS4_8MMA_AtomIJNS4_21SM100_MMA_S8_2x1SM_SSIaaiLi256ELi256ELNS4_4UMMA5MajorE0ELSO_0ELNSN_8SaturateE0EEEEEENS4_6LayoutINS5_IJSD_SD_SD_EEENS5_IJNSA_ILi0EEESU_SU_EEEEENS5_IJNS4_10UnderscoreESX_SX_EEEEENS4_28SM100_TMA_2SM_LOAD_MULTICASTENS4_14ComposedLayoutINS4_7SwizzleILi3ELi4ELi3EEENS4_18smem_ptr_flag_bitsILi8EEENSS_INS5_IJNSA_ILi8EEESH_EEENS5_IJSH_SD_EEEEEEEvNS4_8identityENS4_18SM100_TMA_2SM_LOADES1A_vS1B_EENS_8epilogue10collective18CollectiveEpilogueINS1E_23Sm100TmaWarpSpecializedILi4ELi2ELi64ELb0ELb0EEEJNS5_IJSH_SG_SH_EEENS5_IJNSS_ISH_SD_EENSS_INSA_ILi64EEESD_EEEEEaSJ_aSJ_NS1E_6fusion15FusionCallbacksIS1I_NS1O_17LinearCombinationIaiaiLNS_15FloatRoundStyleE2EEES1J_S1N_JEEENS4_5SM1004TMEM4LOAD26SM100_TMEM_LOAD_32dp32b64xENS4_13SM90_TMA_LOADENS11_INS12_ILi2ELi4ELi3EEES15_NSS_INS5_IJS16_S1L_EEENS5_IJS1L_SD_EEEEEEENS4_39AutoVectorizingCopyWithAssumedAlignmentILi128EEENS4_14SM90_TMA_STOREES23_S25_S25_EEEvvEEEEvNT_6ParamsE,"ax",@progbits
	.align	128
.text._ZN7cutlass13device_kernelINS_4gemm6kernel13GemmUniversalIN4cute5tupleIJiiiiEEENS1_10collective13CollectiveMmaINS1_35MainloopSm100TmaUmmaWarpSpecializedILi5ELi2ELi2ENS5_IJNS4_1CILi2EEENSA_ILi4EEENSA_ILi1EEEEEEEENS5_IJNSA_ILi256EEESG_NSA_ILi128EEEEEEaNS5_IJlSD_lEEEaSJ_NS4_8TiledMMAINS4_8MMA_AtomIJNS4_21SM100_MMA_S8_2x1SM_SSIaaiLi256ELi256ELNS4_4UMMA5MajorE0ELSO_0ELNSN_8SaturateE0EEEEEENS4_6LayoutINS5_IJSD_SD_SD_EEENS5_IJNSA_ILi0EEESU_SU_EEEEENS5_IJNS4_10UnderscoreESX_SX_EEEEENS4_28SM100_TMA_2SM_LOAD_MULTICASTENS4_14ComposedLayoutINS4_7SwizzleILi3ELi4ELi3EEENS4_18smem_ptr_flag_bitsILi8EEENSS_INS5_IJNSA_ILi8EEESH_EEENS5_IJSH_SD_EEEEEEEvNS4_8identityENS4_18SM100_TMA_2SM_LOADES1A_vS1B_EENS_8epilogue10collective18CollectiveEpilogueINS1E_23Sm100TmaWarpSpecializedILi4ELi2ELi64ELb0ELb0EEEJNS5_IJSH_SG_SH_EEENS5_IJNSS_ISH_SD_EENSS_INSA_ILi64EEESD_EEEEEaSJ_aSJ_NS1E_6fusion15FusionCallbacksIS1I_NS1O_17LinearCombinationIaiaiLNS_15FloatRoundStyleE2EEES1J_S1N_JEEENS4_5SM1004TMEM4LOAD26SM100_TMEM_LOAD_32dp32b64xENS4_13SM90_TMA_LOADENS11_INS12_ILi2ELi4ELi3EEES15_NSS_INS5_IJS16_S1L_EEENS5_IJS1L_SD_EEEEEEENS4_39AutoVectorizingCopyWithAssumedAlignmentILi128EEENS4_14SM90_TMA_STOREES23_S25_S25_EEEvvEEEEvNT_6ParamsE:
        .type           _ZN7cutlass13device_kernelINS_4gemm6kernel13GemmUniversalIN4cute5tupleIJiiiiEEENS1_10collective13CollectiveMmaINS1_35MainloopSm100TmaUmmaWarpSpecializedILi5ELi2ELi2ENS5_IJNS4_1CILi2EEENSA_ILi4EEENSA_ILi1EEEEEEEENS5_IJNSA_ILi256EEESG_NSA_ILi128EEEEEEaNS5_IJlSD_lEEEaSJ_NS4_8TiledMMAINS4_8MMA_AtomIJNS4_21SM100_MMA_S8_2x1SM_SSIaaiLi256ELi256ELNS4_4UMMA5MajorE0ELSO_0ELNSN_8SaturateE0EEEEEENS4_6LayoutINS5_IJSD_SD_SD_EEENS5_IJNSA_ILi0EEESU_SU_EEEEENS5_IJNS4_10UnderscoreESX_SX_EEEEENS4_28SM100_TMA_2SM_LOAD_MULTICASTENS4_14ComposedLayoutINS4_7SwizzleILi3ELi4ELi3EEENS4_18smem_ptr_flag_bitsILi8EEENSS_INS5_IJNSA_ILi8EEESH_EEENS5_IJSH_SD_EEEEEEEvNS4_8identityENS4_18SM100_TMA_2SM_LOADES1A_vS1B_EENS_8epilogue10collective18CollectiveEpilogueINS1E_23Sm100TmaWarpSpecializedILi4ELi2ELi64ELb0ELb0EEEJNS5_IJSH_SG_SH_EEENS5_IJNSS_ISH_SD_EENSS_INSA_ILi64EEESD_EEEEEaSJ_aSJ_NS1E_6fusion15FusionCallbacksIS1I_NS1O_17LinearCombinationIaiaiLNS_15FloatRoundStyleE2EEES1J_S1N_JEEENS4_5SM1004TMEM4LOAD26SM100_TMEM_LOAD_32dp32b64xENS4_13SM90_TMA_LOADENS11_INS12_ILi2ELi4ELi3EEES15_NSS_INS5_IJS16_S1L_EEENS5_IJS1L_SD_EEEEEEENS4_39AutoVectorizingCopyWithAssumedAlignmentILi128EEENS4_14SM90_TMA_STOREES23_S25_S25_EEEvvEEEEvNT_6ParamsE,@function
        .size           _ZN7cutlass13device_kernelINS_4gemm6kernel13GemmUniversalIN4cute5tupleIJiiiiEEENS1_10collective13CollectiveMmaINS1_35MainloopSm100TmaUmmaWarpSpecializedILi5ELi2ELi2ENS5_IJNS4_1CILi2EEENSA_ILi4EEENSA_ILi1EEEEEEEENS5_IJNSA_ILi256EEESG_NSA_ILi128EEEEEEaNS5_IJlSD_lEEEaSJ_NS4_8TiledMMAINS4_8MMA_AtomIJNS4_21SM100_MMA_S8_2x1SM_SSIaaiLi256ELi256ELNS4_4UMMA5MajorE0ELSO_0ELNSN_8SaturateE0EEEEEENS4_6LayoutINS5_IJSD_SD_SD_EEENS5_IJNSA_ILi0EEESU_SU_EEEEENS5_IJNS4_10UnderscoreESX_SX_EEEEENS4_28SM100_TMA_2SM_LOAD_MULTICASTENS4_14ComposedLayoutINS4_7SwizzleILi3ELi4ELi3EEENS4_18smem_ptr_flag_bitsILi8EEENSS_INS5_IJNSA_ILi8EEESH_EEENS5_IJSH_SD_EEEEEEEvNS4_8identityENS4_18SM100_TMA_2SM_LOADES1A_vS1B_EENS_8epilogue10collective18CollectiveEpilogueINS1E_23Sm100TmaWarpSpecializedILi4ELi2ELi64ELb0ELb0EEEJNS5_IJSH_SG_SH_EEENS5_IJNSS_ISH_SD_EENSS_INSA_ILi64EEESD_EEEEEaSJ_aSJ_NS1E_6fusion15FusionCallbacksIS1I_NS1O_17LinearCombinationIaiaiLNS_15FloatRoundStyleE2EEES1J_S1N_JEEENS4_5SM1004TMEM4LOAD26SM100_TMEM_LOAD_32dp32b64xENS4_13SM90_TMA_LOADENS11_INS12_ILi2ELi4ELi3EEES15_NSS_INS5_IJS16_S1L_EEENS5_IJS1L_SD_EEEEEEENS4_39AutoVectorizingCopyWithAssumedAlignmentILi128EEENS4_14SM90_TMA_STOREES23_S25_S25_EEEvvEEEEvNT_6ParamsE,(.L_x_188 - _ZN7cutlass13device_kernelINS_4gemm6kernel13GemmUniversalIN4cute5tupleIJiiiiEEENS1_10collective13CollectiveMmaINS1_35MainloopSm100TmaUmmaWarpSpecializedILi5ELi2ELi2ENS5_IJNS4_1CILi2EEENSA_ILi4EEENSA_ILi1EEEEEEEENS5_IJNSA_ILi256EEESG_NSA_ILi128EEEEEEaNS5_IJlSD_lEEEaSJ_NS4_8TiledMMAINS4_8MMA_AtomIJNS4_21SM100_MMA_S8_2x1SM_SSIaaiLi256ELi256ELNS4_4UMMA5MajorE0ELSO_0ELNSN_8SaturateE0EEEEEENS4_6LayoutINS5_IJSD_SD_SD_EEENS5_IJNSA_ILi0EEESU_SU_EEEEENS5_IJNS4_10UnderscoreESX_SX_EEEEENS4_28SM100_TMA_2SM_LOAD_MULTICASTENS4_14ComposedLayoutINS4_7SwizzleILi3ELi4ELi3EEENS4_18smem_ptr_flag_bitsILi8EEENSS_INS5_IJNSA_ILi8EEESH_EEENS5_IJSH_SD_EEEEEEEvNS4_8identityENS4_18SM100_TMA_2SM_LOADES1A_vS1B_EENS_8epilogue10collective18CollectiveEpilogueINS1E_23Sm100TmaWarpSpecializedILi4ELi2ELi64ELb0ELb0EEEJNS5_IJSH_SG_SH_EEENS5_IJNSS_ISH_SD_EENSS_INSA_ILi64EEESD_EEEEEaSJ_aSJ_NS1E_6fusion15FusionCallbacksIS1I_NS1O_17LinearCombinationIaiaiLNS_15FloatRoundStyleE2EEES1J_S1N_JEEENS4_5SM1004TMEM4LOAD26SM100_TMEM_LOAD_32dp32b64xENS4_13SM90_TMA_LOADENS11_INS12_ILi2ELi4ELi3EEES15_NSS_INS5_IJS16_S1L_EEENS5_IJS1L_SD_EEEEEEENS4_39AutoVectorizingCopyWithAssumedAlignmentILi128EEENS4_14SM90_TMA_STOREES23_S25_S25_EEEvvEEEEvNT_6ParamsE)
        .other          _ZN7cutlass13device_kernelINS_4gemm6kernel13GemmUniversalIN4cute5tupleIJiiiiEEENS1_10collective13CollectiveMmaINS1_35MainloopSm100TmaUmmaWarpSpecializedILi5ELi2ELi2ENS5_IJNS4_1CILi2EEENSA_ILi4EEENSA_ILi1EEEEEEEENS5_IJNSA_ILi256EEESG_NSA_ILi128EEEEEEaNS5_IJlSD_lEEEaSJ_NS4_8TiledMMAINS4_8MMA_AtomIJNS4_21SM100_MMA_S8_2x1SM_SSIaaiLi256ELi256ELNS4_4UMMA5MajorE0ELSO_0ELNSN_8SaturateE0EEEEEENS4_6LayoutINS5_IJSD_SD_SD_EEENS5_IJNSA_ILi0EEESU_SU_EEEEENS5_IJNS4_10UnderscoreESX_SX_EEEEENS4_28SM100_TMA_2SM_LOAD_MULTICASTENS4_14ComposedLayoutINS4_7SwizzleILi3ELi4ELi3EEENS4_18smem_ptr_flag_bitsILi8EEENSS_INS5_IJNSA_ILi8EEESH_EEENS5_IJSH_SD_EEEEEEEvNS4_8identityENS4_18SM100_TMA_2SM_LOADES1A_vS1B_EENS_8epilogue10collective18CollectiveEpilogueINS1E_23Sm100TmaWarpSpecializedILi4ELi2ELi64ELb0ELb0EEEJNS5_IJSH_SG_SH_EEENS5_IJNSS_ISH_SD_EENSS_INSA_ILi64EEESD_EEEEEaSJ_aSJ_NS1E_6fusion15FusionCallbacksIS1I_NS1O_17LinearCombinationIaiaiLNS_15FloatRoundStyleE2EEES1J_S1N_JEEENS4_5SM1004TMEM4LOAD26SM100_TMEM_LOAD_32dp32b64xENS4_13SM90_TMA_LOADENS11_INS12_ILi2ELi4ELi3EEES15_NSS_INS5_IJS16_S1L_EEENS5_IJS1L_SD_EEEEEEENS4_39AutoVectorizingCopyWithAssumedAlignmentILi128EEENS4_14SM90_TMA_STOREES23_S25_S25_EEEvvEEEEvNT_6ParamsE,@"STO_CUDA_ENTRY STV_DEFAULT"
_ZN7cutlass13device_kernelINS_4gemm6kernel13GemmUniversalIN4cute5tupleIJiiiiEEENS1_10collective13CollectiveMmaINS1_35MainloopSm100TmaUmmaWarpSpecializedILi5ELi2ELi2ENS5_IJNS4_1CILi2EEENSA_ILi4EEENSA_ILi1EEEEEEEENS5_IJNSA_ILi256EEESG_NSA_ILi128EEEEEEaNS5_IJlSD_lEEEaSJ_NS4_8TiledMMAINS4_8MMA_AtomIJNS4_21SM100_MMA_S8_2x1SM_SSIaaiLi256ELi256ELNS4_4UMMA5MajorE0ELSO_0ELNSN_8SaturateE0EEEEEENS4_6LayoutINS5_IJSD_SD_SD_EEENS5_IJNSA_ILi0EEESU_SU_EEEEENS5_IJNS4_10UnderscoreESX_SX_EEEEENS4_28SM100_TMA_2SM_LOAD_MULTICASTENS4_14ComposedLayoutINS4_7SwizzleILi3ELi4ELi3EEENS4_18smem_ptr_flag_bitsILi8EEENSS_INS5_IJNSA_ILi8EEESH_EEENS5_IJSH_SD_EEEEEEEvNS4_8identityENS4_18SM100_TMA_2SM_LOADES1A_vS1B_EENS_8epilogue10collective18CollectiveEpilogueINS1E_23Sm100TmaWarpSpecializedILi4ELi2ELi64ELb0ELb0EEEJNS5_IJSH_SG_SH_EEENS5_IJNSS_ISH_SD_EENSS_INSA_ILi64EEESD_EEEEEaSJ_aSJ_NS1E_6fusion15FusionCallbacksIS1I_NS1O_17LinearCombinationIaiaiLNS_15FloatRoundStyleE2EEES1J_S1N_JEEENS4_5SM1004TMEM4LOAD26SM100_TMEM_LOAD_32dp32b64xENS4_13SM90_TMA_LOADENS11_INS12_ILi2ELi4ELi3EEES15_NSS_INS5_IJS16_S1L_EEENS5_IJS1L_SD_EEEEEEENS4_39AutoVectorizingCopyWithAssumedAlignmentILi128EEENS4_14SM90_TMA_STOREES23_S25_S25_EEEvvEEEEvNT_6ParamsE:
[----:B------:R-:W1:Y:S01]  /*0000*/  LDC R1, c[0x0][0x37c] ;  /* 0x0000df00ff017b82 */ /* 0x000e620000000800 */
[----:B------:R-:W2:Y:S01]  /*0010*/  S2R R157, SR_TID.X ;  /* 0x00000000009d7919 */ /* 0x000ea20000002100 */
[----:B------:R-:W3:Y:S06]  /*0020*/  LDCU.64 UR8, c[0x0][0x890] ;  /* 0x00011200ff0877ac */ /* 0x000eec0008000a00 */
[----:B------:R-:W4:Y:S01]  /*0030*/  S2UR UR45, SR_CgaCtaId ;  /* 0x00000000002d79c3 */ /* 0x000f220000008800 */
[----:B------:R-:W-:Y:S02]  /*0040*/  PRMT R144, RZ, 0x7610, R144 ;  /* 0x00007610ff907816 */ /* 0x000fe40000000090 */
[----:B------:R-:W-:-:S02]  /*0050*/  ELECT P0, URZ, PT ;  /* 0x0000000000ff782f */ /* 0x000fc40003800000 */
[----:B---3--:R-:W-:-:S04]  /*0060*/  ISETP.NE.U32.AND P1, PT, RZ, UR8, PT ;  /* 0x00000008ff007c0c */ /* 0x008fc8000bf25070 */
[----:B------:R-:W-:Y:S01]  /*0070*/  ISETP.NE.AND.EX P2, PT, RZ, UR9, PT, P1 ;  /* 0x00000009ff007c0c */ /* 0x000fe2000bf45310 */
[----:B----4-:R-:W-:Y:S02]  /*0080*/  ULOP3.LUT UR47, UR45, 0x1, URZ, 0xc0, !UPT ;  /* 0x000000012d2f7892 */ /* 0x010fe4000f8ec0ff */
[----:B------:R-:W-:Y:S01]  /*0090*/  ULOP3.LUT UR48, UR45, 0x1, URZ, 0x3c, !UPT ;  /* 0x000000012d307892 */ /* 0x000fe2000f8e3cff */
[----:B--2---:R-:W-:-:S05]  /*00a0*/  SHF.R.U32.HI R145, RZ, 0x5, R157 ;  /* 0x00000005ff917819 */ /* 0x004fca000001169d */
[----:B------:R-:W2:Y:S02]  /*00b0*/  SHFL.IDX PT, R0, R145, RZ, 0x1f ;  /* 0x00001fff91007589 */ /* 0x000ea400000e0000 */
[----:B--2---:R-:W-:Y:S02]  /*00c0*/  R2UR UR17, R0 ;  /* 0x00000000001172ca */ /* 0x004fe400000e0000 */
[----:B-1----:R-:W-:Y:S05]  /*00d0*/  @P2 BRA `(.L_x_0) ;  /* 0x0000000000302947 */ /* 0x002fea0003800000 */
[----:B------:R-:W1:Y:S02]  /*00e0*/  LDCU.64 UR4, c[0x0][0x888] ;  /* 0x00011100ff0477ac */ /* 0x000e640008000a00 */
[----:B-1----:R-:W-:-:S04]  /*00f0*/  UISETP.NE.U32.AND UP0, UPT, UR4, URZ, UPT ;  /* 0x000000ff0400728c */ /* 0x002fc8000bf05070 */
[----:B------:R-:W-:-:S09]  /*0100*/  UISETP.NE.AND.EX UP0, UPT, UR5, URZ, UPT, UP0 ;  /* 0x000000ff0500728c */ /* 0x000fd2000bf05300 */
[----:B------:R-:W-:Y:S05]  /*0110*/  BRA.U !UP0, `(.L_x_1) ;  /* 0x0000000108147547 */ /* 0x000fea000b800000 */
[----:B------:R-:W1:Y:S01]  /*0120*/  LDC.64 R72, c[0x0][0x888] ;  /* 0x00022200ff487b82 */ /* 0x000e620000000a00 */
[----:B------:R-:W1:Y:S02]  /*0130*/  LDCU.64 UR4, c[0x0][0x358] ;  /* 0x00006b00ff0477ac */ /* 0x000e640008000a00 */
[----:B-1----:R1:W5:Y:S01]  /*0140*/  LDG.E R72, desc[UR4][R72.64] ;  /* 0x0000000448487981 */ /* 0x002362000c1e1900 */
[----:B------:R-:W-:Y:S01]  /*0150*/  HFMA2 R144, -RZ, RZ, 0, 5.9604644775390625e-08 ;  /* 0x00000001ff907431 */ /* 0x000fe200000001ff */
[----:B------:R-:W-:Y:S05]  /*0160*/  BRA `(.L_x_0) ;  /* 0x00000000000c7947 */ /* 0x000fea0003800000 */
.L_x_1:
[----:B------:R-:W1:Y:S01]  /*0170*/  LDCU UR4, c[0x0][0x880] ;  /* 0x00011000ff0477ac */ /* 0x000e620008000800 */
[----:B------:R-:W-:Y:S01]  /*0180*/  HFMA2 R144, -RZ, RZ, 0, 5.9604644775390625e-08 ;  /* 0x00000001ff907431 */ /* 0x000fe200000001ff */
[----:B-1----:R-:W-:-:S07]  /*0190*/  MOV R72, UR4 ;  /* 0x0000000400487c02 */ /* 0x002fce0008000f00 */
.L_x_0:
[----:B------:R-:W2:Y:S02]  /*01a0*/  LDCU.64 UR4, c[0x0][0x8b0] ;  /* 0x00011600ff0477ac */ /* 0x000ea40008000a00 */
[----:B--2---:R-:W-:-:S04]  /*01b0*/  UISETP.NE.U32.AND UP0, UPT, UR4, URZ, UPT ;  /* 0x000000ff0400728c */ /* 0x004fc8000bf05070 */
[----:B------:R-:W-:-:S09]  /*01c0*/  UISETP.NE.AND.EX UP0, UPT, UR5, URZ, UPT, UP0 ;  /* 0x000000ff0500728c */ /* 0x000fd2000bf05300 */
[----:B------:R-:W-:Y:S05]  /*01d0*/  BRA.U UP0, `(.L_x_2) ;  /* 0x0000000100287547 */ /* 0x000fea000b800000 */
[----:B------:R-:W2:Y:S02]  /*01e0*/  LDCU.64 UR4, c[0x0][0x8a8] ;  /* 0x00011500ff0477ac */ /* 0x000ea40008000a00 */
[----:B--2---:R-:W-:-:S04]  /*01f0*/  UISETP.NE.U32.AND UP0, UPT, UR4, URZ, UPT ;  /* 0x000000ff0400728c */ /* 0x004fc8000bf05070 */
[----:B------:R-:W-:-:S09]  /*0200*/  UISETP.NE.AND.EX UP0, UPT, UR5, URZ, UPT, UP0 ;  /* 0x000000ff0500728c */ /* 0x000fd2000bf05300 */
[----:B------:R-:W-:Y:S05]  /*0210*/  BRA.U !UP0, `(.L_x_3) ;  /* 0x0000000108107547 */ /* 0x000fea000b800000 */
[----:B------:R-:W2:Y:S01]  /*0220*/  LDC.64 R70, c[0x0][0x8a8] ;  /* 0x00022a00ff467b82 */ /* 0x000ea20000000a00 */
[----:B------:R-:W2:Y:S02]  /*0230*/  LDCU.64 UR4, c[0x0][0x358] ;  /* 0x00006b00ff0477ac */ /* 0x000ea40008000a00 */
[----:B--2---:R2:W5:Y:S01]  /*0240*/  LDG.E R70, desc[UR4][R70.64] ;  /* 0x0000000446467981 */ /* 0x004562000c1e1900 */
[----:B------:R-:W-:Y:S05]  /*0250*/  BRA `(.L_x_2) ;  /* 0x0000000000087947 */ /* 0x000fea0003800000 */
.L_x_3:
[----:B------:R-:W2:Y:S02]  /*0260*/  LDCU UR4, c[0x0][0x8a0] ;  /* 0x00011400ff0477ac */ /* 0x000ea40008000800 */
[----:B--2---:R-:W-:Y:S02]  /*0270*/  MOV R70, UR4 ;  /* 0x0000000400467c02 */ /* 0x004fe40008000f00 */
.L_x_2:
[----:B------:R-:W-:Y:S01]  /*0280*/  IMAD.U32 R0, RZ, RZ, UR17 ;  /* 0x00000011ff007e24 */ /* 0x000fe2000f8e00ff */
[----:B------:R-:W-:Y:S04]  /*0290*/  BSSY.RECONVERGENT B0, `(.L_x_4) ;  /* 0x000000c000007945 */ /* 0x000fe80003800200 */
[C---:B------:R-:W-:Y:S02]  /*02a0*/  ISETP.NE.OR P3, PT, R0.reuse, 0x1, !P0 ;  /* 0x000000010000780c */ /* 0x040fe40004765670 */
[----:B------:R-:W-:-:S11]  /*02b0*/  ISETP.NE.OR P2, PT, R0, 0x3, !P0 ;  /* 0x000000030000780c */ /* 0x000fd60004745670 */
[----:B------:R-:W-:Y:S05]  /*02c0*/  @P3 BRA `(.L_x_5) ;  /* 0x0000000000203947 */ /* 0x000fea0003800000 */
[----:B------:R-:W3:Y:S02]  /*02d0*/  LDCU.64 UR4, c[0x0][0x348] ;  /* 0x00006900ff0477ac */ /* 0x000ee40008000a00 */
[----:B---3--:R-:W-:Y:S02]  /*02e0*/  UIADD3 UR6, UP1, UPT, UR4, 0x80, URZ ;  /* 0x0000008004067890 */ /* 0x008fe4000ff3e0ff */
[----:B------:R-:W-:Y:S02]  /*02f0*/  UIADD3 UR4, UP0, UPT, UR4, 0x180, URZ ;  /* 0x0000018004047890 */ /* 0x000fe4000ff1e0ff */
[----:B------:R-:W-:Y:S02]  /*0300*/  UIADD3.X UR7, UPT, UPT, URZ, UR5, URZ, UP1, !UPT ;  /* 0x00000005ff077290 */ /* 0x000fe40008ffe4ff */
[----:B------:R-:W-:-:S07]  /*0310*/  UIADD3.X UR5, UPT, UPT, URZ, UR5, URZ, UP0, !UPT ;  /* 0x00000005ff057290 */ /* 0x000fce00087fe4ff */
[----:B------:R3:W-:Y:S02]  /*0320*/  UTMACCTL.PF [UR6] ;  /* 0x00000000060079b9 */ /* 0x0007e40008040000 */
[----:B------:R3:W-:Y:S02]  /*0330*/  UTMACCTL.PF [UR4] ;  /* 0x00000000040079b9 */ /* 0x0007e40008040000 */
[----:B---3--:R-:W-:Y:S01]  /*0340*/  NOP ;  /* 0x0000000000007918 */ /* 0x008fe20000000000 */
.L_x_5:
[----:B------:R-:W-:Y:S05]  /*0350*/  BSYNC.RECONVERGENT B0 ;  /* 0x0000000000007941 */ /* 0x000fea0003800200 */
.L_x_4:
[----:B------:R-:W-:Y:S04]  /*0360*/  BSSY.RECONVERGENT B0, `(.L_x_6) ;  /* 0x000000a000007945 */ /* 0x000fe80003800200 */
        /* <DEDUP_REMOVED lines=9> */
.L_x_7:
[----:B------:R-:W-:Y:S05]  /*0400*/  BSYNC.RECONVERGENT B0 ;  /* 0x0000000000007941 */ /* 0x000fea0003800200 */
.L_x_6:
[----:B------:R-:W3:Y:S01]  /*0410*/  LDCU.64 UR4, c[0x0][0x888] ;  /* 0x00011100ff0477ac */ /* 0x000ee20008000a00 */
[----:B------:R-:W-:Y:S01]  /*0420*/  ISETP.NE.AND.EX P1, PT, RZ, UR9, PT, P1 ;  /* 0x00000009ff007c0c */ /* 0x000fe2000bf25310 */
[----:B------:R-:W-:Y:S01]  /*0430*/  UPLOP3.LUT UP4, UPT, UPT, UPT, UPT, 0x80, 0x8 ;  /* 0x000000000008789c */ /* 0x000fe20003f8f070 */
[----:B---3--:R-:W-:-:S04]  /*0440*/  ISETP.NE.U32.AND P2, PT, RZ, UR4, PT ;  /* 0x00000004ff007c0c */ /* 0x008fc8000bf45070 */
[----:B------:R-:W-:-:S13]  /*0450*/  ISETP.NE.AND.EX P2, PT, RZ, UR5, PT, P2 ;  /* 0x00000005ff007c0c */ /* 0x000fda000bf45320 */
[----:B------:R-:W-:Y:S05]  /*0460*/  @P2 BRA P1, `(.L_x_8) ;  /* 0x0000000000282947 */ /* 0x000fea0000800000 */
[----:B-----5:R-:W-:Y:S01]  /*0470*/  R2UR UR6, R72 ;  /* 0x00000000480672ca */ /* 0x020fe200000e0000 */
[----:B------:R-:W-:Y:S02]  /*0480*/  UISETP.NE.U32.AND UP0, UPT, UR8, URZ, UPT ;  /* 0x000000ff0800728c */ /* 0x000fe4000bf05070 */
[----:B------:R-:W-:Y:S02]  /*0490*/  UISETP.NE.U32.AND UP1, UPT, UR4, URZ, UPT ;  /* 0x000000ff0400728c */ /* 0x000fe4000bf25070 */
[----:B------:R-:W-:Y:S02]  /*04a0*/  UISETP.NE.AND.EX UP2, UPT, UR9, URZ, UPT, UP0 ;  /* 0x000000ff0900728c */ /* 0x000fe4000bf45300 */
[----:B------:R-:W-:-:S04]  /*04b0*/  UISETP.NE.AND.EX UP0, UPT, UR5, URZ, UPT, UP1 ;  /* 0x000000ff0500728c */ /* 0x000fc8000bf05310 */
[----:B------:R-:W-:Y:S02]  /*04c0*/  USEL UR4, URZ, 0xffffffff, UP0 ;  /* 0xffffffffff047887 */ /* 0x000fe40008000000 */
[----:B------:R-:W-:-:S04]  /*04d0*/  UISETP.NE.AND UP1, UPT, UR6, URZ, UPT ;  /* 0x000000ff0600728c */ /* 0x000fc8000bf25270 */
[----:B------:R-:W-:-:S04]  /*04e0*/  @!UP2 USEL UR4, URZ, 0xffffffff, UP1 ;  /* 0xffffffffff04a887 */ /* 0x000fc80008800000 */
[----:B------:R-:W-:-:S04]  /*04f0*/  ULOP3.LUT UR4, UR4, 0x1, URZ, 0xc0, !UPT ;  /* 0x0000000104047892 */ /* 0x000fc8000f8ec0ff */
[----:B------:R-:W-:-:S11]  /*0500*/  UISETP.NE.U32.AND UP4, UPT, UR4, 0x1, UPT ;  /* 0x000000010400788c */ /* 0x000fd6000bf85070 */
.L_x_8:
[----:B------:R-:W3:Y:S01]  /*0510*/  SHFL.IDX PT, R0, R145, RZ, 0x1f ;  /* 0x00001fff91007589 */ /* 0x000ee200000e0000 */
[----:B------:R-:W-:-:S04]  /*0520*/  UISETP.NE.AND UP0, UPT, UR17, 0x2, UPT ;  /* 0x000000021100788c */ /* 0x000fc8000bf05270 */
[----:B------:R-:W-:Y:S02]  /*0530*/  UISETP.EQ.AND UP1, UPT, UR47, URZ, !UP0 ;  /* 0x000000ff2f00728c */ /* 0x000fe4000c722270 */
[----:B------:R-:W-:-:S04]  /*0540*/  USEL UR41, URZ, 0x1, UP0 ;  /* 0x00000001ff297887 */ /* 0x000fc80008000000 */
[----:B------:R-:W-:Y:S02]  /*0550*/  PLOP3.LUT P3, PT, P0, PT, UP1, 0x80, 0x8 ;  /* 0x000000000008781c */ /* 0x000fe4000076f018 */
[----:B---3--:R-:W-:-:S13]  /*0560*/  ISETP.NE.AND P1, PT, R0, RZ, PT ;  /* 0x000000ff0000720c */ /* 0x008fda0003f25270 */
[----:B------:R-:W-:Y:S05]  /*0570*/  @P1 BRA `(.L_x_9) ;  /* 0x00000000005c1947 */ /* 0x000fea0003800000 */
[----:B------:R-:W-:Y:S01]  /*0580*/  UMOV UR4, 0x400 ;  /* 0x0000040000047882 */ /* 0x000fe20000000000 */
[----:B------:R-:W-:Y:S01]  /*0590*/  UMOV UR8, 0x1 ;  /* 0x0000000100087882 */ /* 0x000fe20000000000 */
[----:B------:R-:W-:Y:S01]  /*05a0*/  UMOV UR6, 0x4 ;  /* 0x0000000400067882 */ /* 0x000fe20000000000 */
[----:B------:R-:W-:Y:S02]  /*05b0*/  ULEA UR4, UR45, UR4, 0x18 ;  /* 0x000000042d047291 */ /* 0x000fe4000f8ec0ff */
[----:B------:R-:W-:-:S04]  /*05c0*/  UIADD3 UR8, UPT, UPT, -UR8, 0x100000, URZ ;  /* 0x0010000008087890 */ /* 0x000fc8000fffe1ff */
[----:B------:R-:W-:Y:S02]  /*05d0*/  USHF.L.U32 UR9, UR8, 0xb, URZ ;  /* 0x0000000b08097899 */ /* 0x000fe400080006ff */
[----:B------:R-:W-:Y:S02]  /*05e0*/  USHF.L.U32 UR8, UR8, 0x1, URZ ;  /* 0x0000000108087899 */ /* 0x000fe400080006ff */
[----:B------:R-:W-:-:S04]  /*05f0*/  UIADD3 UR6, UPT, UPT, -UR6, 0x100000, URZ ;  /* 0x0010000006067890 */ /* 0x000fc8000fffe1ff */
[----:B------:R-:W-:Y:S02]  /*0600*/  USHF.L.U32 UR7, UR6, 0xb, URZ ;  /* 0x0000000b06077899 */ /* 0x000fe400080006ff */
[----:B------:R-:W-:Y:S01]  /*0610*/  USHF.L.U32 UR6, UR6, 0x1, URZ ;  /* 0x0000000106067899 */ /* 0x000fe200080006ff */
[----:B------:R-:W-:Y:S01]  /*0620*/  ELECT P1, URZ, PT ;  /* 0x0000000000ff782f */ /* 0x000fe20003820000 */
[----:B------:R-:W3:Y:S02]  /*0630*/  FENCE.VIEW.ASYNC.S ;  /* 0x00000000000073c6 */ /* 0x000ee40000000000 */
[----:B---3--:R3:W4:Y:S08]  /*0640*/  SYNCS.EXCH.64 URZ, [UR4], UR8 ;  /* 0x0000000804ff75b2 */ /* 0x0087300008000100 */
[----:B------:R3:W1:Y:S01]  /*0650*/  SYNCS.EXCH.64 URZ, [UR4+0x28], UR6 ;  /* 0x0000280604ff75b2 */ /* 0x0006620008000100 */
        /* <DEDUP_REMOVED lines=8> */
[----:B------:R-:W-:Y:S01]  /*06e0*/  NOP ;  /* 0x0000000000007918 */ /* 0x000fe20000000000 */
.L_x_9:
[----:B------:R-:W2:Y:S01]  /*06f0*/  SHFL.IDX PT, R0, R145, RZ, 0x1f ;  /* 0x00001fff91007589 */ /* 0x000ea200000e0000 */
[----:B------:R-:W-:Y:S01]  /*0700*/  NOP ;  /* 0x0000000000007918 */ /* 0x000fe20000000000 */
[----:B--2---:R-:W-:-:S13]  /*0710*/  ISETP.NE.AND P1, PT, R0, 0x1, PT ;  /* 0x000000010000780c */ /* 0x004fda0003f25270 */
[----:B------:R-:W-:Y:S05]  /*0720*/  @P1 BRA `(.L_x_10) ;  /* 0x0000000000541947 */ /* 0x000fea0003800000 */
[----:B---3--:R-:W-:Y:S01]  /*0730*/  UMOV UR4, 0x400 ;  /* 0x0000040000047882 */ /* 0x008fe20000000000 */
        /* <DEDUP_REMOVED lines=10> */
[----:B------:R-:W2:Y:S02]  /*07e0*/  FENCE.VIEW.ASYNC.S ;  /* 0x00000000000073c6 */ /* 0x000ea40000000000 */
[----:B--2---:R2:W3:Y:S08]  /*07f0*/  SYNCS.EXCH.64 URZ, [UR4+0x50], UR8 ;  /* 0x0000500804ff75b2 */ /* 0x0044f00008000100 */
        /* <DEDUP_REMOVED lines=8> */
.L_x_10:
[----:B------:R-:W4:Y:S01]  /*0880*/  SHFL.IDX PT, R0, R145, RZ, 0x1f ;  /* 0x00001fff91007589 */ /* 0x000f2200000e0000 */
[----:B------:R-:W-:Y:S01]  /*0890*/  NOP ;  /* 0x0000000000007918 */ /* 0x000fe20000000000 */
[----:B----4-:R-:W-:-:S13]  /*08a0*/  ISETP.NE.AND P1, PT, R0, 0x3, PT ;  /* 0x000000030000780c */ /* 0x010fda0003f25270 */
[----:B------:R-:W-:Y:S05]  /*08b0*/  @P1 BRA `(.L_x_11) ;  /* 0x00000000002c1947 */ /* 0x000fea0003800000 */
[----:B--23--:R-:W-:Y:S01]  /*08c0*/  UMOV UR6, 0x400 ;  /* 0x0000040000067882 */ /* 0x00cfe20000000000 */
[----:B------:R-:W-:Y:S01]  /*08d0*/  UMOV UR4, 0x20 ;  /* 0x0000002000047882 */ /* 0x000fe20000000000 */
[----:B------:R-:W-:Y:S02]  /*08e0*/  ULEA UR6, UR45, UR6, 0x18 ;  /* 0x000000062d067291 */ /* 0x000fe4000f8ec0ff */
[----:B------:R-:W-:-:S04]  /*08f0*/  UIADD3 UR4, UPT, UPT, -UR4, 0x100000, URZ ;  /* 0x0010000004047890 */ /* 0x000fc8000fffe1ff */
[----:B------:R-:W-:Y:S02]  /*0900*/  USHF.L.U32 UR5, UR4, 0xb, URZ ;  /* 0x0000000b04057899 */ /* 0x000fe400080006ff */
[----:B------:R-:W-:Y:S01]  /*0910*/  USHF.L.U32 UR4, UR4, 0x1, URZ ;  /* 0x0000000104047899 */ /* 0x000fe200080006ff */
[----:B------:R-:W-:Y:S01]  /*0920*/  ELECT P1, URZ, PT ;  /* 0x0000000000ff782f */ /* 0x000fe20003820000 */
[----:B------:R-:W2:Y:S10]  /*0930*/  FENCE.VIEW.ASYNC.S ;  /* 0x00000000000073c6 */ /* 0x000eb40000000000 */
[----:B--2---:R4:W2:Y:S01]  /*0940*/  SYNCS.EXCH.64 URZ, [UR6+0x90], UR4 ;  /* 0x0000900406ff75b2 */ /* 0x0048a20008000100 */
[----:B------:R4:W3:Y:S02]  /*0950*/  SYNCS.EXCH.64 URZ, [UR6+0x98], UR4 ;  /* 0x0000980406ff75b2 */ /* 0x0008e40008000100 */
[----:B----4-:R-:W-:Y:S01]  /*0960*/  NOP ;  /* 0x0000000000007918 */ /* 0x010fe20000000000 */
.L_x_11:
[----:B------:R-:W4:Y:S01]  /*0970*/  SHFL.IDX PT, R0, R145, RZ, 0x1f ;  /* 0x00001fff91007589 */ /* 0x000f2200000e0000 */
[----:B------:R-:W-:Y:S01]  /*0980*/  NOP ;  /* 0x0000000000007918 */ /* 0x000fe20000000000 */
[----:B----4-:R-:W-:-:S13]  /*0990*/  ISETP.NE.AND P1, PT, R0, 0x4, PT ;  /* 0x000000040000780c */ /* 0x010fda0003f25270 */
[----:B------:R-:W-:Y:S05]  /*09a0*/  @P1 BRA `(.L_x_12) ;  /* 0x0000000000481947 */ /* 0x000fea0003800000 */
[----:B--23--:R-:W-:Y:S01]  /*09b0*/  UMOV UR4, 0x720 ;  /* 0x0000072000047882 */ /* 0x00cfe20000000000 */
[----:B------:R-:W-:Y:S01]  /*09c0*/  UMOV UR6, 0x400 ;  /* 0x0000040000067882 */ /* 0x000fe20000000000 */
[----:B------:R-:W-:Y:S01]  /*09d0*/  USEL UR4, UR4, 0x620, UP4 ;  /* 0x0000062004047887 */ /* 0x000fe2000a000000 */
        /* <DEDUP_REMOVED lines=10> */
[----:B--2---:R4:W2:Y:S08]  /*0a80*/  SYNCS.EXCH.64 URZ, [UR6+0xa0], UR8 ;  /* 0x0000a00806ff75b2 */ /* 0x0048b00008000100 */
[----:B------:R4:W3:Y:S01]  /*0a90*/  SYNCS.EXCH.64 URZ, [UR6+0xb0], UR4 ;  /* 0x0000b00406ff75b2 */ /* 0x0008e20008000100 */
[----:B------:R4:W1:Y:S01]  /*0aa0*/  SYNCS.EXCH.64 URZ, [UR6+0xa8], UR8 ;  /* 0x0000a80806ff75b2 */ /* 0x0008620008000100 */
[----:B------:R4:W1:Y:S02]  /*0ab0*/  SYNCS.EXCH.64 URZ, [UR6+0xb8], UR4 ;  /* 0x0000b80406ff75b2 */ /* 0x0008640008000100 */
[----:B----4-:R-:W-:Y:S01]  /*0ac0*/  NOP ;  /* 0x0000000000007918 */ /* 0x010fe20000000000 */
.L_x_12:
[----:B------:R-:W4:Y:S01]  /*0ad0*/  SHFL.IDX PT, R0, R145, RZ, 0x1f ;  /* 0x00001fff91007589 */ /* 0x000f2200000e0000 */
[----:B------:R-:W-:Y:S01]  /*0ae0*/  NOP ;  /* 0x0000000000007918 */ /* 0x000fe20000000000 */
[----:B----4-:R-:W-:-:S13]  /*0af0*/  ISETP.NE.AND P1, PT, R0, 0x5, PT ;  /* 0x000000050000780c */ /* 0x010fda0003f25270 */
[----:B------:R-:W-:Y:S05]  /*0b00*/  @P1 BRA `(.L_x_13) ;  /* 0x0000000000441947 */ /* 0x000fea0003800000 */
[----:B--23--:R-:W-:Y:S01]  /*0b10*/  UMOV UR4, 0x400 ;  /* 0x0000040000047882 */ /* 0x00cfe20000000000 */
        /* <DEDUP_REMOVED lines=16> */
.L_x_13:
[----:B------:R-:W4:Y:S01]  /*0c20*/  SHFL.IDX PT, R0, R145, RZ, 0x1f ;  /* 0x00001fff91007589 */ /* 0x000f2200000e0000 */
[----:B------:R-:W-:Y:S01]  /*0c30*/  ISETP.NE.OR P0, PT, RZ, UR17, !P0 ;  /* 0x00000011ff007c0c */ /* 0x000fe2000c705670 */
        /* <DEDUP_REMOVED lines=12> */
[----:B------:R4:W3:Y:S01]  /*0d00*/  SYNCS.EXCH.64 URZ, [UR4+0xf0], UR6 ;  /* 0x0000f00604ff75b2 */ /* 0x0008e20008000100 */
[----:B------:R4:W1:Y:S01]  /*0d10*/  SYNCS.EXCH.64 URZ, [UR4+0xe8], UR6 ;  /* 0x0000e80604ff75b2 */ /* 0x0008620008000100 */
[----:B------:R4:W1:Y:S02]  /*0d20*/  SYNCS.EXCH.64 URZ, [UR4+0xf8], UR6 ;  /* 0x0000f80604ff75b2 */ /* 0x0008640008000100 */
[----:B----4-:R-:W-:Y:S01]  /*0d30*/  NOP ;  /* 0x0000000000007918 */ /* 0x010fe20000000000 */
.L_x_14:
[----:B------:R-:W-:Y:S01]  /*0d40*/  VOTEU.ALL UP0, P0 ;  /* 0x0000000000ff7886 */ /* 0x000fe20000000000 */
[----:B--23--:R-:W-:Y:S01]  /*0d50*/  UMOV UR4, 0x20 ;  /* 0x0000002000047882 */ /* 0x00cfe20000000000 */
[----:B------:R-:W2:Y:S01]  /*0d60*/  LDCU UR7, c[0x0][0x36c] ;  /* 0x00006d80ff0777ac */ /* 0x000ea20008000800 */
[----:B------:R-:W-:Y:S01]  /*0d70*/  NOP ;  /* 0x0000000000007918 */ /* 0x000fe20000000000 */
[----:B------:R-:W-:Y:S01]  /*0d80*/  LOP3.LUT R0, R157, 0x1f, RZ, 0xc0, !PT ;  /* 0x0000001f9d007812 */ /* 0x000fe200078ec0ff */
[----:B------:R-:W-:Y:S01]  /*0d90*/  @!UP0 UMOV UR6, 0x400 ;  /* 0x0000040000068882 */ /* 0x000fe20000000000 */
[----:B------:R-:W-:-:S04]  /*0da0*/  @!UP0 UIADD3 UR4, UPT, UPT, -UR4, 0x100000, URZ ;  /* 0x0010000004048890 */ /* 0x000fc8000fffe1ff */
[----:B------:R-:W-:Y:S02]  /*0db0*/  @!UP0 USHF.L.U32 UR5, UR4, 0xb, URZ ;  /* 0x0000000b04058899 */ /* 0x000fe400080006ff */
[----:B------:R-:W-:Y:S02]  /*0dc0*/  @!UP0 USHF.L.U32 UR4, UR4, 0x1, URZ ;  /* 0x0000000104048899 */ /* 0x000fe400080006ff */
[----:B------:R-:W-:Y:S01]  /*0dd0*/  @!UP0 ULEA UR6, UR45, UR6, 0x18 ;  /* 0x000000062d068291 */ /* 0x000fe2000f8ec0ff */
[----:B------:R-:W-:Y:S01]  /*0de0*/  VOTEU.ALL UP0, P0 ;  /* 0x0000000000ff7886 */ /* 0x000fe20000000000 */
[----:B------:R-:W-:Y:S02]  /*0df0*/  UISETP.NE.AND UP5, UPT, UR17, URZ, UPT ;  /* 0x000000ff1100728c */ /* 0x000fe4000bfa5270 */
[----:B--2---:R-:W-:Y:S01]  /*0e00*/  UISETP.EQ.U32.AND UP6, UPT, UR7, 0x1, UPT ;  /* 0x000000010700788c */ /* 0x004fe2000bfc2070 */
[----:B------:R-:W2:Y:S07]  /*0e10*/  FENCE.VIEW.ASYNC.S ;  /* 0x00000000000073c6 */ /* 0x000eae0000000000 */
[----:B--2---:R2:W3:Y:S01]  /*0e20*/  @!UP0 SYNCS.EXCH.64 URZ, [UR6+0x100], UR4 ;  /* 0x0001000406ff85b2 */ /* 0x0044e20008000100 */
[----:B------:R-:W-:Y:S05]  /*0e30*/  BRA.U !UP6, `(.L_x_15) ;  /* 0x000000010e087547 */ /* 0x000fea000b800000 */
[----:B-1-3--:R-:W-:Y:S01]  /*0e40*/  UCGABAR_ARV ;  /* 0x00000000000079c7 */ /* 0x00afe20008000000 */
[----:B------:R-:W-:Y:S05]  /*0e50*/  BRA `(.L_x_16) ;  /* 0x0000000000047947 */ /* 0x000fea0003800000 */
.L_x_15:
[----:B-1-3--:R-:W-:Y:S01]  /*0e60*/  NOP ;  /* 0x0000000000007918 */ /* 0x00afe20000000000 */
.L_x_16:
[----:B------:R-:W1:Y:S01]  /*0e70*/  S2UR UR16, SR_CTAID.X ;  /* 0x00000000001079c3 */ /* 0x000e620000002500 */
[----:B------:R-:W-:-:S05]  /*0e80*/  CS2R.32 R146, SR_CgaSize ;  /* 0x0000000000927805 */ /* 0x000fca0000008a00 */
[----:B------:R-:W-:-:S05]  /*0e90*/  IMAD R146, R146, -0xa0, RZ ;  /* 0xffffff6092927824 */ /* 0x000fca00078e02ff */
[----:B--2---:R-:W-:-:S14]  /*0ea0*/  R2UR UR5, R146 ;  /* 0x00000000920572ca */ /* 0x004fdc00000e0000 */
[----:B------:R-:W2:Y:S01]  /*0eb0*/  LDCU UR5, c[0x0][UR5+0x2b0] ;  /* 0x00005600050577ac */ /* 0x000ea20008000800 */
[----:B------:R-:W-:-:S05]  /*0ec0*/  CS2R.32 R146, SR_CgaSize ;  /* 0x0000000000927805 */ /* 0x000fca0000008a00 */
[----:B------:R-:W-:-:S05]  /*0ed0*/  IMAD R146, R146, -0xa0, RZ ;  /* 0xffffff6092927824 */ /* 0x000fca00078e02ff */
[----:B------:R-:W-:-:S14]  /*0ee0*/  R2UR UR4, R146 ;  /* 0x00000000920472ca */ /* 0x000fdc00000e0000 */
[----:B------:R-:W3:Y:S01]  /*0ef0*/  LDCU UR4, c[0x0][UR4+0x2b4] ;  /* 0x00005680040477ac */ /* 0x000ee20008000800 */
[----:B------:R-:W4:Y:S01]  /*0f00*/  S2UR UR20, SR_CTAID.Y ;  /* 0x00000000001479c3 */ /* 0x000f220000002600 */
[----:B------:R-:W-:-:S05]  /*0f10*/  CS2R.32 R146, SR_CgaSize ;  /* 0x0000000000927805 */ /* 0x000fca0000008a00 */
[----:B------:R-:W-:-:S05]  /*0f20*/  IMAD R146, R146, -0xa0, RZ ;  /* 0xffffff6092927824 */ /* 0x000fca00078e02ff */
[----:B------:R-:W-:-:S14]  /*0f30*/  R2UR UR7, R146 ;  /* 0x00000000920772ca */ /* 0x000fdc00000e0000 */
[----:B------:R-:W3:Y:S01]  /*0f40*/  LDCU UR7, c[0x0][UR7+0x2a0] ;  /* 0x00005400070777ac */ /* 0x000ee20008000800 */
[----:B------:R-:W-:-:S05]  /*0f50*/  CS2R.32 R146, SR_CgaSize ;  /* 0x0000000000927805 */ /* 0x000fca0000008a00 */
[----:B------:R-:W-:-:S05]  /*0f60*/  IMAD R146, R146, -0xa0, RZ ;  /* 0xffffff6092927824 */ /* 0x000fca00078e02ff */
[----:B------:R-:W-:-:S14]  /*0f70*/  R2UR UR61, R146 ;  /* 0x00000000923d72ca */ /* 0x000fdc00000e0000 */
[----:B------:R-:W3:Y:S01]  /*0f80*/  LDCU UR61, c[0x0][UR61+0x2a4] ;  /* 0x000054803d3d77ac */ /* 0x000ee20008000800 */
[----:B------:R-:W-:Y:S01]  /*0f90*/  UISETP.GT.U32.AND UP0, UPT, UR47, 0xffff, UPT ;  /* 0x0000ffff2f00788c */ /* 0x000fe2000bf04070 */
[----:B------:R-:W3:Y:S01]  /*0fa0*/  LDCU UR23, c[0x0][0xb24] ;  /* 0x00016480ff1777ac */ /* 0x000ee20008000800 */
[----:B------:R-:W3:Y:S01]  /*0fb0*/  LDCU UR42, c[0x0][0xb24] ;  /* 0x00016480ff2a77ac */ /* 0x000ee20008000800 */
[----:B-1----:R-:W-:Y:S01]  /*0fc0*/  I2FP.F32.U32 R3, UR16 ;  /* 0x0000001000037c45 */ /* 0x002fe20008201000 */
[----:B------:R-:W1:Y:S04]  /*0fd0*/  LDCU UR29, c[0x0][0xb30] ;  /* 0x00016600ff1d77ac */ /* 0x000e680008000800 */
[----:B--2---:R-:W-:Y:S01]  /*0fe0*/  FMUL R3, R3, UR5 ;  /* 0x0000000503037c20 */ /* 0x004fe20008400000 */
[----:B------:R-:W-:Y:S01]  /*0ff0*/  USHF.L.U32 UR22, UR45, 0xb, URZ ;  /* 0x0000000b2d167899 */ /* 0x000fe200080006ff */
[----:B----4-:R-:W-:Y:S01]  /*1000*/  I2FP.F32.U32 R2, UR20 ;  /* 0x0000001400027c45 */ /* 0x010fe20008201000 */
[----:B------:R-:W-:Y:S01]  /*1010*/  UMOV UR11, 0x55 ;  /* 0x00000055000b7882 */ /* 0x000fe20000000000 */
[----:B------:R-:W-:-:S02]  /*1020*/  USHF.L.U32 UR46, UR16, 0x7, URZ ;  /* 0x00000007102e7899 */ /* 0x000fc400080006ff */
[----:B------:R-:W2:Y:S01]  /*1030*/  F2I.U32.TRUNC.NTZ R3, R3 ;  /* 0x0000000300037305 */ /* 0x000ea2000020f000 */
[----:B------:R-:W-:Y:S01]  /*1040*/  USEL UR21, UR47, 0xffff, !UP0 ;  /* 0x0000ffff2f157887 */ /* 0x000fe2000c000000 */
[----:B---3--:R-:W-:-:S06]  /*1050*/  FMUL R2, R2, UR4 ;  /* 0x0000000402027c20 */ /* 0x008fcc0008400000 */
[----:B------:R-:W3:Y:S01]  /*1060*/  F2I.U32.TRUNC.NTZ R2, R2 ;  /* 0x0000000200027305 */ /* 0x000ee2000020f000 */
[----:B--2---:R-:W-:Y:S02]  /*1070*/  R2UR UR4, R3 ;  /* 0x00000000030472ca */ /* 0x004fe400000e0000 */
[----:B------:R-:W-:Y:S02]  /*1080*/  PRMT R3, RZ, 0x7610, R3 ;  /* 0x00007610ff037816 */ /* 0x000fe40000000003 */
[----:B---3--:R-:W-:Y:S02]  /*1090*/  R2UR UR6, R2 ;  /* 0x00000000020672ca */ /* 0x008fe400000e0000 */
[----:B------:R-:W-:-:S07]  /*10a0*/  PRMT R2, RZ, 0x7610, R2 ;  /* 0x00007610ff027816 */ /* 0x000fce0000000002 */
[----:B------:R-:W-:-:S04]  /*10b0*/  UIADD3 UR5, UPT, UPT, -UR4, URZ, URZ ;  /* 0x000000ff04057290 */ /* 0x000fc8000fffe1ff */
[----:B------:R-:W-:Y:S02]  /*10c0*/  UIMAD UR5, UR7, UR5, UR16 ;  /* 0x00000005070572a4 */ /* 0x000fe4000f8e0210 */
[----:B------:R-:W-:-:S04]  /*10d0*/  UIADD3 UR4, UPT, UPT, -UR6, URZ, URZ ;  /* 0x000000ff06047290 */ /* 0x000fc8000fffe1ff */
[----:B------:R-:W-:Y:S01]  /*10e0*/  IMAD.U32 R146, RZ, RZ, UR5 ;  /* 0x00000005ff927e24 */ /* 0x000fe2000f8e00ff */
[----:B------:R-:W-:Y:S01]  /*10f0*/  UIMAD UR61, UR61, UR4, UR20 ;  /* 0x000000043d3d72a4 */ /* 0x000fe2000f8e0214 */
[----:B-1----:R-:W-:Y:S11]  /*1100*/  BRA.U UP5, `(.L_x_17) ;  /* 0x0000000105607547 */ /* 0x002ff6000b800000 */
[----:B------:R-:W-:-:S13]  /*1110*/  R2UR UR4, R146 ;  /* 0x00000000920472ca */ /* 0x000fda00000e0000 */
[----:B------:R-:W-:Y:S02]  /*1120*/  UISETP.GT.U32.AND UP0, UPT, UR4, 0x1, UPT ;  /* 0x000000010400788c */ /* 0x000fe4000bf04070 */
[----:B------:R-:W-:Y:S02]  /*1130*/  ULOP3.LUT UR10, UR4, 0xfffffffe, URZ, 0xc0, !UPT ;  /* 0xfffffffe040a7892 */ /* 0x000fe4000f8ec0ff */
[----:B------:R-:W-:Y:S02]  /*1140*/  UISETP.NE.AND UP3, UPT, UR61, URZ, UP0 ;  /* 0x000000ff3d00728c */ /* 0x000fe40008765270 */
[----:B------:R-:W-:Y:S02]  /*1150*/  UISETP.NE.AND UP2, UPT, UR61, 0x1, UP0 ;  /* 0x000000013d00788c */ /* 0x000fe40008745270 */
[----:B------:R-:W-:Y:S02]  /*1160*/  UISETP.NE.AND UP1, UPT, UR61, 0x2, UP0 ;  /* 0x000000023d00788c */ /* 0x000fe40008725270 */
[----:B------:R-:W-:-:S02]  /*1170*/  UISETP.NE.AND UP0, UPT, UR61, 0x3, UP0 ;  /* 0x000000033d00788c */ /* 0x000fc40008705270 */
[----:B------:R-:W-:Y:S02]  /*1180*/  USEL UR6, URZ, 0x1, UP3 ;  /* 0x00000001ff067887 */ /* 0x000fe40009800000 */
[----:B------:R-:W-:Y:S02]  /*1190*/  USEL UR5, URZ, 0x4, UP2 ;  /* 0x00000004ff057887 */ /* 0x000fe40009000000 */
[----:B------:R-:W-:Y:S02]  /*11a0*/  USEL UR4, URZ, 0x10, UP1 ;  /* 0x00000010ff047887 */ /* 0x000fe40008800000 */
[----:B------:R-:W-:Y:S02]  /*11b0*/  USEL UR9, URZ, 0x40, UP0 ;  /* 0x00000040ff097887 */ /* 0x000fe40008000000 */
[----:B------:R-:W-:Y:S02]  /*11c0*/  USEL UR8, URZ, 0x2, UP3 ;  /* 0x00000002ff087887 */ /* 0x000fe40009800000 */
[----:B------:R-:W-:-:S02]  /*11d0*/  UIADD3 UR4, UPT, UPT, UR4, UR5, UR6 ;  /* 0x0000000504047290 */ /* 0x000fc4000fffe006 */
[----:B------:R-:W-:Y:S02]  /*11e0*/  USEL UR6, URZ, 0x20, UP1 ;  /* 0x00000020ff067887 */ /* 0x000fe40008800000 */
[----:B------:R-:W-:Y:S02]  /*11f0*/  USEL UR7, URZ, 0x8, UP2 ;  /* 0x00000008ff077887 */ /* 0x000fe40009000000 */
[----:B------:R-:W-:Y:S02]  /*1200*/  UIADD3 UR5, UPT, UPT, UR8, UR9, UR4 ;  /* 0x0000000908057290 */ /* 0x000fe4000fffe004 */
[----:B------:R-:W-:Y:S02]  /*1210*/  ULEA UR4, UR61, UR10, 0x1 ;  /* 0x0000000a3d047291 */ /* 0x000fe4000f8e08ff */
[----:B------:R-:W-:Y:S02]  /*1220*/  USEL UR8, URZ, 0x80, UP0 ;  /* 0x00000080ff087887 */ /* 0x000fe40008000000 */
[----:B------:R-:W-:-:S03]  /*1230*/  UIADD3 UR5, UPT, UPT, UR6, UR7, UR5 ;  /* 0x0000000706057290 */ /* 0x000fc6000fffe005 */
[----:B------:R-:W-:Y:S01]  /*1240*/  UMOV UR6, 0x3 ;  /* 0x0000000300067882 */ /* 0x000fe20000000000 */
[----:B------:R-:W-:Y:S02]  /*1250*/  UIADD3 UR5, UPT, UPT, UR5, UR8, URZ ;  /* 0x0000000805057290 */ /* 0x000fe4000fffe0ff */
[----:B------:R-:W-:-:S04]  /*1260*/  USHF.L.U32 UR4, UR6, UR4, URZ ;  /* 0x0000000406047299 */ /* 0x000fc800080006ff */
[----:B------:R-:W-:Y:S02]  /*1270*/  MOV R3, UR5 ;  /* 0x0000000500037c02 */ /* 0x000fe40008000f00 */
[----:B------:R-:W-:-:S07]  /*1280*/  IMAD.U32 R2, RZ, RZ, UR4 ;  /* 0x00000004ff027e24 */ /* 0x000fce000f8e00ff */
.L_x_17:
[----:B------:R-:W1:Y:S01]  /*1290*/  S2UR UR36, SR_CTAID.Z ;  /* 0x00000000002479c3 */ /* 0x000e620000002700 */
[----:B------:R-:W-:Y:S02]  /*12a0*/  UISETP.GE.AND UP0, UPT, UR23, 0x1, UPT ;  /* 0x000000011700788c */ /* 0x000fe4000bf06270 */
[----:B------:R-:W-:Y:S02]  /*12b0*/  ULOP3.LUT UR21, UR21, 0xffff, URZ, 0xc0, !UPT ;  /* 0x0000ffff15157892 */ /* 0x000fe4000f8ec0ff */
[----:B------:R-:W-:Y:S02]  /*12c0*/  UISETP.NE.AND UP3, UPT, UR17, 0x2, UPT ;  /* 0x000000021100788c */ /* 0x000fe4000bf65270 */
[----:B------:R-:W-:Y:S02]  /*12d0*/  ULOP3.LUT UR22, UR22, 0x3000, URZ, 0xc0, !UPT ;  /* 0x0000300016167892 */ /* 0x000fe4000f8ec0ff */
[----:B------:R-:W-:Y:S02]  /*12e0*/  ULOP3.LUT UR46, UR46, 0x80, URZ, 0xc0, !UPT ;  /* 0x000000802e2e7892 */ /* 0x000fe4000f8ec0ff */
[----:B------:R-:W-:Y:S01]  /*12f0*/  USHF.L.U32 UR21, UR11, UR21, URZ ;  /* 0x000000150b157299 */ /* 0x000fe200080006ff */
[----:B------:R-:W-:Y:S11]  /*1300*/  BRA.U !UP0, `(.L_x_18) ;  /* 0x0000000108d47547 */ /* 0x000ff6000b800000 */
[----:B------:R-:W2:Y:S01]  /*1310*/  LDCU.128 UR12, c[0x0][0xb10] ;  /* 0x00016200ff0c77ac */ /* 0x000ea20008000c00 */
[----:B------:R-:W3:Y:S01]  /*1320*/  LDCU UR6, c[0x0][0x370] ;  /* 0x00006e00ff0677ac */ /* 0x000ee20008000800 */
[----:B------:R-:W4:Y:S01]  /*1330*/  LDCU UR5, c[0x0][0x374] ;  /* 0x00006e80ff0577ac */ /* 0x000f220008000800 */
[----:B------:R-:W1:Y:S01]  /*1340*/  LDCU UR28, c[0x0][0xb0c] ;  /* 0x00016180ff1c77ac */ /* 0x000e620008000800 */
[----:B------:R-:W1:Y:S01]  /*1350*/  LDCU UR7, c[0x0][0xb20] ;  /* 0x00016400ff0777ac */ /* 0x000e620008000800 */
[----:B------:R-:W1:Y:S01]  /*1360*/  LDCU.64 UR8, c[0x0][0xb28] ;  /* 0x00016500ff0877ac */ /* 0x000e620008000a00 */
[----:B--2---:R-:W-:Y:S02]  /*1370*/  UISETP.NE.AND UP0, UPT, UR14, 0x1, UPT ;  /* 0x000000010e00788c */ /* 0x004fe4000bf05270 */
[----:B----4-:R-:W-:Y:S02]  /*1380*/  UIMAD.WIDE.U32 UR10, UR5, UR15, URZ ;  /* 0x0000000f050a72a5 */ /* 0x010fe4000f8e00ff */
[----:B---3--:R-:W-:-:S02]  /*1390*/  UIMAD.WIDE.U32 UR24, UR6, UR12, URZ ;  /* 0x0000000c061872a5 */ /* 0x008fc4000f8e00ff */
[----:B-1----:R-:W-:Y:S02]  /*13a0*/  UISETP.NE.AND UP1, UPT, UR28, 0x1, UPT ;  /* 0x000000011c00788c */ /* 0x002fe4000bf25270 */
[----:B------:R-:W-:Y:S01]  /*13b0*/  UISETP.NE.AND UP2, UPT, UR23, 0x1, UPT ;  /* 0x000000011700788c */ /* 0x000fe2000bf45270 */
[----:B------:R-:W-:Y:S02]  /*13c0*/  UMOV UR10, UR11 ;  /* 0x0000000b000a7c82 */ /* 0x000fe40008000000 */
[----:B------:R-:W-:Y:S01]  /*13d0*/  UMOV UR24, UR25 ;  /* 0x0000001900187c82 */ /* 0x000fe20008000000 */
[----:B------:R-:W-:Y:S02]  /*13e0*/  @UP0 USHF.R.U32.HI UR5, URZ, UR7, UR10 ;  /* 0x00000007ff050299 */ /* 0x000fe4000801160a */
[----:B------:R-:W-:Y:S02]  /*13f0*/  UIMAD.WIDE.U32 UR26, UR20, UR15, URZ ;  /* 0x0000000f141a72a5 */ /* 0x000fe4000f8e00ff */
[----:B------:R-:W-:-:S02]  /*1400*/  UIMAD.WIDE.U32 UR10, UR5, UR8, URZ ;  /* 0x00000008050a72a5 */ /* 0x000fc4000f8e00ff */
[----:B------:R-:W-:Y:S02]  /*1410*/  @UP1 USHF.R.U32.HI UR6, URZ, UR13, UR24 ;  /* 0x0000000dff061299 */ /* 0x000fe40008011618 */
[----:B------:R-:W-:Y:S02]  /*1420*/  UIMAD.WIDE.U32 UR18, UR16, UR12, URZ ;  /* 0x0000000c101272a5 */ /* 0x000fe4000f8e00ff */
[----:B------:R-:W-:Y:S01]  /*1430*/  UIMAD.WIDE.U32 UR24, UR6, UR8, URZ ;  /* 0x00000008061872a5 */ /* 0x000fe2000f8e00ff */
[----:B------:R-:W-:Y:S01]  /*1440*/  UMOV UR4, UR27 ;  /* 0x0000001b00047c82 */ /* 0x000fe20008000000 */
[----:B------:R-:W-:Y:S01]  /*1450*/  UMOV UR10, UR11 ;  /* 0x0000000b000a7c82 */ /* 0x000fe20008000000 */
[----:B------:R-:W-:Y:S02]  /*1460*/  USHF.R.U32.HI UR4, URZ, UR7, UR4 ;  /* 0x00000007ff047299 */ /* 0x000fe40008011604 */
[----:B------:R-:W-:Y:S02]  /*1470*/  @UP2 USHF.R.U32.HI UR5, URZ, UR9, UR10 ;  /* 0x00000009ff052299 */ /* 0x000fe4000801160a */
[----:B------:R-:W-:Y:S01]  /*1480*/  UMOV UR7, UR25 ;  /* 0x0000001900077c82 */ /* 0x000fe20008000000 */
[----:B------:R-:W-:Y:S01]  /*1490*/  UMOV UR18, UR19 ;  /* 0x0000001300127c82 */ /* 0x000fe20008000000 */
[----:B------:R-:W-:-:S02]  /*14a0*/  @UP2 USHF.R.U32.HI UR6, URZ, UR9, UR7 ;  /* 0x00000009ff062299 */ /* 0x000fc40008011607 */
[----:B------:R-:W-:Y:S02]  /*14b0*/  USHF.R.U32.HI UR13, URZ, UR13, UR18 ;  /* 0x0000000dff0d7299 */ /* 0x000fe40008011612 */
[----:B------:R-:W-:Y:S02]  /*14c0*/  USEL UR4, UR20, UR4, !UP0 ;  /* 0x0000000414047287 */ /* 0x000fe4000c000000 */
[----:B------:R-:W-:Y:S02]  /*14d0*/  UIMAD UR7, UR5, UR23, URZ ;  /* 0x00000017050772a4 */ /* 0x000fe4000f8e02ff */
[----:B------:R-:W-:Y:S02]  /*14e0*/  USEL UR5, UR16, UR13, !UP1 ;  /* 0x0000000d10057287 */ /* 0x000fe4000c800000 */
[----:B------:R-:W-:Y:S02]  /*14f0*/  UIMAD UR12, UR6, UR23, URZ ;  /* 0x00000017060c72a4 */ /* 0x000fe4000f8e02ff */
[----:B------:R-:W-:-:S02]  /*1500*/  UISETP.GE.AND UP0, UPT, UR4, UR7, UPT ;  /* 0x000000070400728c */ /* 0x000fc4000bf06270 */
[----:B------:R-:W-:Y:S02]  /*1510*/  UIMAD.WIDE.U32 UR10, UR4, UR8, URZ ;  /* 0x00000008040a72a5 */ /* 0x000fe4000f8e00ff */
[----:B------:R-:W-:Y:S02]  /*1520*/  UISETP.GE.OR UP0, UPT, UR5, UR12, UP0 ;  /* 0x0000000c0500728c */ /* 0x000fe40008706670 */
[----:B------:R-:W-:Y:S02]  /*1530*/  UIMAD.WIDE.U32 UR12, UR5, UR8, URZ ;  /* 0x00000008050c72a5 */ /* 0x000fe4000f8e00ff */
[----:B------:R-:W-:Y:S01]  /*1540*/  UIADD3 UR10, UPT, UPT, -UR4, URZ, URZ ;  /* 0x000000ff040a7290 */ /* 0x000fe2000fffe1ff */
[----:B------:R-:W-:Y:S01]  /*1550*/  UMOV UR8, UR11 ;  /* 0x0000000b00087c82 */ /* 0x000fe20008000000 */
[----:B------:R-:W-:Y:S02]  /*1560*/  UIADD3 UR11, UPT, UPT, -UR5, URZ, URZ ;  /* 0x000000ff050b7290 */ /* 0x000fe4000fffe1ff */
[----:B------:R-:W-:-:S03]  /*1570*/  USHF.R.U32.HI UR8, URZ, UR9, UR8 ;  /* 0x00000009ff087299 */ /* 0x000fc60008011608 */
[----:B------:R-:W-:Y:S01]  /*1580*/  @!UP0 UMOV UR7, UR13 ;  /* 0x0000000d00078c82 */ /* 0x000fe20008000000 */
[----:B------:R-:W-:Y:S02]  /*1590*/  UIMAD UR20, UR14, UR10, UR20 ;  /* 0x0000000a0e1472a4 */ /* 0x000fe4000f8e0214 */
[----:B------:R-:W-:Y:S02]  /*15a0*/  USEL UR8, UR4, UR8, !UP2 ;  /* 0x0000000804087287 */ /* 0x000fe4000d000000 */
[----:B------:R-:W-:Y:S02]  /*15b0*/  @!UP0 USHF.R.U32.HI UR7, URZ, UR9, UR7 ;  /* 0x00000009ff078299 */ /* 0x000fe40008011607 */
[----:B------:R-:W-:Y:S02]  /*15c0*/  UIADD3 UR9, UPT, UPT, -UR8, URZ, URZ ;  /* 0x000000ff08097290 */ /* 0x000fe4000fffe1ff */
[----:B------:R-:W-:Y:S02]  /*15d0*/  @!UP0 USEL UR7, UR5, UR7, !UP2 ;  /* 0x0000000705078287 */ /* 0x000fe4000d000000 */
[----:B------:R-:W-:-:S02]  /*15e0*/  UIMAD UR9, UR23, UR9, UR4 ;  /* 0x00000009170972a4 */ /* 0x000fc4000f8e0204 */
[----:B------:R-:W-:Y:S02]  /*15f0*/  @!UP0 UIADD3 UR8, UPT, UPT, UR8, -UR7, URZ ;  /* 0x8000000708088290 */ /* 0x000fe4000fffe0ff */
[----:B------:R-:W-:Y:S02]  /*1600*/  @!UP0 UIMAD UR6, UR9, UR6, UR7 ;  /* 0x00000006090682a4 */ /* 0x000fe4000f8e0207 */
[----:B------:R-:W-:Y:S02]  /*1610*/  @!UP0 UIMAD UR4, UR8, UR23, UR5 ;  /* 0x00000017080482a4 */ /* 0x000fe4000f8e0205 */
[----:B------:R-:W-:Y:S02]  /*1620*/  UIMAD UR16, UR28, UR11, UR16 ;  /* 0x0000000b1c1072a4 */ /* 0x000fe4000f8e0210 */
[----:B------:R-:W-:Y:S01]  /*1630*/  UIMAD UR20, UR4, UR14, UR20 ;  /* 0x0000000e041472a4 */ /* 0x000fe2000f8e0214 */
[----:B------:R-:W-:Y:S02]  /*1640*/  @!UP0 UMOV UR5, UR6 ;  /* 0x0000000600058c82 */ /* 0x000fe40008000000 */
[----:B------:R-:W-:-:S12]  /*1650*/  UIMAD UR16, UR5, UR28, UR16 ;  /* 0x0000001c051072a4 */ /* 0x000fd8000f8e0210 */
.L_x_18:
[----:B------:R-:W-:-:S09]  /*1660*/  UISETP.NE.AND UP0, UPT, UR29, 0x1, UPT ;  /* 0x000000011d00788c */ /* 0x000fd2000bf05270 */
[----:B------:R-:W-:Y:S05]  /*1670*/  BRA.U UP0, `(.L_x_19) ;  /* 0x0000000100447547 */ /* 0x000fea000b800000 */
[----:B------:R-:W2:Y:S01]  /*1680*/  LDCU.128 UR8, c[0x0][0xb10] ;  /* 0x00016200ff0877ac */ /* 0x000ea20008000c00 */
[----:B------:R-:W3:Y:S01]  /*1690*/  LDCU UR12, c[0x0][0xb0c] ;  /* 0x00016180ff0c77ac */ /* 0x000ee20008000800 */
[----:B------:R-:W4:Y:S01]  /*16a0*/  LDCU UR13, c[0x0][0xb20] ;  /* 0x00016400ff0d77ac */ /* 0x000f220008000800 */
[----:B--2---:R-:W-:Y:S02]  /*16b0*/  UIMAD.WIDE.U32 UR6, UR16, UR8, URZ ;  /* 0x00000008100672a5 */ /* 0x004fe4000f8e00ff */
[----:B------:R-:W-:Y:S02]  /*16c0*/  UIMAD.WIDE.U32 UR4, UR20, UR11, URZ ;  /* 0x0000000b140472a5 */ /* 0x000fe4000f8e00ff */
[----:B---3--:R-:W-:Y:S02]  /*16d0*/  UISETP.NE.AND UP1, UPT, UR12, 0x1, UPT ;  /* 0x000000010c00788c */ /* 0x008fe4000bf25270 */
[----:B------:R-:W-:Y:S01]  /*16e0*/  UISETP.NE.AND UP0, UPT, UR10, 0x1, UPT ;  /* 0x000000010a00788c */ /* 0x000fe2000bf05270 */
[----:B------:R-:W-:-:S02]  /*16f0*/  UMOV UR6, UR7 ;  /* 0x0000000700067c82 */ /* 0x000fc40008000000 */
[----:B------:R-:W-:Y:S01]  /*1700*/  UMOV UR4, UR5 ;  /* 0x0000000500047c82 */ /* 0x000fe20008000000 */
[----:B------:R-:W-:Y:S02]  /*1710*/  USHF.R.U32.HI UR6, URZ, UR9, UR6 ;  /* 0x00000009ff067299 */ /* 0x000fe40008011606 */
[----:B----4-:R-:W-:Y:S02]  /*1720*/  USHF.R.U32.HI UR4, URZ, UR13, UR4 ;  /* 0x0000000dff047299 */ /* 0x010fe40008011604 */
[----:B------:R-:W-:Y:S02]  /*1730*/  USEL UR5, UR16, UR6, !UP1 ;  /* 0x0000000610057287 */ /* 0x000fe4000c800000 */
[----:B------:R-:W-:-:S04]  /*1740*/  USEL UR4, UR20, UR4, !UP0 ;  /* 0x0000000414047287 */ /* 0x000fc8000c000000 */
[----:B------:R-:W-:Y:S02]  /*1750*/  UIADD3 UR6, UPT, UPT, UR5, -UR4, URZ ;  /* 0x8000000405067290 */ /* 0x000fe4000fffe0ff */
[----:B------:R-:W-:Y:S02]  /*1760*/  UIADD3 UR4, UPT, UPT, -UR5, UR4, URZ ;  /* 0x0000000405047290 */ /* 0x000fe4000fffe1ff */
[----:B------:R-:W-:Y:S02]  /*1770*/  UIMAD UR20, UR6, UR10, UR20 ;  /* 0x0000000a061472a4 */ /* 0x000fe4000f8e0214 */
[----:B------:R-:W-:-:S12]  /*1780*/  UIMAD UR16, UR4, UR12, UR16 ;  /* 0x0000000c041072a4 */ /* 0x000fd8000f8e0210 */
.L_x_19:
[----:B------:R-:W-:Y:S05]  /*1790*/  BRA.U !UP6, `(.L_x_20) ;  /* 0x000000010e0c7547 */ /* 0x000fea000b800000 */
[----:B------:R-:W-:Y:S01]  /*17a0*/  UCGABAR_WAIT ;  /* 0x0000000000007dc7 */ /* 0x000fe20008000000 */
[----:B------:R-:W-:Y:S01]  /*17b0*/  CCTL.IVALL ;  /* 0x00000000ff00798f */ /* 0x000fe20002000000 */
[----:B------:R-:W-:Y:S05]  /*17c0*/  BRA `(.L_x_21) ;  /* 0x0000000000047947 */ /* 0x000fea0003800000 */
.L_x_20:
[----:B------:R-:W-:Y:S06]  /*17d0*/  BAR.SYNC.DEFER_BLOCKING 0x0 ;  /* 0x0000000000007b1d */ /* 0x000fec0000010000 */
.L_x_21:
[----:B------:R-:W-:Y:S05]  /*17e0*/  BRA.U UP3, `(.L_x_22) ;  /* 0x0000001503007547 */ /* 0x000fea000b800000 */
[----:B------:R-:W2:Y:S01]  /*17f0*/  LDCU UR6, c[0x0][0x38c] ;  /* 0x00007180ff0677ac */ /* 0x000ea20008000800 */
[----:B------:R-:W-:Y:S01]  /*1800*/  PLOP3.LUT P1, PT, PT, PT, UP4, 0x80, 0x8 ;  /* 0x000000000008781c */ /* 0x000fe20003f2f048 */
[----:B------:R-:W-:Y:S01]  /*1810*/  IMAD.MOV.U32 R12, RZ, RZ, 0x1 ;  /* 0x00000001ff0c7424 */ /* 0x000fe200078e00ff */
[----:B------:R-:W-:Y:S02]  /*1820*/  ISETP.NE.AND P2, PT, R0, RZ, P3 ;  /* 0x000000ff0000720c */ /* 0x000fe40001f45270 */
[----:B------:R-:W-:Y:S02]  /*1830*/  CS2R R10, SRZ ;  /* 0x00000000000a7805 */ /* 0x000fe4000001ff00 */
[----:B------:R-:W-:Y:S01]  /*1840*/  PLOP3.LUT P1, PT, P1, PT, PT, 0x8, 0x80 ;  /* 0x000000000080781c */ /* 0x000fe20000f2e170 */
[----:B------:R-:W-:Y:S01]  /*1850*/  IMAD.MOV.U32 R9, RZ, RZ, RZ ;  /* 0x000000ffff097224 */ /* 0x000fe200078e00ff */
[----:B------:R-:W3:Y:S01]  /*1860*/  LDCU UR38, c[0x0][0x370] ;  /* 0x00006e00ff2677ac */ /* 0x000ee20008000800 */
[----:B------:R-:W-:Y:S01]  /*1870*/  IMAD.MOV.U32 R8, RZ, RZ, 0x1 ;  /* 0x00000001ff087424 */ /* 0x000fe200078e00ff */
[----:B------:R-:W4:Y:S01]  /*1880*/  LDCU.64 UR26, c[0x0][0x348] ;  /* 0x00006900ff1a77ac */ /* 0x000f220008000a00 */
[----:B------:R-:W-:Y:S01]  /*1890*/  ULEA.HI UR43, UR22, UR46, URZ, 0x19 ;  /* 0x0000002e162b7291 */ /* 0x000fe2000f8fc8ff */
[----:B------:R-:W1:Y:S01]  /*18a0*/  LDCU UR37, c[0x0][0x374] ;  /* 0x00006e80ff2577ac */ /* 0x000e620008000800 */
[----:B--2---:R-:W-:-:S02]  /*18b0*/  UIADD3 UR5, UPT, UPT, UR6, 0x7f, URZ ;  /* 0x0000007f06057890 */ /* 0x004fc4000fffe0ff */
[----:B------:R-:W-:Y:S02]  /*18c0*/  UIADD3 UR47, UPT, UPT, UR6, 0xfe, URZ ;  /* 0x000000fe062f7890 */ /* 0x000fe4000fffe0ff */
[----:B------:R-:W-:Y:S01]  /*18d0*/  USHF.R.S32.HI UR4, URZ, 0x1f, UR5 ;  /* 0x0000001fff047899 */ /* 0x000fe20008011405 */
[----:B------:R-:W-:-:S03]  /*18e0*/  UMOV UR7, URZ ;  /* 0x000000ff00077c82 */ /* 0x000fc60008000000 */
[----:B------:R-:W-:Y:S02]  /*18f0*/  ULEA.HI UR4, UR4, UR5, URZ, 0x7 ;  /* 0x0000000504047291 */ /* 0x000fe4000f8f38ff */
[----:B------:R-:W-:Y:S02]  /*1900*/  UIADD3 UR5, UPT, UPT, UR6, -0x1, URZ ;  /* 0xffffffff06057890 */ /* 0x000fe4000fffe0ff */
[----:B------:R-:W-:Y:S02]  /*1910*/  USHF.R.S32.HI UR40, URZ, 0x7, UR4 ;  /* 0x00000007ff287899 */ /* 0x000fe40008011404 */
[----:B------:R-:W-:Y:S02]  /*1920*/  UISETP.GE.U32.AND UP1, UPT, UR5, -0xff, UPT ;  /* 0xffffff010500788c */ /* 0x000fe4000bf26070 */
[----:B------:R-:W-:-:S04]  /*1930*/  UISETP.LT.U32.AND UP0, UPT, UR40, 0x5, UPT ;  /* 0x000000052800788c */ /* 0x000fc8000bf01070 */
[----:B------:R-:W-:Y:S02]  /*1940*/  USEL UR39, UR40, 0x5, UP0 ;  /* 0x0000000528277887 */ /* 0x000fe40008000000 */
[----:B------:R-:W-:Y:S02]  /*1950*/  UISETP.NE.AND UP0, UPT, UR17, URZ, UPT ;  /* 0x000000ff1100728c */ /* 0x000fe4000bf05270 */
[----:B------:R-:W-:Y:S02]  /*1960*/  UIADD3 UR4, UPT, UPT, UR39, -0x1, URZ ;  /* 0xffffffff27047890 */ /* 0x000fe4000fffe0ff */
[----:B------:R-:W-:Y:S02]  /*1970*/  @UP1 UIADD3 UR4, UPT, UPT, UR39, URZ, URZ ;  /* 0x000000ff27041290 */ /* 0x000fe4000fffe0ff */
[----:B------:R-:W-:Y:S02]  /*1980*/  USEL UR23, UR41, 0x2, UP0 ;  /* 0x0000000229177887 */ /* 0x000fe40008000000 */
[----:B------:R-:W-:-:S02]  /*1990*/  UIADD3 UR44, UPT, UPT, UR40, -UR39, URZ ;  /* 0x80000027282c7290 */ /* 0x000fc4000fffe0ff */
[----:B------:R-:W-:Y:S02]  /*19a0*/  UIADD3 UR25, UPT, UPT, UR4, 0x1, URZ ;  /* 0x0000000104197890 */ /* 0x000fe4000fffe0ff */
[----:B-1-34-:R-:W-:-:S12]  /*19b0*/  UIADD3 UR41, UPT, UPT, -UR4, URZ, URZ ;  /* 0x000000ff04297290 */ /* 0x01afd8000fffe1ff */
.L_x_42:
[----:B------:R-:W-:Y:S01]  /*19c0*/  UISETP.NE.AND UP0, UPT, UR45, URZ, UPT ;  /* 0x000000ff2d00728c */ /* 0x000fe2000bf05270 */
[----:B-1----:R-:W1:Y:S08]  /*19d0*/  S2UR UR45, SR_CgaCtaId ;  /* 0x00000000002d79c3 */ /* 0x002e700000008800 */
[----:B------:R-:W-:Y:S05]  /*19e0*/  BRA.U UP0, `(.L_x_23) ;  /* 0x0000000100347547 */ /* 0x000fea000b800000 */
[----:B------:R-:W2:Y:S01]  /*19f0*/  S2R R0, SR_CgaCtaId ;  /* 0x0000000000007919 */ /* 0x000ea20000008800 */
[----:B------:R-:W-:Y:S02]  /*1a00*/  MOV R3, 0x400 ;  /* 0x0000040000037802 */ /* 0x000fe40000000f00 */
[----:B------:R-:W-:Y:S02]  /*1a10*/  SHF.L.U32 R2, R8, 0x1f, RZ ;  /* 0x0000001f08027819 */ /* 0x000fe400000006ff */
[----:B--2---:R-:W-:-:S05]  /*1a20*/  LEA R0, R0, R3, 0x18 ;  /* 0x0000000300007211 */ /* 0x004fca00078ec0ff */
[----:B------:R-:W-:-:S04]  /*1a30*/  IMAD R3, R9, 0x8, R0 ;  /* 0x0000000809037824 */ /* 0x000fc800078e0200 */
[----:B------:R-:W2:Y:S02]  /*1a40*/  SYNCS.PHASECHK.TRANS64.TRYWAIT P0, [R3+URZ+0xf0], R2 ;  /* 0x0000f002030075a7 */ /* 0x000ea400080011ff */
[----:B--2---:R-:W-:Y:S05]  /*1a50*/  @!P0 BRA `(.L_x_24) ;  /* 0x000000a000f48947 */ /* 0x004fea0003800000 */
.L_x_142:
[----:B------:R-:W-:Y:S01]  /*1a60*/  VIADD R9, R9, 0x1 ;  /* 0x0000000109097836 */ /* 0x000fe20000000000 */
[----:B------:R2:W-:Y:S04]  /*1a70*/  SYNCS.ARRIVE.TRANS64.A1T0 RZ, [R3+URZ+0xe0], RZ ;  /* 0x0000e0ff03ff79a7 */ /* 0x0005e800081000ff */
[----:B------:R-:W-:-:S04]  /*1a80*/  ISETP.NE.AND P0, PT, R9, 0x2, PT ;  /* 0x000000020900780c */ /* 0x000fc80003f05270 */
[----:B------:R-:W-:Y:S02]  /*1a90*/  SEL R9, R9, RZ, P0 ;  /* 0x000000ff09097207 */ /* 0x000fe40000000000 */
[----:B--2---:R-:W-:-:S04]  /*1aa0*/  SEL R3, RZ, 0x1, P0 ;  /* 0x00000001ff037807 */ /* 0x004fc80000000000 */
[----:B------:R-:W-:-:S07]  /*1ab0*/  LOP3.LUT R8, R8, R3, RZ, 0x3c, !PT ;  /* 0x0000000308087212 */ /* 0x000fce00078e3cff */
.L_x_23:
[----:B------:R-:W-:Y:S01]  /*1ac0*/  UMOV UR6, 0x400 ;  /* 0x0000040000067882 */ /* 0x000fe20000000000 */
[----:B------:R-:W-:Y:S01]  /*1ad0*/  SHF.L.U32 R0, R12, 0x1f, RZ ;  /* 0x0000001f0c007819 */ /* 0x000fe200000006ff */
[----:B-1----:R-:W-:Y:S02]  /*1ae0*/  ULEA UR6, UR45, UR6, 0x18 ;  /* 0x000000062d067291 */ /* 0x002fe4000f8ec0ff */
[----:B------:R-:W-:Y:S02]  /*1af0*/  UISETP.GE.U32.AND UP0, UPT, UR47, 0xff, UPT ;  /* 0x000000ff2f00788c */ /* 0x000fe4000bf06070 */
[----:B------:R-:W-:Y:S02]  /*1b00*/  ULEA UR4, UR7, UR6, 0x3 ;  /* 0x0000000607047291 */ /* 0x000fe4000f8e18ff */
[----:B------:R-:W-:Y:S01]  /*1b10*/  ULEA UR11, UR20, UR46, 0x8 ;  /* 0x0000002e140b7291 */ /* 0x000fe2000f8e40ff */
[----:B------:R-:W-:-:S06]  /*1b20*/  UMOV UR13, URZ ;  /* 0x000000ff000d7c82 */ /* 0x000fcc0008000000 */
[----:B------:R1:W2:Y:S01]  /*1b30*/  SYNCS.PHASECHK.TRANS64.TRYWAIT P0, [UR4+0x28], R0 ;  /* 0x00002800ff0075a7 */ /* 0x0002a20008001104 */
[----:B------:R-:W-:-:S04]  /*1b40*/  ULEA.HI UR4, UR16, UR16, URZ, 0x1 ;  /* 0x0000001010047291 */ /* 0x000fc8000f8f08ff */
[----:B------:R-:W-:-:S04]  /*1b50*/  USHF.L.U32 UR4, UR4, 0x7, URZ ;  /* 0x0000000704047899 */ /* 0x000fc800080006ff */
[----:B------:R-:W-:-:S04]  /*1b60*/  ULOP3.LUT UR35, UR4, 0xffffff00, URZ, 0xc0, !UPT ;  /* 0xffffff0004237892 */ /* 0x000fc8000f8ec0ff */
[----:B------:R-:W-:Y:S01]  /*1b70*/  UIADD3 UR35, UPT, UPT, UR43, UR35, URZ ;  /* 0x000000232b237290 */ /* 0x000fe2000fffe0ff */
[----:B------:R-:W-:Y:S11]  /*1b80*/  BRA.U !UP0, `(.L_x_25) ;  /* 0x0000000108c47547 */ /* 0x000ff6000b800000 */
[----:B------:R-:W-:Y:S01]  /*1b90*/  UMOV UR16, UR41 ;  /* 0x0000002900107c82 */ /* 0x000fe20008000000 */
[----:B------:R-:W-:Y:S01]  /*1ba0*/  UMOV UR4, UR7 ;  /* 0x0000000700047c82 */ /* 0x000fe20008000000 */
[----:B------:R-:W-:-:S05]  /*1bb0*/  UMOV UR34, URZ ;  /* 0x000000ff00227c82 */ /* 0x000fca0008000000 */
.L_x_31:
[----:B------:R-:W-:Y:S01]  /*1bc0*/  ULEA UR33, UR4, UR6, 0x3 ;  /* 0x0000000604217291 */ /* 0x000fe2000f8e18ff */
[----:B------:R-:W-:Y:S01]  /*1bd0*/  @P3 MOV R2, 0x10000 ;  /* 0x0001000000023802 */ /* 0x000fe20000000f00 */
[----:B--234-:R-:W-:Y:S10]  /*1be0*/  @P0 BRA `(.L_x_26) ;  /* 0x00000000000c0947 */ /* 0x01cff40003800000 */
[----:B------:R-:W-:-:S04]  /*1bf0*/  SHF.L.U32 R3, R12, 0x1f, RZ ;  /* 0x0000001f0c037819 */ /* 0x000fc800000006ff */
[----:B------:R-:W2:Y:S02]  /*1c00*/  SYNCS.PHASECHK.TRANS64.TRYWAIT P0, [UR33+0x28], R3 ;  /* 0x00002803ff0075a7 */ /* 0x000ea40008001121 */
[----:B--2---:R-:W-:Y:S05]  /*1c10*/  @!P0 BRA `(.L_x_27) ;  /* 0x000000a000988947 */ /* 0x004fea0003800000 */
.L_x_26:
[----:B------:R2:W-:Y:S01]  /*1c20*/  @P3 SYNCS.ARRIVE.TRANS64 RZ, [UR33], R2 ;  /* 0x00000002ffff39a7 */ /* 0x0005e20008000021 */
[----:B------:R-:W-:Y:S02]  /*1c30*/  ULOP3.LUT UR5, UR23, 0x2, URZ, 0xfc, !UPT ;  /* 0x0000000217057892 */ /* 0x000fe4000f8efcff */
[----:B------:R-:W-:Y:S02]  /*1c40*/  UIADD3 UR16, UPT, UPT, UR16, 0x1, URZ ;  /* 0x0000000110107890 */ /* 0x000fe4000fffe0ff */
[----:B------:R-:W-:Y:S02]  /*1c50*/  UISETP.NE.AND UP0, UPT, UR5, 0x2, UPT ;  /* 0x000000020500788c */ /* 0x000fe4000bf05270 */
[----:B------:R-:W-:-:S07]  /*1c60*/  UISETP.NE.AND UP2, UPT, UR16, 0x1, UPT ;  /* 0x000000011000788c */ /* 0x000fce000bf45270 */
[----:B------:R-:W-:Y:S05]  /*1c70*/  BRA.U UP0, `(.L_x_28) ;  /* 0x0000000100047547 */ /* 0x000fea000b800000 */
[----:B------:R-:W-:Y:S05]  /*1c80*/  BPT.TRAP 0x1 ;  /* 0x000000040000795c */ /* 0x000fea0000300000 */
.L_x_28:
[----:B------:R-:W-:Y:S04]  /*1c90*/  BSSY.RECONVERGENT B0, `(.L_x_29) ;  /* 0x0000003000007945 */ /* 0x000fe80003800200 */
[----:B------:R-:W-:Y:S05]  /*1ca0*/  @!P2 BRA `(.L_x_30) ;  /* 0x000000000004a947 */ /* 0x000fea0003800000 */
[----:B------:R-:W-:Y:S05]  /*1cb0*/  BPT.TRAP 0x1 ;  /* 0x000000040000795c */ /* 0x000fea0000300000 */
.L_x_30:
[----:B------:R-:W-:Y:S05]  /*1cc0*/  BSYNC.RECONVERGENT B0 ;  /* 0x0000000000007941 */ /* 0x000fea0003800200 */
.L_x_29:
[----:B------:R-:W-:Y:S02]  /*1cd0*/  UIADD3 UR5, UPT, UPT, UR4, 0x1, URZ ;  /* 0x0000000104057890 */ /* 0x000fe4000fffe0ff */
[----:B------:R-:W-:Y:S02]  /*1ce0*/  UIADD3 UR14, UP1, UPT, UR26, 0x80, URZ ;  /* 0x000000801a0e7890 */ /* 0x000fe4000ff3e0ff */
[----:B------:R-:W-:Y:S02]  /*1cf0*/  UISETP.NE.AND UP0, UPT, UR5, 0x5, UPT ;  /* 0x000000050500788c */ /* 0x000fe4000bf05270 */
[----:B------:R-:W-:Y:S02]  /*1d00*/  ULOP3.LUT UR33, UR33, 0xfefffff8, URZ, 0xc0, !UPT ;  /* 0xfefffff821217892 */ /* 0x000fe4000f8ec0ff */
[----:B------:R-:W-:Y:S02]  /*1d10*/  USEL UR8, URZ, 0x1, UP0 ;  /* 0x00000001ff087887 */ /* 0x000fe40008000000 */
[----:B------:R-:W-:-:S02]  /*1d20*/  USEL UR7, UR5, URZ, UP0 ;  /* 0x000000ff05077287 */ /* 0x000fc40008000000 */
[----:B------:R-:W-:Y:S02]  /*1d30*/  UIADD3.X UR15, UPT, UPT, URZ, UR27, URZ, UP1, !UPT ;  /* 0x0000001bff0f7290 */ /* 0x000fe40008ffe4ff */
[----:B------:R-:W-:Y:S01]  /*1d40*/  ULEA UR5, UR7, UR6, 0x3 ;  /* 0x0000000607057291 */ /* 0x000fe2000f8e18ff */
[----:B------:R-:W-:Y:S01]  /*1d50*/  LOP3.LUT R12, R12, UR8, RZ, 0x3c, !PT ;  /* 0x000000080c0c7c12 */ /* 0x000fe2000f8e3cff */
[----:B------:R-:W-:Y:S02]  /*1d60*/  USHF.L.U32 UR8, UR4, 0xe, URZ ;  /* 0x0000000e04087899 */ /* 0x000fe400080006ff */
[----:B------:R-:W-:Y:S01]  /*1d70*/  UIADD3 UR4, UP0, UPT, UR26, 0x180, URZ ;  /* 0x000001801a047890 */ /* 0x000fe2000ff1e0ff */
[----:B-1----:R-:W-:Y:S01]  /*1d80*/  SHF.L.U32 R0, R12, 0x1f, RZ ;  /* 0x0000001f0c007819 */ /* 0x002fe200000006ff */
[----:B------:R-:W-:Y:S02]  /*1d90*/  ULOP3.LUT UR32, UR8, UR22, URZ, 0xfc, !UPT ;  /* 0x0000001608207292 */ /* 0x000fe4000f8efcff */
[----:B------:R-:W-:Y:S01]  /*1da0*/  UPRMT UR13, URZ, 0x5410, UR21 ;  /* 0x00005410ff0d7896 */ /* 0x000fe20008000015 */
[----:B------:R3:W4:Y:S01]  /*1db0*/  SYNCS.PHASECHK.TRANS64.TRYWAIT P0, [UR5+0x28], R0 ;  /* 0x00002800ff0075a7 */ /* 0x0007220008001105 */
[----:B------:R-:W-:-:S02]  /*1dc0*/  UIADD3 UR32, UPT, UPT, UR6, 0xc400, UR32 ;  /* 0x0000c40006207890 */ /* 0x000fc4000fffe020 */
[----:B------:R-:W-:Y:S02]  /*1dd0*/  UIADD3 UR8, UPT, UPT, UR6, 0x20400, UR8 ;  /* 0x0002040006087890 */ /* 0x000fe4000fffe008 */
[----:B------:R-:W-:Y:S01]  /*1de0*/  UIADD3.X UR5, UPT, UPT, URZ, UR27, URZ, UP0, !UPT ;  /* 0x0000001bff057290 */ /* 0x000fe200087fe4ff */
[----:B------:R-:W-:Y:S01]  /*1df0*/  UMOV UR18, 0x0 ;  /* 0x0000000000127882 */ /* 0x000fe20000000000 */
[----:B------:R-:W-:Y:S01]  /*1e00*/  UMOV UR19, 0x10000000 ;  /* 0x1000000000137882 */ /* 0x000fe20000000000 */
[----:B------:R-:W-:Y:S01]  /*1e10*/  UMOV UR10, UR34 ;  /* 0x00000022000a7c82 */ /* 0x000fe20008000000 */
[----:B------:R-:W-:Y:S01]  /*1e20*/  UMOV UR12, UR36 ;  /* 0x00000024000c7c82 */ /* 0x000fe20008000000 */
[----:B------:R-:W-:Y:S01]  /*1e30*/  UMOV UR9, UR33 ;  /* 0x0000002100097c82 */ /* 0x000fe20008000000 */
[----:B------:R1:W-:Y:S03]  /*1e40*/  UTMALDG.3D.MULTICAST.2CTA [UR32], [UR14], UR13, desc[UR18] ;  /* 0x000012200e0073b4 */ /* 0x0003e6000821180d */
[----:B------:R2:W-:Y:S01]  /*1e50*/  UTMALDG.3D.2CTA [UR8], [UR4], desc[UR18] ;  /* 0x00001208040075b4 */ /* 0x0005e20008211000 */
[----:B-1----:R-:W-:Y:S01]  /*1e60*/  UIADD3 UR34, UPT, UPT, UR34, 0x80, URZ ;  /* 0x0000008022227890 */ /* 0x002fe2000fffe0ff */
[----:B------:R-:W-:Y:S01]  /*1e70*/  UMOV UR13, UR25 ;  /* 0x00000019000d7c82 */ /* 0x000fe20008000000 */
[----:B--2---:R-:W-:Y:S01]  /*1e80*/  UMOV UR4, UR7 ;  /* 0x0000000700047c82 */ /* 0x004fe20008000000 */
[----:B------:R-:W-:Y:S09]  /*1e90*/  BRA.U UP2, `(.L_x_31) ;  /* 0xfffffffd02487547 */ /* 0x000ff2000b83ffff */
.L_x_25:
[----:B------:R-:W-:Y:S01]  /*1ea0*/  ULEA UR4, UR7, UR6, 0x3 ;  /* 0x0000000607047291 */ /* 0x000fe2000f8e18ff */
[----:B-1-3--:R-:W-:Y:S01]  /*1eb0*/  SHF.L.U32 R0, R12, 0x1f, RZ ;  /* 0x0000001f0c007819 */ /* 0x00afe200000006ff */
[----:B------:R-:W-:Y:S01]  /*1ec0*/  @!P1 SYNCS.ARRIVE.TRANS64.A1T0 RZ, [UR6+0x98], RZ ;  /* 0x000098ffffff99a7 */ /* 0x000fe20008100006 */
[----:B------:R-:W-:-:S06]  /*1ed0*/  UISETP.GT.AND UP0, UPT, UR40, UR39, UPT ;  /* 0x000000272800728c */ /* 0x000fcc000bf04270 */
[----:B--2-4-:R1:W2:Y:S03]  /*1ee0*/  SYNCS.PHASECHK.TRANS64.TRYWAIT P0, [UR4+0x28], R0 ;  /* 0x00002800ff0075a7 */ /* 0x0142a60008001104 */
[----:B------:R-:W-:Y:S05]  /*1ef0*/  BRA.U !UP0, `(.L_x_32) ;  /* 0x0000000108c47547 */ /* 0x000fea000b800000 */
[----:B------:R-:W-:Y:S01]  /*1f00*/  UIADD3 UR24, UPT, UPT, UR44, UR13, URZ ;  /* 0x0000000d2c187290 */ /* 0x000fe2000fffe0ff */
[----:B------:R-:W-:-:S11]  /*1f10*/  UMOV UR4, UR7 ;  /* 0x0000000700047c82 */ /* 0x000fd60008000000 */
.L_x_38:
[----:B------:R-:W-:Y:S01]  /*1f20*/  ULEA UR17, UR4, UR6, 0x3 ;  /* 0x0000000604117291 */ /* 0x000fe2000f8e18ff */
[----:B--2---:R-:W-:Y:S01]  /*1f30*/  @P3 MOV R2, 0x10000 ;  /* 0x0001000000023802 */ /* 0x004fe20000000f00 */
[----:B--2-4-:R-:W-:Y:S10]  /*1f40*/  @P0 BRA `(.L_x_33) ;  /* 0x00000000000c0947 */ /* 0x014ff40003800000 */
[----:B------:R-:W-:-:S04]  /*1f50*/  SHF.L.U32 R3, R12, 0x1f, RZ ;  /* 0x0000001f0c037819 */ /* 0x000fc800000006ff */
[----:B------:R-:W2:Y:S02]  /*1f60*/  SYNCS.PHASECHK.TRANS64.TRYWAIT P0, [UR17+0x28], R3 ;  /* 0x00002803ff0075a7 */ /* 0x000ea40008001111 */
[----:B--2---:R-:W-:Y:S05]  /*1f70*/  @!P0 BRA `(.L_x_34) ;  /* 0x0000009c00d88947 */ /* 0x004fea0003800000 */
.L_x_33:
[----:B------:R2:W-:Y:S01]  /*1f80*/  @P3 SYNCS.ARRIVE.TRANS64 RZ, [UR17], R2 ;  /* 0x00000002ffff39a7 */ /* 0x0005e20008000011 */
[----:B------:R-:W-:-:S04]  /*1f90*/  ULOP3.LUT UR5, UR23, 0x2, URZ, 0xfc, !UPT ;  /* 0x0000000217057892 */ /* 0x000fc8000f8efcff */
[----:B------:R-:W-:-:S09]  /*1fa0*/  UISETP.NE.AND UP0, UPT, UR5, 0x2, UPT ;  /* 0x000000020500788c */ /* 0x000fd2000bf05270 */
[----:B------:R-:W-:Y:S05]  /*1fb0*/  BRA.U UP0, `(.L_x_35) ;  /* 0x0000000100047547 */ /* 0x000fea000b800000 */
[----:B------:R-:W-:Y:S05]  /*1fc0*/  BPT.TRAP 0x1 ;  /* 0x000000040000795c */ /* 0x000fea0000300000 */
.L_x_35:
[----:B------:R-:W-:Y:S04]  /*1fd0*/  BSSY.RECONVERGENT B0, `(.L_x_36) ;  /* 0x0000003000007945 */ /* 0x000fe80003800200 */
[----:B------:R-:W-:Y:S05]  /*1fe0*/  @!P2 BRA `(.L_x_37) ;  /* 0x000000000004a947 */ /* 0x000fea0003800000 */
[----:B------:R-:W-:Y:S05]  /*1ff0*/  BPT.TRAP 0x1 ;  /* 0x000000040000795c */ /* 0x000fea0000300000 */
.L_x_37:
[----:B------:R-:W-:Y:S05]  /*2000*/  BSYNC.RECONVERGENT B0 ;  /* 0x0000000000007941 */ /* 0x000fea0003800200 */
.L_x_36:
[----:B------:R-:W-:Y:S02]  /*2010*/  UIADD3 UR5, UPT, UPT, UR4, 0x1, URZ ;  /* 0x0000000104057890 */ /* 0x000fe4000fffe0ff */
[----:B------:R-:W-:Y:S02]  /*2020*/  USHF.L.U32 UR18, UR13, 0x7, URZ ;  /* 0x000000070d127899 */ /* 0x000fe400080006ff */
[----:B------:R-:W-:Y:S02]  /*2030*/  UISETP.NE.AND UP0, UPT, UR5, 0x5, UPT ;  /* 0x000000050500788c */ /* 0x000fe4000bf05270 */
[----:B------:R-:W-:Y:S02]  /*2040*/  ULOP3.LUT UR17, UR17, 0xfefffff8, URZ, 0xc0, !UPT ;  /* 0xfefffff811117892 */ /* 0x000fe4000f8ec0ff */
[----:B------:R-:W-:Y:S02]  /*2050*/  USEL UR8, URZ, 0x1, UP0 ;  /* 0x00000001ff087887 */ /* 0x000fe40008000000 */
[----:B------:R-:W-:-:S02]  /*2060*/  USEL UR7, UR5, URZ, UP0 ;  /* 0x000000ff05077287 */ /* 0x000fc40008000000 */
[----:B------:R-:W-:Y:S02]  /*2070*/  UIADD3 UR14, UP0, UPT, UR26, 0x180, URZ ;  /* 0x000001801a0e7890 */ /* 0x000fe4000ff1e0ff */
        /* <DEDUP_REMOVED lines=9> */
[----:B------:R-:W-:Y:S02]  /*2110*/  UIADD3.X UR5, UPT, UPT, URZ, UR27, URZ, UP1, !UPT ;  /* 0x0000001bff057290 */ /* 0x000fe40008ffe4ff */
[----:B------:R-:W-:Y:S02]  /*2120*/  UIADD3 UR8, UPT, UPT, UR6, 0x20400, UR8 ;  /* 0x0002040006087890 */ /* 0x000fe4000fffe008 */
[----:B------:R-:W-:Y:S01]  /*2130*/  UIADD3.X UR15, UPT, UPT, URZ, UR27, URZ, UP0, !UPT ;  /* 0x0000001bff0f7290 */ /* 0x000fe200087fe4ff */
[----:B------:R-:W-:Y:S01]  /*2140*/  UMOV UR28, 0x0 ;  /* 0x00000000001c7882 */ /* 0x000fe20000000000 */
[----:B------:R-:W-:Y:S01]  /*2150*/  UMOV UR29, 0x10000000 ;  /* 0x10000000001d7882 */ /* 0x000fe20000000000 */
[----:B------:R-:W-:Y:S01]  /*2160*/  UMOV UR19, UR35 ;  /* 0x0000002300137c82 */ /* 0x000fe20008000000 */
[----:B------:R-:W-:Y:S01]  /*2170*/  UMOV UR20, UR36 ;  /* 0x0000002400147c82 */ /* 0x000fe20008000000 */
[----:B------:R-:W-:Y:S01]  /*2180*/  UMOV UR12, UR36 ;  /* 0x00000024000c7c82 */ /* 0x000fe20008000000 */
[----:B------:R1:W-:Y:S01]  /*2190*/  UTMALDG.3D.MULTICAST.2CTA [UR16], [UR4], UR10, desc[UR28] ;  /* 0x00001c10040073b4 */ /* 0x0003e2000821180a */
[----:B------:R-:W-:Y:S01]  /*21a0*/  UMOV UR9, UR17 ;  /* 0x0000001100097c82 */ /* 0x000fe20008000000 */
[----:B------:R-:W-:-:S04]  /*21b0*/  UIADD3 UR13, UPT, UPT, UR13, 0x1, URZ ;  /* 0x000000010d0d7890 */ /* 0x000fc8000fffe0ff */
[----:B------:R-:W-:Y:S01]  /*21c0*/  UISETP.NE.AND UP0, UPT, UR13, UR24, UPT ;  /* 0x000000180d00728c */ /* 0x000fe2000bf05270 */
[----:B-1----:R-:W-:Y:S01]  /*21d0*/  UMOV UR10, UR18 ;  /* 0x00000012000a7c82 */ /* 0x002fe20008000000 */
[----:B------:R-:W-:Y:S01]  /*21e0*/  UMOV UR4, UR7 ;  /* 0x0000000700047c82 */ /* 0x000fe20008000000 */
[----:B------:R3:W-:Y:S06]  /*21f0*/  UTMALDG.3D.2CTA [UR8], [UR14], desc[UR28] ;  /* 0x00001c080e0075b4 */ /* 0x0007ec0008211000 */
[----:B---3--:R-:W-:Y:S05]  /*2200*/  BRA.U UP0, `(.L_x_38) ;  /* 0xfffffffd00447547 */ /* 0x008fea000b83ffff */
.L_x_32:
[C---:B------:R-:W-:Y:S01]  /*2210*/  LEA R3, R11.reuse, UR6, 0x3 ;  /* 0x000000060b037c11 */ /* 0x040fe2000f8e18ff */
[----:B------:R-:W-:Y:S01]  /*2220*/  NOP ;  /* 0x0000000000007918 */ /* 0x000fe20000000000 */
[----:B-1----:R-:W-:Y:S02]  /*2230*/  SHF.L.U32 R0, R10, 0x1f, RZ ;  /* 0x0000001f0a007819 */ /* 0x002fe400000006ff */
[----:B------:R-:W-:Y:S02]  /*2240*/  LEA R5, R11, UR6, 0x4 ;  /* 0x000000060b057c11 */ /* 0x000fe4000f8e20ff */
[----:B--2-4-:R-:W1:Y:S02]  /*2250*/  SYNCS.PHASECHK.TRANS64.TRYWAIT P0, [R3+URZ+0xa0], R0 ;  /* 0x0000a000030075a7 */ /* 0x014e6400080011ff */
[----:B-1----:R-:W-:Y:S05]  /*2260*/  @!P0 BRA `(.L_x_39) ;  /* 0x0000009c00348947 */ /* 0x002fea0003800000 */
.L_x_145:
[----:B------:R-:W2:Y:S01]  /*2270*/  LDS.128 R4, [R5+0x110] ;  /* 0x0001100005047984 */ /* 0x000ea20000000c00 */
[----:B------:R-:W-:Y:S01]  /*2280*/  UISETP.GE.AND UP0, UPT, UR42, 0x1, UPT ;  /* 0x000000012a00788c */ /* 0x000fe2000bf06270 */
[----:B------:R-:W-:Y:S01]  /*2290*/  @!PT LDS RZ, [RZ] ;  /* 0x00000000fffff984 */ /* 0x000fe20000000800 */
[----:B------:R-:W-:Y:S01]  /*22a0*/  @!PT LDS RZ, [RZ] ;  /* 0x00000000fffff984 */ /* 0x000fe20000000800 */
[----:B------:R-:W-:Y:S01]  /*22b0*/  @!PT LDS RZ, [RZ] ;  /* 0x00000000fffff984 */ /* 0x000fe20000000800 */
[----:B------:R-:W-:Y:S01]  /*22c0*/  @!PT LDS RZ, [RZ] ;  /* 0x00000000fffff984 */ /* 0x000fe20000000800 */
[----:B------:R3:W-:Y:S06]  /*22d0*/  MEMBAR.ALL.CTA ;  /* 0x0000000000007992 */ /* 0x0007ec0000008000 */
[----:B---3--:R-:W3:Y:S01]  /*22e0*/  FENCE.VIEW.ASYNC.S ;  /* 0x00000000000073c6 */ /* 0x008ee20000000000 */
[----:B--2---:R-:W-:-:S13]  /*22f0*/  LOP3.LUT P0, RZ, R6, 0x1, RZ, 0xc0, !PT ;  /* 0x0000000106ff7812 */ /* 0x004fda000780c0ff */
[----:B---3--:R-:W-:Y:S01]  /*2300*/  VOTEU.ANY UP1, P0 ;  /* 0x0000000000ff7886 */ /* 0x008fe20000020100 */
[----:B------:R-:W-:-:S13]  /*2310*/  PLOP3.LUT P0, PT, PT, PT, UP1, 0x80, 0x8 ;  /* 0x000000000008781c */ /* 0x000fda0003f0f018 */
[----:B-1----:R-:W-:Y:S02]  /*2320*/  @P0 LOP3.LUT R0, R5, 0xffff, RZ, 0xc0, !PT ;  /* 0x0000ffff05000812 */ /* 0x002fe400078ec0ff */
[----:B------:R-:W-:Y:S02]  /*2330*/  @P0 MOV R2, R4 ;  /* 0x0000000400020202 */ /* 0x000fe40000000f00 */
[----:B------:R-:W-:Y:S01]  /*2340*/  @P0 R2UR UR5, R0 ;  /* 0x00000000000502ca */ /* 0x000fe200000e0000 */
[----:B------:R-:W-:Y:S01]  /*2350*/  VIADD R0, R3, 0xb0 ;  /* 0x000000b003007836 */ /* 0x000fe20000000000 */
[----:B------:R-:W-:Y:S02]  /*2360*/  @P0 SHF.R.U32.HI R4, RZ, 0x10, R5 ;  /* 0x00000010ff040819 */ /* 0x000fe40000011605 */
[----:B------:R-:W-:Y:S02]  /*2370*/  @P0 R2UR UR8, R2 ;  /* 0x00000000020802ca */ /* 0x000fe400000e0000 */
[----:B------:R-:W-:-:S02]  /*2380*/  PRMT R0, RZ, 0x654, R0 ;  /* 0x00000654ff007816 */ /* 0x000fc40000000000 */
[----:B------:R-:W-:Y:S02]  /*2390*/  @P0 R2UR UR4, R4 ;  /* 0x00000000040402ca */ /* 0x000fe400000e0000 */
[----:B------:R1:W-:Y:S03]  /*23a0*/  SYNCS.ARRIVE.TRANS64.RED.A1T0 RZ, [R0+URZ], RZ ;  /* 0x000000ff00ff79a7 */ /* 0x0003e600081004ff */
[----:B------:R-:W-:-:S04]  /*23b0*/  @UP1 UMOV UR30, UR5 ;  /* 0x00000005001e1c82 */ /* 0x000fc80008000000 */
[----:B------:R-:W-:-:S04]  /*23c0*/  @UP1 UMOV UR31, UR8 ;  /* 0x00000008001f1c82 */ /* 0x000fc80008000000 */
[----:B------:R-:W-:Y:S01]  /*23d0*/  @UP1 UMOV UR36, UR4 ;  /* 0x0000000400241c82 */ /* 0x000fe20008000000 */
[----:B------:R-:W-:Y:S05]  /*23e0*/  BRA.U !UP0, `(.L_x_40) ;  /* 0x0000000108d47547 */ /* 0x000fea000b800000 */
[----:B------:R-:W2:Y:S01]  /*23f0*/  LDCU.128 UR12, c[0x0][0xb10] ;  /* 0x00016200ff0c77ac */ /* 0x000ea20008000c00 */
[----:B------:R-:W3:Y:S01]  /*2400*/  LDCU UR24, c[0x0][0xb20] ;  /* 0x00016400ff1877ac */ /* 0x000ee20008000800 */
[----:B------:R-:W4:Y:S01]  /*2410*/  LDCU UR20, c[0x0][0xb0c] ;  /* 0x00016180ff1477ac */ /* 0x000f220008000800 */
[----:B------:R-:W1:Y:S01]  /*2420*/  LDCU.64 UR10, c[0x0][0xb28] ;  /* 0x00016500ff0a77ac */ /* 0x000e620008000a00 */
[----:B------:R-:W-:Y:S02]  /*2430*/  UISETP.NE.AND UP3, UPT, UR42, 0x1, UPT ;  /* 0x000000012a00788c */ /* 0x000fe4000bf65270 */
[----:B--2---:R-:W-:Y:S02]  /*2440*/  UIMAD.WIDE.U32 UR8, UR37, UR15, URZ ;  /* 0x0000000f250872a5 */ /* 0x004fe4000f8e00ff */
[----:B------:R-:W-:Y:S02]  /*2450*/  UIMAD.WIDE.U32 UR4, UR38, UR12, URZ ;  /* 0x0000000c260472a5 */ /* 0x000fe4000f8e00ff */
[----:B------:R-:W-:-:S02]  /*2460*/  UISETP.NE.AND UP0, UPT, UR14, 0x1, UPT ;  /* 0x000000010e00788c */ /* 0x000fc4000bf05270 */
[----:B------:R-:W-:Y:S01]  /*2470*/  UIMAD.WIDE.U32 UR28, UR30, UR15, URZ ;  /* 0x0000000f1e1c72a5 */ /* 0x000fe2000f8e00ff */
[----:B------:R-:W-:Y:S02]  /*2480*/  UMOV UR8, UR9 ;  /* 0x0000000900087c82 */ /* 0x000fe40008000000 */
[----:B------:R-:W-:Y:S01]  /*2490*/  UMOV UR4, UR5 ;  /* 0x0000000500047c82 */ /* 0x000fe20008000000 */
[----:B---3--:R-:W-:Y:S02]  /*24a0*/  USHF.R.U32.HI UR8, URZ, UR24, UR8 ;  /* 0x00000018ff087299 */ /* 0x008fe40008011608 */
[----:B----4-:R-:W-:Y:S02]  /*24b0*/  UISETP.NE.AND UP2, UPT, UR20, 0x1, UPT ;  /* 0x000000011400788c */ /* 0x010fe4000bf45270 */
[----:B------:R-:W-:Y:S02]  /*24c0*/  USHF.R.U32.HI UR4, URZ, UR13, UR4 ;  /* 0x0000000dff047299 */ /* 0x000fe40008011604 */
[----:B------:R-:W-:-:S02]  /*24d0*/  USEL UR5, UR37, UR8, !UP0 ;  /* 0x0000000825057287 */ /* 0x000fc4000c000000 */
[----:B------:R-:W-:Y:S02]  /*24e0*/  USEL UR8, UR38, UR4, !UP2 ;  /* 0x0000000426087287 */ /* 0x000fe4000d000000 */
[----:B-1----:R-:W-:Y:S01]  /*24f0*/  UIMAD.WIDE.U32 UR16, UR5, UR10, URZ ;  /* 0x0000000a051072a5 */ /* 0x002fe2000f8e00ff */
[----:B------:R-:W-:Y:S01]  /*2500*/  UMOV UR4, UR29 ;  /* 0x0000001d00047c82 */ /* 0x000fe20008000000 */
[----:B------:R-:W-:Y:S02]  /*2510*/  UIMAD.WIDE.U32 UR18, UR31, UR12, URZ ;  /* 0x0000000c1f1272a5 */ /* 0x000fe4000f8e00ff */
[----:B------:R-:W-:-:S03]  /*2520*/  UIMAD.WIDE.U32 UR28, UR8, UR10, URZ ;  /* 0x0000000a081c72a5 */ /* 0x000fc6000f8e00ff */
[----:B------:R-:W-:Y:S01]  /*2530*/  UMOV UR16, UR17 ;  /* 0x0000001100107c82 */ /* 0x000fe20008000000 */
[----:B------:R-:W-:Y:S02]  /*2540*/  USHF.R.U32.HI UR4, URZ, UR24, UR4 ;  /* 0x00000018ff047299 */ /* 0x000fe40008011604 */
[----:B------:R-:W-:Y:S01]  /*2550*/  @UP3 USHF.R.U32.HI UR5, URZ, UR11, UR16 ;  /* 0x0000000bff053299 */ /* 0x000fe20008011610 */
[----:B------:R-:W-:Y:S01]  /*2560*/  UMOV UR18, UR19 ;  /* 0x0000001300127c82 */ /* 0x000fe20008000000 */
[----:B------:R-:W-:Y:S01]  /*2570*/  UMOV UR28, UR29 ;  /* 0x0000001d001c7c82 */ /* 0x000fe20008000000 */
[----:B------:R-:W-:Y:S02]  /*2580*/  USHF.R.U32.HI UR13, URZ, UR13, UR18 ;  /* 0x0000000dff0d7299 */ /* 0x000fe40008011612 */
[----:B------:R-:W-:Y:S02]  /*2590*/  USEL UR4, UR30, UR4, !UP0 ;  /* 0x000000041e047287 */ /* 0x000fe4000c000000 */
[----:B------:R-:W-:-:S02]  /*25a0*/  @UP3 USHF.R.U32.HI UR8, URZ, UR11, UR28 ;  /* 0x0000000bff083299 */ /* 0x000fc4000801161c */
[----:B------:R-:W-:Y:S02]  /*25b0*/  UIMAD UR9, UR42, UR5, URZ ;  /* 0x000000052a0972a4 */ /* 0x000fe4000f8e02ff */
[----:B------:R-:W-:Y:S02]  /*25c0*/  USEL UR5, UR31, UR13, !UP2 ;  /* 0x0000000d1f057287 */ /* 0x000fe4000d000000 */
[----:B------:R-:W-:Y:S02]  /*25d0*/  UIMAD UR12, UR42, UR8, URZ ;  /* 0x000000082a0c72a4 */ /* 0x000fe4000f8e02ff */
[----:B------:R-:W-:Y:S02]  /*25e0*/  UISETP.GE.AND UP0, UPT, UR4, UR9, UPT ;  /* 0x000000090400728c */ /* 0x000fe4000bf06270 */
[----:B------:R-:W-:Y:S02]  /*25f0*/  UIMAD.WIDE.U32 UR16, UR4, UR10, URZ ;  /* 0x0000000a041072a5 */ /* 0x000fe4000f8e00ff */
[----:B------:R-:W-:-:S02]  /*2600*/  UISETP.GE.OR UP0, UPT, UR5, UR12, UP0 ;  /* 0x0000000c0500728c */ /* 0x000fc40008706670 */
        /* <DEDUP_REMOVED lines=19> */
.L_x_40:
[----:B------:R-:W2:Y:S02]  /*2740*/  LDCU UR4, c[0x0][0xb30] ;  /* 0x00016600ff0477ac */ /* 0x000ea40008000800 */
[----:B--2---:R-:W-:-:S09]  /*2750*/  UISETP.NE.AND UP0, UPT, UR4, 0x1, UPT ;  /* 0x000000010400788c */ /* 0x004fd2000bf05270 */
        /* <DEDUP_REMOVED lines=18> */
.L_x_41:
[----:B------:R-:W-:Y:S01]  /*2880*/  VIADD R11, R11, 0x1 ;  /* 0x000000010b0b7836 */ /* 0x000fe20000000000 */
[----:B------:R-:W-:Y:S01]  /*2890*/  R2UR UR4, R146 ;  /* 0x00000000920472ca */ /* 0x000fe200000e0000 */
[----:B------:R-:W-:Y:S01]  /*28a0*/  UIADD3 UR20, UPT, UPT, UR30, UR61, URZ ;  /* 0x0000003d1e147290 */ /* 0x000fe2000fffe0ff */
[----:B------:R-:W-:Y:S02]  /*28b0*/  PLOP3.LUT P1, PT, PT, PT, PT, 0x80, 0x8 ;  /* 0x000000000008781c */ /* 0x000fe40003f2f070 */
[----:B------:R-:W-:-:S04]  /*28c0*/  ISETP.NE.AND P0, PT, R11, 0x2, PT ;  /* 0x000000020b00780c */ /* 0x000fc80003f05270 */
[----:B------:R-:W-:Y:S02]  /*28d0*/  SEL R3, RZ, 0x1, P0 ;  /* 0x00000001ff037807 */ /* 0x000fe40000000000 */
[----:B------:R-:W-:Y:S02]  /*28e0*/  SEL R11, R11, RZ, P0 ;  /* 0x000000ff0b0b7207 */ /* 0x000fe40000000000 */
[----:B------:R-:W-:Y:S01]  /*28f0*/  LOP3.LUT R10, R10, R3, RZ, 0x3c, !PT ;  /* 0x000000030a0a7212 */ /* 0x000fe200078e3cff */
[----:B------:R-:W-:Y:S01]  /*2900*/  UIADD3 UR16, UPT, UPT, UR31, UR4, URZ ;  /* 0x000000041f107290 */ /* 0x000fe2000fffe0ff */
[----:B------:R-:W-:Y:S11]  /*2910*/  BRA.U UP1, `(.L_x_42) ;  /* 0xfffffff101287547 */ /* 0x000ff6000b83ffff */
[----:B------:R-:W-:Y:S01]  /*2920*/  UIADD3 UR8, UPT, UPT, UR6, 0x28, URZ ;  /* 0x0000002806087890 */ /* 0x000fe2000fffe0ff */
[----:B------:R-:W-:-:S03]  /*2930*/  SHF.L.U32 R3, R12, 0x1f, RZ ;  /* 0x0000001f0c037819 */ /* 0x000fc600000006ff */
[----:B------:R-:W-:-:S09]  /*2940*/  ULEA UR4, UR7, UR8, 0x3 ;  /* 0x0000000807047291 */ /* 0x000fd2000f8e18ff */
[----:B------:R-:W2:Y:S02]  /*2950*/  SYNCS.PHASECHK.TRANS64.TRYWAIT P0, [UR4], R3 ;  /* 0x00000003ff0075a7 */ /* 0x000ea40008001104 */
[----:B--2---:R-:W-:Y:S05]  /*2960*/  @!P0 BRA `(.L_x_43) ;  /* 0x0000009400888947 */ /* 0x004fea0003800000 */
.L_x_147:
[----:B------:R-:W-:-:S04]  /*2970*/  UIADD3 UR4, UPT, UPT, UR7, 0x1, URZ ;  /* 0x0000000107047890 */ /* 0x000fc8000fffe0ff */
[----:B------:R-:W-:-:S04]  /*2980*/  UISETP.NE.AND UP0, UPT, UR4, 0x5, UPT ;  /* 0x000000050400788c */ /* 0x000fc8000bf05270 */
[----:B------:R-:W-:Y:S02]  /*2990*/  USEL UR6, URZ, 0x1, UP0 ;  /* 0x00000001ff067887 */ /* 0x000fe40008000000 */
[----:B------:R-:W-:-:S04]  /*29a0*/  USEL UR4, UR4, URZ, UP0 ;  /* 0x000000ff04047287 */ /* 0x000fc80008000000 */
[----:B------:R-:W-:Y:S01]  /*29b0*/  ULEA UR5, UR4, UR8, 0x3 ;  /* 0x0000000804057291 */ /* 0x000fe2000f8e18ff */
[----:B------:R-:W-:-:S04]  /*29c0*/  LOP3.LUT R2, R12, UR6, RZ, 0x3c, !PT ;  /* 0x000000060c027c12 */ /* 0x000fc8000f8e3cff */
[----:B-1----:R-:W-:-:S04]  /*29d0*/  SHF.L.U32 R3, R2, 0x1f, RZ ;  /* 0x0000001f02037819 */ /* 0x002fc800000006ff */
[----:B------:R-:W1:Y:S02]  /*29e0*/  SYNCS.PHASECHK.TRANS64.TRYWAIT P0, [UR5], R3 ;  /* 0x00000003ff0075a7 */ /* 0x000e640008001105 */
[----:B-1----:R-:W-:Y:S05]  /*29f0*/  @!P0 BRA `(.L_x_44) ;  /* 0x00000094007c8947 */ /* 0x002fea0003800000 */
.L_x_149:
        /* <DEDUP_REMOVED lines=9> */
.L_x_151:
        /* <DEDUP_REMOVED lines=9> */
.L_x_153:
[----:B------:R-:W-:-:S04]  /*2b20*/  UIADD3 UR4, UPT, UPT, UR4, 0x1, URZ ;  /* 0x0000000104047890 */ /* 0x000fc8000fffe0ff */
[----:B------:R-:W-:-:S04]  /*2b30*/  UISETP.NE.AND UP0, UPT, UR4, 0x5, UPT ;  /* 0x000000050400788c */ /* 0x000fc8000bf05270 */
[----:B------:R-:W-:Y:S02]  /*2b40*/  USEL UR5, URZ, 0x1, UP0 ;  /* 0x00000001ff057887 */ /* 0x000fe40008000000 */
[----:B------:R-:W-:-:S04]  /*2b50*/  USEL UR4, UR4, URZ, UP0 ;  /* 0x000000ff04047287 */ /* 0x000fc80008000000 */
[----:B------:R-:W-:Y:S01]  /*2b60*/  ULEA UR4, UR4, UR8, 0x3 ;  /* 0x0000000804047291 */ /* 0x000fe2000f8e18ff */
[----:B-1----:R-:W-:-:S04]  /*2b70*/  LOP3.LUT R3, R2, UR5, RZ, 0x3c, !PT ;  /* 0x0000000502037c12 */ /* 0x002fc8000f8e3cff */
[----:B------:R-:W-:Y:S01]  /*2b80*/  SHF.L.U32 R3, R3, 0x1f, RZ ;  /* 0x0000001f03037819 */ /* 0x000fe200000006ff */
[----:B------:R-:W-:-:S07]  /*2b90*/  IMAD.U32 R0, RZ, RZ, UR4 ;  /* 0x00000004ff007e24 */ /* 0x000fce000f8e00ff */
.L_x_47:
[----:B-1----:R1:W2:Y:S02]  /*2ba0*/  SYNCS.PHASECHK.TRANS64.TRYWAIT P0, [R0+URZ], R3 ;  /* 0x00000003000075a7 */ /* 0x0022a400080011ff */
[----:B--2---:R-:W-:Y:S05]  /*2bb0*/  @!P0 NANOSLEEP.SYNCS 0x989680 ;  /* 0x009896800000895d */ /* 0x004fea0003900000 */
[----:B------:R-:W2:Y:S02]  /*2bc0*/  @!P0 SYNCS.PHASECHK.TRANS64 P0, [R0+URZ], R3 ;  /* 0x00000003000085a7 */ /* 0x000ea400080010ff */
[----:B--2---:R-:W-:Y:S05]  /*2bd0*/  @P0 EXIT ;  /* 0x000000000000094d */ /* 0x004fea0003800000 */
[----:B------:R-:W-:Y:S05]  /*2be0*/  BRA `(.L_x_47) ;  /* 0xfffffffc00ec7947 */ /* 0x000fea000383ffff */
.L_x_22:
[----:B------:R-:W-:-:S04]  /*2bf0*/  UISETP.NE.AND UP0, UPT, UR45, URZ, UPT ;  /* 0x000000ff2d00728c */ /* 0x000fc8000bf05270 */
[----:B------:R-:W-:-:S09]  /*2c00*/  UISETP.NE.OR UP0, UPT, UR17, 0x1, UP0 ;  /* 0x000000011100788c */ /* 0x000fd20008705670 */
[----:B------:R-:W-:Y:S05]  /*2c10*/  BRA.U UP0, `(.L_x_48) ;  /* 0x0000000500487547 */ /* 0x000fea000b800000 */
[----:B------:R-:W-:Y:S01]  /*2c20*/  ISETP.GE.U32.AND P2, PT, R0, 0x8, PT ;  /* 0x000000080000780c */ /* 0x000fe20003f46070 */
[----:B------:R-:W-:Y:S01]  /*2c30*/  IMAD.MOV.U32 R12, RZ, RZ, 0x1 ;  /* 0x00000001ff0c7424 */ /* 0x000fe200078e00ff */
[----:B------:R-:W-:Y:S02]  /*2c40*/  CS2R R10, SRZ ;  /* 0x00000000000a7805 */ /* 0x000fe4000001ff00 */
[----:B------:R-:W-:Y:S01]  /*2c50*/  CS2R R8, SRZ ;  /* 0x0000000000087805 */ /* 0x000fe2000001ff00 */
[----:B------:R-:W-:Y:S01]  /*2c60*/  UMOV UR6, 0x400 ;  /* 0x0000040000067882 */ /* 0x000fe20000000000 */
[----:B------:R-:W-:Y:S01]  /*2c70*/  UMOV UR5, URZ ;  /* 0x000000ff00057c82 */ /* 0x000fe20008000000 */
[----:B------:R-:W-:-:S12]  /*2c80*/  ULEA UR6, UR45, UR6, 0x18 ;  /* 0x000000062d067291 */ /* 0x000fd8000f8ec0ff */
.L_x_52:
[----:B------:R-:W-:Y:S02]  /*2c90*/  LEA R2, R8, UR6, 0x3 ;  /* 0x0000000608027c11 */ /* 0x000fe4000f8e18ff */
[----:B------:R-:W-:-:S03]  /*2ca0*/  SHF.L.U32 R5, R9, 0x1f, RZ ;  /* 0x0000001f09057819 */ /* 0x000fc600000006ff */
[----:B------:R-:W-:Y:S01]  /*2cb0*/  VIADD R4, R2, 0xf0 ;  /* 0x000000f002047836 */ /* 0x000fe20000000000 */
[----:B------:R-:W2:Y:S02]  /*2cc0*/  SYNCS.PHASECHK.TRANS64.TRYWAIT P0, [R2+URZ+0xe0], R5 ;  /* 0x0000e005020075a7 */ /* 0x000ea400080011ff */
[----:B--2---:R-:W-:Y:S05]  /*2cd0*/  @!P0 BRA `(.L_x_49) ;  /* 0x00000094000c8947 */ /* 0x004fea0003800000 */
.L_x_154:
[----:B------:R-:W-:Y:S01]  /*2ce0*/  ULEA UR4, UR5, UR6, 0x3 ;  /* 0x0000000605047291 */ /* 0x000fe2000f8e18ff */
[----:B------:R-:W-:Y:S02]  /*2cf0*/  PRMT R4, RZ, 0x654, R4 ;  /* 0x00000654ff047816 */ /* 0x000fe40000000004 */
[----:B--2---:R-:W-:Y:S01]  /*2d00*/  SHF.L.U32 R5, R12, 0x1f, RZ ;  /* 0x0000001f0c057819 */ /* 0x004fe200000006ff */
[----:B------:R-:W-:Y:S01]  /*2d10*/  UIADD3 UR7, UPT, UPT, UR4, 0xa0, URZ ;  /* 0x000000a004077890 */ /* 0x000fe2000fffe0ff */
[----:B------:R2:W-:Y:S05]  /*2d20*/  SYNCS.ARRIVE.TRANS64.RED.A1T0 RZ, [R4+URZ], RZ ;  /* 0x000000ff04ff79a7 */ /* 0x0005ea00081004ff */
[----:B------:R-:W-:Y:S01]  /*2d30*/  IMAD.U32 R7, RZ, RZ, UR7 ;  /* 0x00000007ff077e24 */ /* 0x000fe2000f8e00ff */
[----:B------:R-:W3:Y:S04]  /*2d40*/  SYNCS.PHASECHK.TRANS64.TRYWAIT P0, [UR4+0xb0], R5 ;  /* 0x0000b005ff0075a7 */ /* 0x000ee80008001104 */
[----:B------:R-:W-:Y:S01]  /*2d50*/  PRMT R6, R0, 0x654, R7 ;  /* 0x0000065400067816 */ /* 0x000fe20000000007 */
[----:B--2---:R-:W-:Y:S01]  /*2d60*/  @!P2 IMAD.MOV.U32 R4, RZ, RZ, 0x10 ;  /* 0x00000010ff04a424 */ /* 0x004fe200078e00ff */
[----:B---3--:R-:W-:Y:S06]  /*2d70*/  @!P0 BRA `(.L_x_50) ;  /* 0x0000009000f88947 */ /* 0x008fec0003800000 */
.L_x_156:
[----:B------:R-:W-:Y:S01]  /*2d80*/  ULEA UR8, UR5, UR6, 0x4 ;  /* 0x0000000605087291 */ /* 0x000fe2000f8e20ff */
[----:B------:R-:W-:Y:S01]  /*2d90*/  SEL R3, R6, R3, !P2 ;  /* 0x0000000306037207 */ /* 0x000fe20005000000 */
[----:B------:R-:W-:Y:S01]  /*2da0*/  UIADD3 UR9, UPT, UPT, UR4, 0xa0, URZ ;  /* 0x000000a004097890 */ /* 0x000fe2000fffe0ff */
[----:B--2---:R-:W-:Y:S01]  /*2db0*/  LEA R2, R11, UR6, 0x3 ;  /* 0x000000060b027c11 */ /* 0x004fe2000f8e18ff */
[----:B------:R-:W-:Y:S01]  /*2dc0*/  UIADD3 UR8, UPT, UPT, UR8, 0x110, URZ ;  /* 0x0000011008087890 */ /* 0x000fe2000fffe0ff */
[----:B------:R-:W-:Y:S01]  /*2dd0*/  SHF.L.U32 R5, R10, 0x1f, RZ ;  /* 0x0000001f0a057819 */ /* 0x000fe200000006ff */
[----:B------:R2:W-:Y:S01]  /*2de0*/  @!P2 SYNCS.ARRIVE.TRANS64.RED RZ, [R3+URZ], R4 ;  /* 0x0000000403ffa9a7 */ /* 0x0005e200080004ff */
[----:B------:R-:W-:Y:S01]  /*2df0*/  UIADD3 UR4, UPT, UPT, UR5, 0x1, URZ ;  /* 0x0000000105047890 */ /* 0x000fe2000fffe0ff */
[----:B------:R-:W-:-:S03]  /*2e00*/  VIADD R8, R8, 0x1 ;  /* 0x0000000108087836 */ /* 0x000fc60000000000 */
[----:B------:R-:W-:Y:S02]  /*2e10*/  UISETP.NE.AND UP0, UPT, UR4, 0x2, UPT ;  /* 0x000000020400788c */ /* 0x000fe4000bf05270 */
[----:B------:R-:W-:Y:S06]  /*2e20*/  UGETNEXTWORKID.BROADCAST [UR8], [UR9] ;  /* 0x00000000080073ca */ /* 0x000fec0008000100 */
[----:B------:R-:W-:Y:S01]  /*2e30*/  USEL UR7, URZ, 0x1, UP0 ;  /* 0x00000001ff077887 */ /* 0x000fe20008000000 */
[----:B------:R-:W-:Y:S01]  /*2e40*/  ISETP.NE.AND P0, PT, R8, 0x2, PT ;  /* 0x000000020800780c */ /* 0x000fe20003f05270 */
[----:B------:R-:W-:Y:S01]  /*2e50*/  USEL UR5, UR4, URZ, UP0 ;  /* 0x000000ff04057287 */ /* 0x000fe20008000000 */
[----:B------:R-:W3:Y:S03]  /*2e60*/  SYNCS.PHASECHK.TRANS64.TRYWAIT P1, [R2+URZ+0xa0], R5 ;  /* 0x0000a005020075a7 */ /* 0x000ee600080211ff */
[----:B------:R-:W-:Y:S01]  /*2e70*/  LOP3.LUT R12, R12, UR7, RZ, 0x3c, !PT ;  /* 0x000000070c0c7c12 */ /* 0x000fe2000f8e3cff */
[----:B--23--:R-:W-:Y:S07]  /*2e80*/  @!P1 BRA `(.L_x_51) ;  /* 0x0000009000cc9947 */ /* 0x00cfee0003800000 */
.L_x_157:
[C---:B------:R-:W-:Y:S01]  /*2e90*/  LEA R4, R11.reuse, UR6, 0x4 ;  /* 0x000000060b047c11 */ /* 0x040fe2000f8e20ff */
[----:B--2---:R-:W-:Y:S01]  /*2ea0*/  VIADD R2, R2, 0xb0 ;  /* 0x000000b002027836 */ /* 0x004fe20000000000 */
[----:B------:R-:W-:Y:S01]  /*2eb0*/  SEL R8, R8, RZ, P0 ;  /* 0x000000ff08087207 */ /* 0x000fe20000000000 */
[----:B------:R-:W-:-:S03]  /*2ec0*/  VIADD R11, R11, 0x1 ;  /* 0x000000010b0b7836 */ /* 0x000fc60000000000 */
[----:B------:R-:W2:Y:S01]  /*2ed0*/  LDS.128 R4, [R4+0x110] ;  /* 0x0001100004047984 */ /* 0x000ea20000000c00 */
[----:B------:R-:W-:Y:S02]  /*2ee0*/  PRMT R2, RZ, 0x654, R2 ;  /* 0x00000654ff027816 */ /* 0x000fe40000000002 */
[C---:B------:R-:W-:Y:S01]  /*2ef0*/  ISETP.NE.AND P1, PT, R11.reuse, 0x2, PT ;  /* 0x000000020b00780c */ /* 0x040fe20003f25270 */
[----:B------:R-:W-:Y:S01]  /*2f00*/  @!PT LDS RZ, [RZ] ;  /* 0x00000000fffff984 */ /* 0x000fe20000000800 */
[----:B------:R-:W-:Y:S01]  /*2f10*/  @!PT LDS RZ, [RZ] ;  /* 0x00000000fffff984 */ /* 0x000fe20000000800 */
[----:B------:R-:W-:Y:S01]  /*2f20*/  @!PT LDS RZ, [RZ] ;  /* 0x00000000fffff984 */ /* 0x000fe20000000800 */
[----:B------:R-:W-:Y:S01]  /*2f30*/  @!PT LDS RZ, [RZ] ;  /* 0x00000000fffff984 */ /* 0x000fe20000000800 */
[----:B------:R3:W-:Y:S06]  /*2f40*/  MEMBAR.ALL.CTA ;  /* 0x0000000000007992 */ /* 0x0007ec0000008000 */
[----:B---3--:R-:W3:Y:S01]  /*2f50*/  FENCE.VIEW.ASYNC.S ;  /* 0x00000000000073c6 */ /* 0x008ee20000000000 */
[----:B------:R-:W-:Y:S01]  /*2f60*/  SEL R11, R11, RZ, P1 ;  /* 0x000000ff0b0b7207 */ /* 0x000fe20000800000 */
[----:B---3--:R3:W-:Y:S01]  /*2f70*/  SYNCS.ARRIVE.TRANS64.RED.A1T0 RZ, [R2+URZ], RZ ;  /* 0x000000ff02ff79a7 */ /* 0x0087e200081004ff */
[----:B--2---:R-:W-:-:S02]  /*2f80*/  LOP3.LUT P3, RZ, R6, 0x1, RZ, 0xc0, !PT ;  /* 0x0000000106ff7812 */ /* 0x004fc4000786c0ff */
[----:B------:R-:W-:-:S04]  /*2f90*/  SEL R5, RZ, 0x1, P1 ;  /* 0x00000001ff057807 */ /* 0x000fc80000800000 */
[----:B------:R-:W-:Y:S02]  /*2fa0*/  LOP3.LUT R10, R10, R5, RZ, 0x3c, !PT ;  /* 0x000000050a0a7212 */ /* 0x000fe400078e3cff */
[----:B---3--:R-:W-:-:S04]  /*2fb0*/  SEL R2, RZ, 0x1, P0 ;  /* 0x00000001ff027807 */ /* 0x008fc80000000000 */
[----:B------:R-:W-:Y:S01]  /*2fc0*/  LOP3.LUT R9, R9, R2, RZ, 0x3c, !PT ;  /* 0x0000000209097212 */ /* 0x000fe200078e3cff */
[----:B------:R-:W-:Y:S06]  /*2fd0*/  @P3 BRA `(.L_x_52) ;  /* 0xfffffffc002c3947 */ /* 0x000fec000383ffff */
[----:B------:R-:W-:Y:S01]  /*2fe0*/  ULEA UR4, UR5, UR6, 0x3 ;  /* 0x0000000605047291 */ /* 0x000fe2000f8e18ff */
[----:B------:R-:W-:-:S08]  /*2ff0*/  SHF.L.U32 R3, R12, 0x1f, RZ ;  /* 0x0000001f0c037819 */ /* 0x000fd000000006ff */
[----:B------:R-:W2:Y:S02]  /*3000*/  SYNCS.PHASECHK.TRANS64 P0, [UR4+0xb0], R3 ;  /* 0x0000b003ff0075a7 */ /* 0x000ea40008001004 */
[----:B--2---:R-:W-:Y:S05]  /*3010*/  @P0 BRA `(.L_x_53) ;  /* 0x0000000000080947 */ /* 0x004fea0003800000 */
[----:B------:R-:W2:Y:S02]  /*3020*/  SYNCS.PHASECHK.TRANS64.TRYWAIT P0, [UR4+0xb0], R3 ;  /* 0x0000b003ff0075a7 */ /* 0x000ea40008001104 */
[----:B--2---:R-:W-:Y:S05]  /*3030*/  @!P0 BRA `(.L_x_54) ;  /* 0x0000009000748947 */ /* 0x004fea0003800000 */
.L_x_53:
[----:B------:R-:W-:-:S04]  /*3040*/  UIADD3 UR7, UPT, UPT, UR5, 0x1, URZ ;  /* 0x0000000105077890 */ /* 0x000fc8000fffe0ff */
[----:B------:R-:W-:-:S04]  /*3050*/  UISETP.NE.AND UP0, UPT, UR7, 0x2, UPT ;  /* 0x000000020700788c */ /* 0x000fc8000bf05270 */
[----:B------:R-:W-:Y:S02]  /*3060*/  USEL UR8, URZ, 0x1, UP0 ;  /* 0x00000001ff087887 */ /* 0x000fe40008000000 */
[----:B------:R-:W-:-:S04]  /*3070*/  USEL UR7, UR7, URZ, UP0 ;  /* 0x000000ff07077287 */ /* 0x000fc80008000000 */
[----:B------:R-:W-:Y:S01]  /*3080*/  ULEA UR7, UR7, UR6, 0x3 ;  /* 0x0000000607077291 */ /* 0x000fe2000f8e18ff */
[----:B--2---:R-:W-:-:S04]  /*3090*/  LOP3.LUT R3, R12, UR8, RZ, 0x3c, !PT ;  /* 0x000000080c037c12 */ /* 0x004fc8000f8e3cff */
[----:B------:R-:W-:-:S04]  /*30a0*/  SHF.L.U32 R0, R3, 0x1f, RZ ;  /* 0x0000001f03007819 */ /* 0x000fc800000006ff */
[----:B------:R-:W2:Y:S02]  /*30b0*/  SYNCS.PHASECHK.TRANS64 P0, [UR7+0xb0], R0 ;  /* 0x0000b000ff0075a7 */ /* 0x000ea40008001007 */
[----:B-12---:R-:W-:Y:S05]  /*30c0*/  @P0 EXIT ;  /* 0x000000000000094d */ /* 0x006fea0003800000 */
[----:B------:R-:W-:Y:S02]  /*30d0*/  SHF.L.U32 R3, R3, 0x1f, RZ ;  /* 0x0000001f03037819 */ /* 0x000fe400000006ff */
[----:B------:R-:W-:-:S07]  /*30e0*/  MOV R0, UR7 ;  /* 0x0000000700007c02 */ /* 0x000fce0008000f00 */
.L_x_55:
[----:B-1----:R1:W2:Y:S02]  /*30f0*/  SYNCS.PHASECHK.TRANS64.TRYWAIT P0, [R0+URZ+0xb0], R3 ;  /* 0x0000b003000075a7 */ /* 0x0022a400080011ff */
[----:B--2---:R-:W-:Y:S05]  /*3100*/  @!P0 NANOSLEEP.SYNCS 0x989680 ;  /* 0x009896800000895d */ /* 0x004fea0003900000 */
[----:B------:R-:W2:Y:S02]  /*3110*/  @!P0 SYNCS.PHASECHK.TRANS64 P0, [R0+URZ+0xb0], R3 ;  /* 0x0000b003000085a7 */ /* 0x000ea400080010ff */
[----:B--2---:R-:W-:Y:S05]  /*3120*/  @P0 EXIT ;  /* 0x000000000000094d */ /* 0x004fea0003800000 */
[----:B------:R-:W-:Y:S05]  /*3130*/  BRA `(.L_x_55) ;  /* 0xfffffffc00ec7947 */ /* 0x000fea000383ffff */
.L_x_48:
[----:B------:R-:W-:Y:S05]  /*3140*/  BRA.U UP5, `(.L_x_56) ;  /* 0x0000001105907547 */ /* 0x000fea000b800000 */
[----:B------:R-:W-:Y:S01]  /*3150*/  UMOV UR4, 0x40 ;  /* 0x0000004000047882 */ /* 0x000fe20000000000 */
[----:B------:R-:W-:Y:S01]  /*3160*/  NOP ;  /* 0x0000000000007918 */ /* 0x000fe20000000000 */
[----:B------:R-:W-:Y:S01]  /*3170*/  ULEA UR5, UR45, UR4, 0x18 ;  /* 0x000000042d057291 */ /* 0x000fe2000f8ec0ff */
[----:B------:R-:W-:Y:S02]  /*3180*/  UMOV UR6, 0x400 ;  /* 0x0000040000067882 */ /* 0x000fe40000000000 */
[----:B------:R-:W-:-:S06]  /*3190*/  ULEA UR6, UR45, UR6, 0x18 ;  /* 0x000000062d067291 */ /* 0x000fcc000f8ec0ff */
[----:B------:R-:W2:Y:S02]  /*31a0*/  LDS.U8 R0, [UR5+0x1c] ;  /* 0x00001c05ff007984 */ /* 0x000ea40008000000 */
[----:B--2---:R-:W-:-:S13]  /*31b0*/  ISETP.NE.AND P0, PT, R0, RZ, PT ;  /* 0x000000ff0000720c */ /* 0x004fda0003f05270 */
[----:B------:R-:W-:Y:S05]  /*31c0*/  @P0 BRA `(.L_x_57) ;  /* 0x0000000400080947 */ /* 0x000fea0003800000 */
[----:B------:R-:W-:Y:S02]  /*31d0*/  UISETP.NE.U32.AND UP1, UPT, UR47, 0x1, UPT ;  /* 0x000000012f00788c */ /* 0x000fe4000bf25070 */
[----:B------:R-:W-:-:S07]  /*31e0*/  UIADD3 UR7, UPT, UPT, UR5, 0x8, URZ ;  /* 0x0000000805077890 */ /* 0x000fce000fffe0ff */
[----:B------:R-:W-:Y:S05]  /*31f0*/  BRA.U !UP1, `(.L_x_58) ;  /* 0x00000001099c7547 */ /* 0x000fea000b800000 */
[----:B------:R-:W-:Y:S01]  /*3200*/  ELECT P0, URZ, PT ;  /* 0x0000000000ff782f */ /* 0x000fe20003800000 */
[----:B------:R-:W-:-:S12]  /*3210*/  BSSY B0, `(.L_x_58) ;  /* 0x0000025000007945 */ /* 0x000fd80003800000 */
[----:B------:R-:W-:Y:S05]  /*3220*/  @!P0 BRA `(.L_x_59) ;  /* 0x00000000008c8947 */ /* 0x000fea0003800000 */
[----:B------:R-:W-:-:S05]  /*3230*/  UMOV UR4, 0x10 ;  /* 0x0000001000047882 */ /* 0x000fca0000000000 */
[----:B------:R-:W-:Y:S04]  /*3240*/  DEPBAR.LE SB2, 0x36 ;  /* 0x0000ad800000791a */ /* 0x000fe80000000000 */
[----:B------:R-:W2:Y:S02]  /*3250*/  UTCATOMSWS.2CTA.FIND_AND_SET.ALIGN UP0, UR4, UR4 ;  /* 0x00000004000475e3 */ /* 0x000ea40008200800 */
[----:B--2---:R-:W-:Y:S01]  /*3260*/  MOV R11, UR4 ;  /* 0x00000004000b7c02 */ /* 0x004fe20008000f00 */
[----:B------:R-:W-:Y:S06]  /*3270*/  BRA.U UP0, `(.L_x_60) ;  /* 0x0000000100187547 */ /* 0x000fec000b800000 */
.L_x_61:
[----:B------:R-:W-:Y:S05]  /*3280*/  NANOSLEEP 0x64 ;  /* 0x000000640000795d */ /* 0x000fea0003800000 */
[----:B------:R-:W-:-:S05]  /*3290*/  UMOV UR4, 0x10 ;  /* 0x0000001000047882 */ /* 0x000fca0000000000 */
[----:B------:R-:W-:Y:S04]  /*32a0*/  DEPBAR.LE SB2, 0x36 ;  /* 0x0000ad800000791a */ /* 0x000fe80000000000 */
[----:B------:R-:W2:Y:S02]  /*32b0*/  UTCATOMSWS.2CTA.FIND_AND_SET.ALIGN UP0, UR4, UR4 ;  /* 0x00000004000475e3 */ /* 0x000ea40008200800 */
[----:B--2---:R-:W-:Y:S01]  /*32c0*/  MOV R11, UR4 ;  /* 0x00000004000b7c02 */ /* 0x004fe20008000f00 */
[----:B------:R-:W-:Y:S05]  /*32d0*/  BRA.U !UP0, `(.L_x_61) ;  /* 0xfffffffd08e87547 */ /* 0x000fea000b83ffff */
.L_x_60:
[----:B------:R-:W2:Y:S01]  /*32e0*/  LDS R7, [UR5+0x10] ;  /* 0x00001005ff077984 */ /* 0x000ea20008000800 */
[----:B------:R-:W-:Y:S01]  /*32f0*/  IMAD.U32 R5, RZ, RZ, UR6 ;  /* 0x00000006ff057e24 */ /* 0x000fe2000f8e00ff */
[----:B------:R-:W-:-:S03]  /*3300*/  MOV R4, UR48 ;  /* 0x0000003000047c02 */ /* 0x000fc60008000f00 */
[----:B------:R-:W-:Y:S01]  /*3310*/  VIADD R5, R5, 0x130 ;  /* 0x0000013005057836 */ /* 0x000fe20000000000 */
[----:B--2---:R-:W-:-:S04]  /*3320*/  SHF.L.U32 R7, R7, 0x1f, RZ ;  /* 0x0000001f07077819 */ /* 0x004fc800000006ff */
[----:B------:R-:W2:Y:S02]  /*3330*/  SYNCS.PHASECHK.TRANS64.TRYWAIT P0, [UR5+0x8], R7 ;  /* 0x00000807ff0075a7 */ /* 0x000ea40008001105 */
[----:B--2---:R-:W-:Y:S05]  /*3340*/  @P0 BRA `(.L_x_62) ;  /* 0x0000000000080947 */ /* 0x004fea0003800000 */
[----:B------:R-:W2:Y:S02]  /*3350*/  SYNCS.PHASECHK.TRANS64.TRYWAIT P0, [UR5+0x8], R7 ;  /* 0x00000807ff0075a7 */ /* 0x000ea40008001105 */
[----:B--2---:R-:W-:Y:S05]  /*3360*/  @!P0 BRA `(.L_x_63) ;  /* 0x0000008c00c08947 */ /* 0x004fea0003800000 */
.L_x_62:
[----:B--2---:R-:W-:Y:S01]  /*3370*/  HFMA2 R0, -RZ, RZ, 0, 5.9604644775390625e-08 ;  /* 0x00000001ff007431 */ /* 0x004fe200000001ff */
[----:B------:R-:W-:Y:S01]  /*3380*/  UPRMT UR4, UR48, 0x654, UR7 ;  /* 0x0000065430047896 */ /* 0x000fe20008000007 */
[----:B------:R-:W-:Y:S01]  /*3390*/  IMAD.MOV.U32 R8, RZ, RZ, 0xffff ;  /* 0x0000ffffff087424 */ /* 0x000fe200078e00ff */
[----:B------:R-:W-:Y:S01]  /*33a0*/  PRMT R4, R4, 0x654, R5 ;  /* 0x0000065404047816 */ /* 0x000fe20000000005 */
[----:B------:R-:W-:Y:S02]  /*33b0*/  IMAD.MOV.U32 R6, RZ, RZ, 0x4 ;  /* 0x00000004ff067424 */ /* 0x000fe400078e00ff */
[----:B------:R-:W-:Y:S01]  /*33c0*/  IMAD.SHL.U32 R9, R11, 0x20, RZ ;  /* 0x000000200b097824 */ /* 0x000fe200078e00ff */
[----:B------:R-:W-:Y:S02]  /*33d0*/  MOV R5, UR4 ;  /* 0x0000000400057c02 */ /* 0x000fe40008000f00 */
[-C--:B------:R-:W-:Y:S01]  /*33e0*/  SHF.L.U32 R8, R8, R11.reuse, RZ ;  /* 0x0000000b08087219 */ /* 0x080fe200000006ff */
[----:B------:R2:W-:Y:S01]  /*33f0*/  SYNCS.ARRIVE.TRANS64.RED RZ, [UR4], R6 ;  /* 0x00000006ffff79a7 */ /* 0x0005e20008000404 */
[----:B------:R-:W-:Y:S01]  /*3400*/  SHF.L.U32 R7, R0, R11, RZ ;  /* 0x0000000b00077219 */ /* 0x000fe200000006ff */
[----:B------:R2:W-:Y:S04]  /*3410*/  STS [UR6+0x130], R9 ;  /* 0x00013009ff007988 */ /* 0x0005e80008000806 */
[----:B------:R2:W-:Y:S04]  /*3420*/  STAS [R4.64], R11 ;  /* 0x0000000b04007dbd */ /* 0x0005e8000c0008ff */
[----:B------:R2:W-:Y:S04]  /*3430*/  ATOMS.OR RZ, [UR5+0x14], R8 ;  /* 0x00001408ffff798c */ /* 0x0005e8000b000005 */
[----:B------:R2:W-:Y:S04]  /*3440*/  ATOMS.OR RZ, [UR5+0x18], R7 ;  /* 0x00001807ffff798c */ /* 0x0005e8000b000005 */
[----:B------:R2:W-:Y:S02]  /*3450*/  ATOMS.XOR RZ, [UR5+0x10], R0 ;  /* 0x00001000ffff798c */ /* 0x0005e4000b800005 */
.L_x_59:
[----:B-1----:R-:W-:Y:S05]  /*3460*/  BSYNC B0 ;  /* 0x0000000000007941 */ /* 0x002fea0003800000 */
.L_x_58:
[----:B------:R-:W-:Y:S05]  /*3470*/  BRA.U UP1, `(.L_x_64) ;  /* 0x00000001016c7547 */ /* 0x000fea000b800000 */
[----:B------:R-:W-:-:S03]  /*3480*/  UMOV UR4, 0xffffffff ;  /* 0xffffffff00047882 */ /* 0x000fc60000000000 */
[----:B------:R-:W-:Y:S05]  /*3490*/  BRA.DIV UR4, `(.L_x_65) ;  /* 0x0000008e048c7947 */ /* 0x000fea000b800000 */
[----:B------:R-:W-:-:S13]  /*34a0*/  ELECT P0, URZ, PT ;  /* 0x0000000000ff782f */ /* 0x000fda0003800000 */
.L_x_161:
[----:B------:R-:W-:Y:S05]  /*34b0*/  @!P0 BRA `(.L_x_64) ;  /* 0x00000000005c8947 */ /* 0x000fea0003800000 */
[----:B--2---:R-:W2:Y:S02]  /*34c0*/  LDS R5, [UR5+0x10] ;  /* 0x00001005ff057984 */ /* 0x004ea40008000800 */
[----:B--2---:R-:W-:-:S04]  /*34d0*/  SHF.L.U32 R5, R5, 0x1f, RZ ;  /* 0x0000001f05057819 */ /* 0x004fc800000006ff */
[----:B------:R-:W2:Y:S02]  /*34e0*/  SYNCS.PHASECHK.TRANS64.TRYWAIT P0, [UR5+0x8], R5 ;  /* 0x00000805ff0075a7 */ /* 0x000ea40008001105 */
[----:B--2---:R-:W-:Y:S05]  /*34f0*/  @P0 BRA `(.L_x_66) ;  /* 0x0000000000080947 */ /* 0x004fea0003800000 */
[----:B------:R-:W2:Y:S02]  /*3500*/  SYNCS.PHASECHK.TRANS64.TRYWAIT P0, [UR5+0x8], R5 ;  /* 0x00000805ff0075a7 */ /* 0x000ea40008001105 */
[----:B--2---:R-:W-:Y:S05]  /*3510*/  @!P0 BRA `(.L_x_67) ;  /* 0x0000008c00908947 */ /* 0x004fea0003800000 */
.L_x_66:
[----:B------:R-:W3:Y:S01]  /*3520*/  LDS R7, [UR6+0x130] ;  /* 0x00013006ff077984 */ /* 0x000ee20008000800 */
[----:B--2---:R-:W-:Y:S02]  /*3530*/  HFMA2 R0, -RZ, RZ, 0, 5.9604644775390625e-08 ;  /* 0x00000001ff007431 */ /* 0x004fe400000001ff */
[----:B------:R-:W-:Y:S01]  /*3540*/  IMAD.MOV.U32 R4, RZ, RZ, 0xffff ;  /* 0x0000ffffff047424 */ /* 0x000fe200078e00ff */
[----:B------:R-:W-:Y:S01]  /*3550*/  UPRMT UR4, UR48, 0x654, UR7 ;  /* 0x0000065430047896 */ /* 0x000fe20008000007 */
[----:B---3--:R-:W-:-:S03]  /*3560*/  IMAD.SHL.U32 R5, R7, 0x20, RZ ;  /* 0x0000002007057824 */ /* 0x008fc600078e00ff */
[-C--:B------:R-:W-:Y:S02]  /*3570*/  SHF.L.U32 R4, R4, R7.reuse, RZ ;  /* 0x0000000704047219 */ /* 0x080fe400000006ff */
[----:B------:R-:W-:Y:S01]  /*3580*/  SHF.L.U32 R7, R0, R7, RZ ;  /* 0x0000000700077219 */ /* 0x000fe200000006ff */
[----:B------:R3:W-:Y:S04]  /*3590*/  STS [UR6+0x130], R5 ;  /* 0x00013005ff007988 */ /* 0x0007e80008000806 */
[----:B------:R3:W-:Y:S04]  /*35a0*/  ATOMS.OR RZ, [UR5+0x14], R4 ;  /* 0x00001404ffff798c */ /* 0x0007e8000b000005 */
[----:B------:R3:W-:Y:S01]  /*35b0*/  ATOMS.OR RZ, [UR5+0x18], R7 ;  /* 0x00001807ffff798c */ /* 0x0007e2000b000005 */
[----:B------:R-:W-:Y:S03]  /*35c0*/  SYNCS.ARRIVE.TRANS64.RED.A1T0 RZ, [UR4], RZ ;  /* 0x000000ffffff79a7 */ /* 0x000fe60008100404 */
[----:B------:R3:W-:Y:S01]  /*35d0*/  ATOMS.XOR RZ, [UR5+0x10], R0 ;  /* 0x00001000ffff798c */ /* 0x0007e2000b800005 */
[----:B------:R-:W-:Y:S05]  /*35e0*/  BRA `(.L_x_64) ;  /* 0x0000000000107947 */ /* 0x000fea0003800000 */
.L_x_57:
[----:B------:R-:W-:Y:S02]  /*35f0*/  MOV R0, 0xffffffff ;  /* 0xffffffff00007802 */ /* 0x000fe40000000f00 */
[----:B------:R-:W-:-:S03]  /*3600*/  MOV R4, 0x3630 ;  /* 0x0000363000047802 */ /* 0x000fc60000000f00 */
[----:B------:R2:W-:Y:S04]  /*3610*/  STS [UR6+0x130], R0 ;  /* 0x00013000ff007988 */ /* 0x0005e80008000806 */
[----:B-12--5:R-:W-:Y:S05]  /*3620*/  CALL.REL.NOINC `($__internal_1_$__cuda_sm10x_tcgen05_guardrail_trap_phase_invalid_during_alloc) ;  /* 0x0000009400307944 */ /* 0x026fea0003c00000 */
.L_x_64:
[----:B------:R-:W-:Y:S05]  /*3630*/  WARPSYNC.ALL ;  /* 0x0000000000007948 */ /* 0x000fea0003800000 */
[----:B------:R-:W4:Y:S01]  /*3640*/  S2UR UR4, SR_CgaCtaId ;  /* 0x00000000000479c3 */ /* 0x000f220000008800 */
[----:B------:R-:W-:Y:S01]  /*3650*/  UMOV UR26, 0x400 ;  /* 0x00000400001a7882 */ /* 0x000fe20000000000 */
[----:B------:R-:W-:-:S06]  /*3660*/  NOP ;  /* 0x0000000000007918 */ /* 0x000fcc0000000000 */
[----:B------:R-:W-:Y:S06]  /*3670*/  BAR.ARV 0x6, 0xa0 ;  /* 0x0182800000007b1d */ /* 0x000fec0000002000 */
[----:B------:R-:W1:Y:S01]  /*3680*/  LDCU UR6, c[0x0][0x38c] ;  /* 0x00007180ff0677ac */ /* 0x000e620008000800 */
[----:B------:R-:W-:Y:S01]  /*3690*/  LOP3.LUT R3, R3, 0xffff, RZ, 0xc0, !PT ;  /* 0x0000ffff03037812 */ /* 0x000fe200078ec0ff */
[----:B--2---:R-:W-:Y:S01]  /*36a0*/  IMAD.MOV.U32 R9, RZ, RZ, 0x1 ;  /* 0x00000001ff097424 */ /* 0x004fe200078e00ff */
[----:B------:R-:W-:Y:S01]  /*36b0*/  LOP3.LUT R2, R2, 0xffff, RZ, 0xc0, !PT ;  /* 0x0000ffff02027812 */ /* 0x000fe200078ec0ff */
[----:B------:R-:W-:Y:S01]  /*36c0*/  IMAD.MOV.U32 R8, RZ, RZ, RZ ;  /* 0x000000ffff087224 */ /* 0x000fe200078e00ff */
[----:B------:R-:W-:Y:S01]  /*36d0*/  R2UR UR28, R3 ;  /* 0x00000000031c72ca */ /* 0x000fe200000e0000 */
[----:B------:R-:W-:Y:S01]  /*36e0*/  UMOV UR32, URZ ;  /* 0x000000ff00207c82 */ /* 0x000fe20008000000 */
[----:B------:R-:W-:-:S02]  /*36f0*/  R2UR UR42, R2 ;  /* 0x00000000022a72ca */ /* 0x000fc400000e0000 */
[----:B------:R-:W-:Y:S01]  /*3700*/  CS2R R2, SRZ ;  /* 0x0000000000027805 */ /* 0x000fe2000001ff00 */
[----:B------:R-:W-:Y:S01]  /*3710*/  UMOV UR23, URZ ;  /* 0x000000ff00177c82 */ /* 0x000fe20008000000 */
[----:B----4-:R-:W-:Y:S01]  /*3720*/  ULEA UR26, UR4, UR26, 0x18 ;  /* 0x0000001a041a7291 */ /* 0x010fe2000f8ec0ff */
[----:B------:R-:W-:Y:S01]  /*3730*/  UMOV UR22, URZ ;  /* 0x000000ff00167c82 */ /* 0x000fe20008000000 */
[----:B------:R-:W-:Y:S02]  /*3740*/  UISETP.NE.AND UP3, UPT, UR47, URZ, UPT ;  /* 0x000000ff2f00728c */ /* 0x000fe4000bf65270 */
[----:B------:R-:W-:Y:S02]  /*3750*/  UIADD3 UR5, UPT, UPT, UR26, 0xc400, URZ ;  /* 0x0000c4001a057890 */ /* 0x000fe4000fffe0ff */
[----:B------:R-:W-:-:S03]  /*3760*/  UIADD3 UR4, UPT, UPT, UR26, 0x20400, URZ ;  /* 0x000204001a047890 */ /* 0x000fc6000fffe0ff */
[----:B---3--:R-:W2:Y:S01]  /*3770*/  LDS R0, [UR26+0x130] ;  /* 0x0001301aff007984 */ /* 0x008ea20008000800 */
[----:B-1----:R-:W-:Y:S02]  /*3780*/  UIADD3 UR6, UPT, UPT, UR6, 0x7f, URZ ;  /* 0x0000007f06067890 */ /* 0x002fe4000fffe0ff */
[----:B------:R-:W-:Y:S02]  /*3790*/  USHF.R.U32.HI UR5, URZ, 0x4, UR5 ;  /* 0x00000004ff057899 */ /* 0x000fe40008011605 */
[----:B------:R-:W-:Y:S02]  /*37a0*/  USHF.R.S32.HI UR33, URZ, 0x1f, UR6 ;  /* 0x0000001fff217899 */ /* 0x000fe40008011406 */
[----:B------:R-:W-:Y:S02]  /*37b0*/  USHF.R.U32.HI UR4, URZ, 0x4, UR4 ;  /* 0x00000004ff047899 */ /* 0x000fe40008011604 */
[----:B------:R-:W-:Y:S02]  /*37c0*/  ULEA.HI UR33, UR33, UR6, URZ, 0x7 ;  /* 0x0000000621217291 */ /* 0x000fe4000f8f38ff */
[----:B------:R-:W-:-:S02]  /*37d0*/  ULOP3.LUT UR5, UR5, 0x3fff, URZ, 0xc0, !UPT ;  /* 0x00003fff05057892 */ /* 0x000fc4000f8ec0ff */
[----:B------:R-:W-:Y:S02]  /*37e0*/  USHF.R.S32.HI UR33, URZ, 0x7, UR33 ;  /* 0x00000007ff217899 */ /* 0x000fe40008011421 */
[----:B------:R-:W-:Y:S02]  /*37f0*/  ULOP3.LUT UR30, UR4, 0x3fff, URZ, 0xc0, !UPT ;  /* 0x00003fff041e7892 */ /* 0x000fe4000f8ec0ff */
[----:B------:R-:W-:Y:S01]  /*3800*/  UISETP.LT.AND UP0, UPT, UR33, 0x1, UPT ;  /* 0x000000012100788c */ /* 0x000fe2000bf01270 */
[----:B------:R-:W-:Y:S01]  /*3810*/  UMOV UR40, 0x0 ;  /* 0x0000000000287882 */ /* 0x000fe20000000000 */
[----:B------:R-:W-:Y:S01]  /*3820*/  UMOV UR41, 0x104004a0 ;  /* 0x104004a000297882 */ /* 0x000fe20000000000 */
[----:B------:R-:W-:Y:S02]  /*3830*/  ULOP3.LUT UR29, UR5, 0x10000, URZ, 0xfc, !UPT ;  /* 0x00010000051d7892 */ /* 0x000fe4000f8efcff */
[----:B------:R-:W-:Y:S02]  /*3840*/  ULOP3.LUT UR30, UR30, 0x10000, URZ, 0xfc, !UPT ;  /* 0x000100001e1e7892 */ /* 0x000fe4000f8efcff */
[----:B------:R-:W-:Y:S01]  /*3850*/  USEL UR43, UR33, 0x1, !UP0 ;  /* 0x00000001212b7887 */ /* 0x000fe2000c000000 */
[----:B------:R-:W-:Y:S01]  /*3860*/  UMOV UR38, 0x0 ;  /* 0x0000000000267882 */ /* 0x000fe20000000000 */
[----:B------:R-:W-:Y:S01]  /*3870*/  UMOV UR39, 0x104004a0 ;  /* 0x104004a000277882 */ /* 0x000fe20000000000 */
[----:B------:R-:W-:Y:S01]  /*3880*/  UMOV UR36, 0x0 ;  /* 0x0000000000247882 */ /* 0x000fe20000000000 */
[----:B------:R-:W-:Y:S01]  /*3890*/  UMOV UR37, 0x104004a0 ;  /* 0x104004a000257882 */ /* 0x000fe20000000000 */
[----:B------:R-:W-:Y:S01]  /*38a0*/  UMOV UR34, 0x0 ;  /* 0x0000000000227882 */ /* 0x000fe20000000000 */
[----:B------:R-:W-:Y:S01]  /*38b0*/  UMOV UR35, 0x104004a0 ;  /* 0x104004a000237882 */ /* 0x000fe20000000000 */
[----:B--2---:R-:W-:-:S15]  /*38c0*/  R2UR UR44, R0 ;  /* 0x00000000002c72ca */ /* 0x004fde00000e0000 */
.L_x_75:
[C---:B------:R-:W-:Y:S02]  /*38d0*/  LEA R0, R8.reuse, UR26, 0x3 ;  /* 0x0000001a08007c11 */ /* 0x040fe4000f8e18ff */
[----:B------:R-:W-:Y:S02]  /*38e0*/  SHF.L.U32 R5, R3, 0x1f, RZ ;  /* 0x0000001f03057819 */ /* 0x000fe400000006ff */
[----:B------:R-:W-:Y:S02]  /*38f0*/  LEA R4, R8, UR26, 0x4 ;  /* 0x0000001a08047c11 */ /* 0x000fe4000f8e20ff */
[----:B------:R-:W1:Y:S02]  /*3900*/  SYNCS.PHASECHK.TRANS64.TRYWAIT P0, [R0+URZ+0xa0], R5 ;  /* 0x0000a005000075a7 */ /* 0x000e6400080011ff */
[----:B-1-3--:R-:W-:Y:S05]  /*3910*/  @!P0 BRA `(.L_x_68) ;  /* 0x0000008800a88947 */ /* 0x00afea0003800000 */
.L_x_162:
[----:B-1----:R-:W1:Y:S01]  /*3920*/  LDS.128 R4, [R4+0x110] ;  /* 0x0001100004047984 */ /* 0x002e620000000c00 */
[----:B------:R-:W-:Y:S02]  /*3930*/  VIADD R0, R0, 0xb0 ;  /* 0x000000b000007836 */ /* 0x000fe40000000000 */
[----:B------:R-:W-:Y:S01]  /*3940*/  VIADD R8, R8, 0x1 ;  /* 0x0000000108087836 */ /* 0x000fe20000000000 */
[----:B------:R-:W-:Y:S01]  /*3950*/  @!PT LDS RZ, [RZ] ;  /* 0x00000000fffff984 */ /* 0x000fe20000000800 */
[----:B------:R-:W-:Y:S01]  /*3960*/  @!PT LDS RZ, [RZ] ;  /* 0x00000000fffff984 */ /* 0x000fe20000000800 */
[----:B------:R-:W-:Y:S01]  /*3970*/  @!PT LDS RZ, [RZ] ;  /* 0x00000000fffff984 */ /* 0x000fe20000000800 */
[----:B------:R-:W-:Y:S01]  /*3980*/  @!PT LDS RZ, [RZ] ;  /* 0x00000000fffff984 */ /* 0x000fe20000000800 */
[----:B------:R2:W-:Y:S06]  /*3990*/  MEMBAR.ALL.CTA ;  /* 0x0000000000007992 */ /* 0x0005ec0000008000 */
[----:B--2---:R-:W2:Y:S01]  /*39a0*/  FENCE.VIEW.ASYNC.S ;  /* 0x00000000000073c6 */ /* 0x004ea20000000000 */
[----:B------:R-:W-:-:S04]  /*39b0*/  PRMT R0, RZ, 0x654, R0 ;  /* 0x00000654ff007816 */ /* 0x000fc80000000000 */
[----:B--2---:R2:W-:Y:S01]  /*39c0*/  SYNCS.ARRIVE.TRANS64.RED.A1T0 RZ, [R0+URZ], RZ ;  /* 0x000000ff00ff79a7 */ /* 0x0045e200081004ff */
[----:B-1----:R-:W-:Y:S01]  /*39d0*/  LOP3.LUT P1, RZ, R6, 0x1, RZ, 0xc0, !PT ;  /* 0x0000000106ff7812 */ /* 0x002fe2000782c0ff */
[----:B--2---:R-:W-:-:S12]  /*39e0*/  BRA.U UP3, `(.L_x_69) ;  /* 0x0000000503087547 */ /* 0x004fd8000b800000 */
[----:B------:R-:W1:Y:S01]  /*39f0*/  LDCU UR4, c[0x0][0x38c] ;  /* 0x00007180ff0477ac */ /* 0x000e620008000800 */
[----:B------:R-:W-:Y:S02]  /*3a00*/  PLOP3.LUT P2, PT, PT, PT, PT, 0x80, 0x8 ;  /* 0x000000000008781c */ /* 0x000fe40003f4f070 */
[----:B------:R-:W-:Y:S01]  /*3a10*/  SHF.L.U32 R5, R9, 0x1f, RZ ;  /* 0x0000001f09057819 */ /* 0x000fe200000006ff */
[----:B------:R-:W-:Y:S02]  /*3a20*/  ULEA UR31, UR32, UR26, 0x3 ;  /* 0x0000001a201f7291 */ /* 0x000fe4000f8e18ff */
[----:B------:R-:W-:Y:S02]  /*3a30*/  ULEA UR11, UR32, UR44, 0x8 ;  /* 0x0000002c200b7291 */ /* 0x000fe4000f8e40ff */
[----:B-1----:R-:W-:-:S06]  /*3a40*/  UISETP.GE.AND UP0, UPT, UR4, 0x1, UPT ;  /* 0x000000010400788c */ /* 0x002fcc000bf06270 */
[----:B------:R-:W-:-:S05]  /*3a50*/  PLOP3.LUT P0, PT, PT, PT, UP0, 0x80, 0x8 ;  /* 0x000000000008781c */ /* 0x000fca0003f0f008 */
[----:B------:R-:W-:-:S08]  /*3a60*/  @UP0 ULEA UR4, UR23, UR26, 0x3 ;  /* 0x0000001a17040291 */ /* 0x000fd0000f8e18ff */
[----:B------:R-:W-:-:S04]  /*3a70*/  @P0 SHF.L.U32 R0, R2, 0x1f, RZ ;  /* 0x0000001f02000819 */ /* 0x000fc800000006ff */
[----:B------:R1:W2:Y:S01]  /*3a80*/  @P0 SYNCS.PHASECHK.TRANS64.TRYWAIT P2, [UR4], R0 ;  /* 0x00000000ff0005a7 */ /* 0x0002a20008041104 */
[----:B------:R-:W3:Y:S02]  /*3a90*/  SYNCS.PHASECHK.TRANS64.TRYWAIT P0, [UR31+0xd0], R5 ;  /* 0x0000d005ff0075a7 */ /* 0x000ee4000800111f */
[----:B-123--:R-:W-:Y:S05]  /*3aa0*/  @!P0 BRA `(.L_x_70) ;  /* 0x0000008800588947 */ /* 0x00efea0003800000 */
.L_x_164:
[----:B------:R-:W-:Y:S01]  /*3ab0*/  UMOV UR27, UR22 ;  /* 0x00000016001b7c82 */ /* 0x000fe20008000000 */
[----:B------:R-:W-:Y:S05]  /*3ac0*/  BRA.U !UP0, `(.L_x_71) ;  /* 0x0000000108c07547 */ /* 0x000fea000b800000 */
[----:B------:R-:W-:Y:S02]  /*3ad0*/  UIADD3 UR27, UPT, UPT, UR43, UR22, URZ ;  /* 0x000000162b1b7290 */ /* 0x000fe4000fffe0ff */
[----:B------:R-:W-:Y:S01]  /*3ae0*/  UPLOP3.LUT UP2, UPT, UPT, UPT, UPT, 0x40, 0x4 ;  /* 0x000000000004789c */ /* 0x000fe20003f4e870 */
[----:B------:R-:W-:Y:S01]  /*3af0*/  UMOV UR24, UR33 ;  /* 0x0000002100187c82 */ /* 0x000fe20008000000 */
[----:B------:R-:W-:-:S09]  /*3b00*/  UMOV UR10, UR23 ;  /* 0x00000017000a7c82 */ /* 0x000fd20008000000 */
.L_x_74:
[----:B--2---:R-:W-:Y:S01]  /*3b10*/  ULEA UR5, UR10, UR26, 0x3 ;  /* 0x0000001a0a057291 */ /* 0x004fe2000f8e18ff */
[----:B---3--:R-:W-:Y:S11]  /*3b20*/  @P2 BRA `(.L_x_72) ;  /* 0x00000000000c2947 */ /* 0x008ff60003800000 */
[----:B-1----:R-:W-:Y:S04]  /*3b30*/  SHF.L.U32 R5, R2, 0x1f, RZ ;  /* 0x0000001f02057819 */ /* 0x002fe800000006ff */
[----:B------:R-:W1:Y:S02]  /*3b40*/  SYNCS.PHASECHK.TRANS64.TRYWAIT P0, [UR5], R5 ;  /* 0x00000005ff0075a7 */ /* 0x000e640008001105 */
[----:B-1----:R-:W-:Y:S05]  /*3b50*/  @!P0 BRA `(.L_x_73) ;  /* 0x0000008800448947 */ /* 0x002fea0003800000 */
.L_x_72:
[----:B------:R-:W-:Y:S01]  /*3b60*/  UISETP.NE.AND UP0, UPT, UR24, 0x1, UPT ;  /* 0x000000011800788c */ /* 0x000fe2000bf05270 */
[----:B------:R-:W-:Y:S01]  /*3b70*/  PLOP3.LUT P2, PT, PT, PT, PT, 0x80, 0x8 ;  /* 0x000000000008781c */ /* 0x000fe20003f4f070 */
[----:B------:R-:W-:Y:S02]  /*3b80*/  UIADD3 UR4, UPT, UPT, UR10, 0x1, URZ ;  /* 0x000000010a047890 */ /* 0x000fe4000fffe0ff */
[----:B------:R-:W-:Y:S02]  /*3b90*/  UIADD3 UR25, UPT, UPT, UR5, 0x28, URZ ;  /* 0x0000002805197890 */ /* 0x000fe4000fffe0ff */
[----:B------:R-:W-:Y:S01]  /*3ba0*/  UISETP.NE.AND UP1, UPT, UR4, 0x5, UPT ;  /* 0x000000050400788c */ /* 0x000fe2000bf25270 */
[----:B------:R-:W-:Y:S01]  /*3bb0*/  PLOP3.LUT P0, PT, PT, PT, UP0, 0x80, 0x8 ;  /* 0x000000000008781c */ /* 0x000fe20003f0f008 */
[----:B------:R-:W-:Y:S02]  /*3bc0*/  UIADD3 UR22, UPT, UPT, UR22, 0x1, URZ ;  /* 0x0000000116167890 */ /* 0x000fe4000fffe0ff */
[----:B------:R-:W-:Y:S02]  /*3bd0*/  USEL UR6, URZ, 0x1, UP1 ;  /* 0x00000001ff067887 */ /* 0x000fe40008800000 */
[----:B------:R-:W-:Y:S02]  /*3be0*/  USEL UR23, UR4, URZ, UP1 ;  /* 0x000000ff04177287 */ /* 0x000fe40008800000 */
[----:B------:R-:W-:Y:S02]  /*3bf0*/  UIADD3 UR24, UPT, UPT, UR24, -0x1, URZ ;  /* 0xffffffff18187890 */ /* 0x000fe4000fffe0ff */
[----:B------:R-:W-:Y:S01]  /*3c00*/  @UP0 ULEA UR4, UR23, UR26, 0x3 ;  /* 0x0000001a17040291 */ /* 0x000fe2000f8e18ff */
[----:B------:R-:W-:Y:S01]  /*3c10*/  LOP3.LUT R2, R2, UR6, RZ, 0x3c, !PT ;  /* 0x0000000602027c12 */ /* 0x000fe2000f8e3cff */
[----:B------:R-:W-:Y:S02]  /*3c20*/  ULEA UR6, UR10, UR30, 0xa ;  /* 0x0000001e0a067291 */ /* 0x000fe4000f8e50ff */
[----:B------:R-:W-:Y:S01]  /*3c30*/  UISETP.NE.AND UP0, UPT, UR22, UR27, UPT ;  /* 0x0000001b1600728c */ /* 0x000fe2000bf05270 */
[----:B-1----:R-:W-:Y:S01]  /*3c40*/  @P0 SHF.L.U32 R0, R2, 0x1f, RZ ;  /* 0x0000001f02000819 */ /* 0x002fe200000006ff */
[----:B------:R-:W-:Y:S02]  /*3c50*/  UIADD3 UR20, UPT, UPT, UR6, 0x2, URZ ;  /* 0x0000000206147890 */ /* 0x000fe4000fffe0ff */
[----:B------:R-:W-:Y:S01]  /*3c60*/  UIADD3 UR16, UPT, UPT, UR6, 0x4, URZ ;  /* 0x0000000406107890 */ /* 0x000fe2000fffe0ff */
[----:B------:R2:W3:Y:S01]  /*3c70*/  @P0 SYNCS.PHASECHK.TRANS64.TRYWAIT P2, [UR4], R0 ;  /* 0x00000000ff0005a7 */ /* 0x0004e20008041104 */
[----:B------:R-:W-:Y:S02]  /*3c80*/  ULEA UR4, UR10, UR29, 0xa ;  /* 0x0000001d0a047291 */ /* 0x000fe4000f8e50ff */
[----:B------:R-:W-:Y:S02]  /*3c90*/  UIADD3 UR12, UPT, UPT, UR6, 0x6, URZ ;  /* 0x00000006060c7890 */ /* 0x000fe4000fffe0ff */
[----:B------:R-:W-:Y:S02]  /*3ca0*/  UIADD3 UR18, UPT, UPT, UR4, 0x2, URZ ;  /* 0x0000000204127890 */ /* 0x000fe4000fffe0ff */
[----:B------:R-:W-:Y:S02]  /*3cb0*/  UIADD3 UR14, UPT, UPT, UR4, 0x4, URZ ;  /* 0x00000004040e7890 */ /* 0x000fe4000fffe0ff */
[----:B------:R-:W-:Y:S01]  /*3cc0*/  UIADD3 UR8, UPT, UPT, UR4, 0x6, URZ ;  /* 0x0000000604087890 */ /* 0x000fe2000fffe0ff */
[----:B------:R-:W-:Y:S01]  /*3cd0*/  UMOV UR7, 0x40004040 ;  /* 0x4000404000077882 */ /* 0x000fe20000000000 */
[----:B------:R-:W-:Y:S01]  /*3ce0*/  UMOV UR5, 0x40004040 ;  /* 0x4000404000057882 */ /* 0x000fe20000000000 */
[----:B------:R-:W-:Y:S01]  /*3cf0*/  UMOV UR21, 0x40004040 ;  /* 0x4000404000157882 */ /* 0x000fe20000000000 */
[----:B------:R2:W-:Y:S01]  /*3d00*/  UTCIMMA.2CTA gdesc[UR4], gdesc[UR6], tmem[UR11], tmem[UR40], idesc[UR41], UP2 ;  /* 0x00ff2806040075ea */ /* 0x0005e2000920010b */
[----:B------:R-:W-:Y:S01]  /*3d10*/  UPLOP3.LUT UP2, UPT, UPT, UPT, UPT, 0x80, 0x8 ;  /* 0x000000000008789c */ /* 0x000fe20003f4f070 */
[----:B------:R-:W-:Y:S01]  /*3d20*/  UMOV UR19, 0x40004040 ;  /* 0x4000404000137882 */ /* 0x000fe20000000000 */
[----:B------:R-:W-:Y:S01]  /*3d30*/  UMOV UR17, 0x40004040 ;  /* 0x4000404000117882 */ /* 0x000fe20000000000 */
[----:B------:R2:W-:Y:S01]  /*3d40*/  UTCIMMA.2CTA gdesc[UR18], gdesc[UR20], tmem[UR11], tmem[UR38], idesc[UR39], UPT ;  /* 0x00ff2614120075ea */ /* 0x0005e2000ba0010b */
[----:B------:R-:W-:Y:S01]  /*3d50*/  UMOV UR15, 0x40004040 ;  /* 0x40004040000f7882 */ /* 0x000fe20000000000 */
[----:B------:R-:W-:Y:S01]  /*3d60*/  UMOV UR13, 0x40004040 ;  /* 0x40004040000d7882 */ /* 0x000fe20000000000 */
[----:B------:R-:W-:Y:S01]  /*3d70*/  UMOV UR9, 0x40004040 ;  /* 0x4000404000097882 */ /* 0x000fe20000000000 */
[----:B------:R2:W-:Y:S01]  /*3d80*/  UTCIMMA.2CTA gdesc[UR14], gdesc[UR16], tmem[UR11], tmem[UR36], idesc[UR37], UPT ;  /* 0x00ff24100e0075ea */ /* 0x0005e2000ba0010b */
[----:B------:R2:W-:Y:S01]  /*3d90*/  UTCIMMA.2CTA gdesc[UR8], gdesc[UR12], tmem[UR11], tmem[UR34], idesc[UR35], UPT ;  /* 0x00ff220c080075ea */ /* 0x0005e2000ba0010b */
[----:B------:R2:W-:Y:S01]  /*3da0*/  UTCBAR.2CTA.MULTICAST [UR25], URZ, UR28 ;  /* 0x000000ff190073e9 */ /* 0x0005e2000820081c */
[----:B------:R-:W-:Y:S01]  /*3db0*/  UMOV UR10, UR23 ;  /* 0x00000017000a7c82 */ /* 0x000fe20008000000 */
[----:B------:R-:W-:Y:S05]  /*3dc0*/  BRA.U UP0, `(.L_x_74) ;  /* 0xfffffffd00507547 */ /* 0x000fea000b83ffff */
.L_x_71:
[----:B--2---:R-:W-:Y:S01]  /*3dd0*/  UIADD3 UR4, UPT, UPT, UR31, 0xc0, URZ ;  /* 0x000000c01f047890 */ /* 0x004fe2000fffe0ff */
[----:B------:R-:W-:-:S08]  /*3de0*/  UMOV UR22, UR27 ;  /* 0x0000001b00167c82 */ /* 0x000fd00008000000 */
[----:B------:R2:W-:Y:S01]  /*3df0*/  UTCBAR.2CTA.MULTICAST [UR4], URZ, UR42 ;  /* 0x000000ff040073e9 */ /* 0x0005e2000820082a */
[----:B------:R-:W-:Y:S02]  /*3e00*/  NOP ;  /* 0x0000000000007918 */ /* 0x000fe40000000000 */
.L_x_69:
[----:B--2---:R-:W-:Y:S01]  /*3e10*/  UIADD3 UR4, UPT, UPT, UR32, 0x1, URZ ;  /* 0x0000000120047890 */ /* 0x004fe2000fffe0ff */
[----:B------:R-:W-:-:S03]  /*3e20*/  ISETP.NE.AND P0, PT, R8, 0x2, PT ;  /* 0x000000020800780c */ /* 0x000fc60003f05270 */
[----:B------:R-:W-:Y:S01]  /*3e30*/  UISETP.NE.AND UP0, UPT, UR4, 0x2, UPT ;  /* 0x000000020400788c */ /* 0x000fe2000bf05270 */
[----:B-1----:R-:W-:Y:S02]  /*3e40*/  SEL R0, RZ, 0x1, P0 ;  /* 0x00000001ff007807 */ /* 0x002fe40000000000 */
[----:B------:R-:W-:Y:S01]  /*3e50*/  SEL R8, R8, RZ, P0 ;  /* 0x000000ff08087207 */ /* 0x000fe20000000000 */
[----:B------:R-:W-:Y:S01]  /*3e60*/  USEL UR5, URZ, 0x1, UP0 ;  /* 0x00000001ff057887 */ /* 0x000fe20008000000 */
[----:B------:R-:W-:Y:S01]  /*3e70*/  LOP3.LUT R3, R3, R0, RZ, 0x3c, !PT ;  /* 0x0000000003037212 */ /* 0x000fe200078e3cff */
[----:B------:R-:W-:-:S04]  /*3e80*/  USEL UR32, UR4, URZ, UP0 ;  /* 0x000000ff04207287 */ /* 0x000fc80008000000 */
[----:B------:R-:W-:Y:S01]  /*3e90*/  LOP3.LUT R9, R9, UR5, RZ, 0x3c, !PT ;  /* 0x0000000509097c12 */ /* 0x000fe2000f8e3cff */
[----:B------:R-:W-:Y:S07]  /*3ea0*/  @P1 BRA `(.L_x_75) ;  /* 0xfffffff800881947 */ /* 0x000fee000383ffff */
[----:B------:R-:W1:Y:S01]  /*3eb0*/  S2UR UR8, SR_CgaCtaId ;  /* 0x00000000000879c3 */ /* 0x000e620000008800 */
[----:B------:R-:W-:Y:S01]  /*3ec0*/  ELECT P0, URZ, PT ;  /* 0x0000000000ff782f */ /* 0x000fe20003800000 */
[----:B------:R-:W-:Y:S01]  /*3ed0*/  HFMA2 R0, -RZ, RZ, 0, 5.9604644775390625e-08 ;  /* 0x00000001ff007431 */ /* 0x000fe200000001ff */
[----:B------:R-:W-:-:S05]  /*3ee0*/  UMOV UR4, 0x40 ;  /* 0x0000004000047882 */ /* 0x000fca0000000000 */
[----:B------:R-:W-:Y:S01]  /*3ef0*/  UVIRTCOUNT.DEALLOC.SMPOOL 0x80 ;  /* 0x000000800000784c */ /* 0x000fe20000000000 */
[----:B------:R-:W-:Y:S02]  /*3f00*/  UISETP.NE.AND UP0, UPT, UR47, URZ, UPT ;  /* 0x000000ff2f00728c */ /* 0x000fe4000bf05270 */
[----:B-1----:R-:W-:-:S09]  /*3f10*/  ULEA UR8, UR8, UR4, 0x18 ;  /* 0x0000000408087291 */ /* 0x002fd2000f8ec0ff */
[----:B------:R1:W-:Y:S01]  /*3f20*/  @P0 STS.U8 [UR8+0x1c], R0 ;  /* 0x00001c00ff000988 */ /* 0x0003e20008000008 */
[----:B------:R-:W-:Y:S05]  /*3f30*/  BRA.U UP0, `(.L_x_76) ;  /* 0x0000000100587547 */ /* 0x000fea000b800000 */
[----:B------:R-:W-:Y:S01]  /*3f40*/  UIADD3 UR5, UPT, UPT, UR26, 0xd0, URZ ;  /* 0x000000d01a057890 */ /* 0x000fe2000fffe0ff */
[----:B------:R-:W-:-:S03]  /*3f50*/  SHF.L.U32 R3, R9, 0x1f, RZ ;  /* 0x0000001f09037819 */ /* 0x000fc600000006ff */
[----:B------:R-:W-:-:S09]  /*3f60*/  ULEA UR4, UR32, UR5, 0x3 ;  /* 0x0000000520047291 */ /* 0x000fd2000f8e18ff */
[----:B------:R-:W2:Y:S02]  /*3f70*/  SYNCS.PHASECHK.TRANS64.TRYWAIT P0, [UR4], R3 ;  /* 0x00000003ff0075a7 */ /* 0x000ea40008001104 */
[----:B--2---:R-:W-:Y:S05]  /*3f80*/  @!P0 BRA `(.L_x_77) ;  /* 0x0000008400508947 */ /* 0x004fea0003800000 */
.L_x_167:
[----:B------:R-:W-:-:S04]  /*3f90*/  UIADD3 UR4, UPT, UPT, UR32, 0x1, URZ ;  /* 0x0000000120047890 */ /* 0x000fc8000fffe0ff */
[----:B------:R-:W-:-:S04]  /*3fa0*/  UISETP.NE.AND UP1, UPT, UR4, 0x2, UPT ;  /* 0x000000020400788c */ /* 0x000fc8000bf25270 */
[----:B------:R-:W-:Y:S02]  /*3fb0*/  USEL UR6, URZ, 0x1, UP1 ;  /* 0x00000001ff067887 */ /* 0x000fe40008800000 */
[----:B------:R-:W-:-:S04]  /*3fc0*/  USEL UR4, UR4, URZ, UP1 ;  /* 0x000000ff04047287 */ /* 0x000fc80008800000 */
[----:B------:R-:W-:Y:S01]  /*3fd0*/  ULEA UR4, UR4, UR5, 0x3 ;  /* 0x0000000504047291 */ /* 0x000fe2000f8e18ff */
[----:B-1----:R-:W-:-:S04]  /*3fe0*/  LOP3.LUT R3, R9, UR6, RZ, 0x3c, !PT ;  /* 0x0000000609037c12 */ /* 0x002fc8000f8e3cff */
[----:B------:R-:W-:Y:S01]  /*3ff0*/  SHF.L.U32 R3, R3, 0x1f, RZ ;  /* 0x0000001f03037819 */ /* 0x000fe200000006ff */
[----:B------:R-:W-:-:S04]  /*4000*/  IMAD.U32 R0, RZ, RZ, UR4 ;  /* 0x00000004ff007e24 */ /* 0x000fc8000f8e00ff */
[----:B------:R1:W2:Y:S03]  /*4010*/  SYNCS.PHASECHK.TRANS64.TRYWAIT P0, [R0+URZ], R3 ;  /* 0x00000003000075a7 */ /* 0x0002a600080011ff */
[----:B--2---:R-:W-:Y:S05]  /*4020*/  @!P0 NANOSLEEP.SYNCS 0x989680 ;  /* 0x009896800000895d */ /* 0x004fea0003900000 */
[----:B------:R-:W2:Y:S02]  /*4030*/  @!P0 SYNCS.PHASECHK.TRANS64 P0, [R0+URZ], R3 ;  /* 0x00000003000085a7 */ /* 0x000ea400080010ff */
[----:B--2---:R-:W-:Y:S05]  /*4040*/  @P0 BRA `(.L_x_78) ;  /* 0x0000000000200947 */ /* 0x004fea0003800000 */
.L_x_79:
[----:B--2---:R2:W4:Y:S02]  /*4050*/  SYNCS.PHASECHK.TRANS64.TRYWAIT P0, [R0+URZ], R3 ;  /* 0x00000003000075a7 */ /* 0x00452400080011ff */
[----:B----4-:R-:W-:Y:S05]  /*4060*/  @!P0 NANOSLEEP.SYNCS 0x989680 ;  /* 0x009896800000895d */ /* 0x010fea0003900000 */
[----:B------:R-:W4:Y:S02]  /*4070*/  @!P0 SYNCS.PHASECHK.TRANS64 P0, [R0+URZ], R3 ;  /* 0x00000003000085a7 */ /* 0x000f2400080010ff */
[----:B----4-:R-:W-:Y:S05]  /*4080*/  @!P0 BRA `(.L_x_79) ;  /* 0xfffffffc00f08947 */ /* 0x010fea000383ffff */
[----:B------:R-:W-:Y:S05]  /*4090*/  BRA `(.L_x_78) ;  /* 0x00000000000c7947 */ /* 0x000fea0003800000 */
.L_x_76:
[----:B------:R-:W-:-:S04]  /*40a0*/  UIADD3 UR4, UPT, UPT, UR26, 0x100, URZ ;  /* 0x000001001a047890 */ /* 0x000fc8000fffe0ff */
[----:B------:R-:W-:-:S09]  /*40b0*/  UPRMT UR4, UR48, 0x654, UR4 ;  /* 0x0000065430047896 */ /* 0x000fd20008000004 */
[----:B------:R-:W-:Y:S03]  /*40c0*/  SYNCS.ARRIVE.TRANS64.RED.A1T0 RZ, [UR4], RZ ;  /* 0x000000ffffff79a7 */ /* 0x000fe60008100404 */
.L_x_78:
[----:B-12---:R-:W-:Y:S01]  /*40d0*/  SHF.L.U32 R3, RZ, 0x1f, RZ ;  /* 0x0000001fff037819 */ /* 0x006fe200000006ff */
[----:B------:R-:W-:Y:S01]  /*40e0*/  UIADD3 UR4, UPT, UPT, UR26, 0x100, URZ ;  /* 0x000001001a047890 */ /* 0x000fe2000fffe0ff */
[----:B------:R-:W-:Y:S02]  /*40f0*/  PLOP3.LUT P0, PT, PT, PT, UP0, 0x80, 0x8 ;  /* 0x000000000008781c */ /* 0x000fe40003f0f008 */
[----:B------:R-:W1:Y:S02]  /*4100*/  SYNCS.PHASECHK.TRANS64.TRYWAIT P1, [UR26+0x100], R3 ;  /* 0x00010003ff0075a7 */ /* 0x000e64000802111a */
[----:B-1----:R-:W-:Y:S09]  /*4110*/  @!P1 BRA `(.L_x_80) ;  /* 0x0000008400049947 */ /* 0x002ff20003800000 */
.L_x_169:
[----:B------:R-:W-:Y:S01]  /*4120*/  @!UP0 UPRMT UR4, UR48, 0x654, UR4 ;  /* 0x0000065430048896 */ /* 0x000fe20008000004 */
[----:B------:R-:W-:Y:S01]  /*4130*/  UMOV UR5, 0xffff ;  /* 0x0000ffff00057882 */ /* 0x000fe20000000000 */
[----:B------:R-:W-:-:S07]  /*4140*/  UMOV UR6, 0x1 ;  /* 0x0000000100067882 */ /* 0x000fce0000000000 */
[----:B------:R-:W-:Y:S01]  /*4150*/  @!P0 SYNCS.ARRIVE.TRANS64.RED.A1T0 RZ, [UR4], RZ ;  /* 0x000000ffffff89a7 */ /* 0x000fe20008100404 */
[----:B------:R-:W-:Y:S01]  /*4160*/  NOP ;  /* 0x0000000000007918 */ /* 0x000fe20000000000 */
[----:B-1----:R-:W1:Y:S01]  /*4170*/  LDS R0, [UR8+0x14] ;  /* 0x00001408ff007984 */ /* 0x002e620008000800 */
[----:B------:R-:W-:-:S04]  /*4180*/  ULOP3.LUT UR4, UR44, 0xffff, URZ, 0xc0, !UPT ;  /* 0x0000ffff2c047892 */ /* 0x000fc8000f8ec0ff */
[----:B------:R-:W-:-:S04]  /*4190*/  USHF.R.U32.HI UR4, URZ, 0x5, UR4 ;  /* 0x00000005ff047899 */ /* 0x000fc80008011604 */
[----:B------:R-:W-:Y:S02]  /*41a0*/  USHF.L.U32 UR5, UR5, UR4, URZ ;  /* 0x0000000405057299 */ /* 0x000fe400080006ff */
[----:B------:R-:W-:-:S04]  /*41b0*/  USHF.L.U32 UR4, UR6, UR4, URZ ;  /* 0x0000000406047299 */ /* 0x000fc800080006ff */
[----:B-1----:R-:W-:-:S04]  /*41c0*/  LOP3.LUT R0, R0, UR5, RZ, 0xc0, !PT ;  /* 0x0000000500007c12 */ /* 0x002fc8000f8ec0ff */
[----:B------:R-:W-:-:S13]  /*41d0*/  ISETP.NE.AND P0, PT, R0, UR5, PT ;  /* 0x0000000500007c0c */ /* 0x000fda000bf05270 */
[----:B------:R-:W-:Y:S05]  /*41e0*/  @P0 BRA `(.L_x_81) ;  /* 0x0000000000580947 */ /* 0x000fea0003800000 */
[----:B------:R-:W1:Y:S02]  /*41f0*/  LDS R0, [UR8+0x18] ;  /* 0x00001808ff007984 */ /* 0x000e640008000800 */
[----:B-1----:R-:W-:-:S04]  /*4200*/  LOP3.LUT R0, R0, UR4, RZ, 0xc0, !PT ;  /* 0x0000000400007c12 */ /* 0x002fc8000f8ec0ff */
[----:B------:R-:W-:-:S13]  /*4210*/  ISETP.NE.AND P0, PT, R0, UR4, PT ;  /* 0x0000000400007c0c */ /* 0x000fda000bf05270 */
[----:B------:R-:W-:Y:S05]  /*4220*/  @P0 BRA `(.L_x_82) ;  /* 0x00000000003c0947 */ /* 0x000fea0003800000 */
[----:B------:R-:W1:Y:S01]  /*4230*/  S2R R2, SR_LANEID ;  /* 0x0000000000027919 */ /* 0x000e620000000000 */
[----:B------:R-:W-:Y:S01]  /*4240*/  ULOP3.LUT UR5, URZ, UR5, URZ, 0x33, !UPT ;  /* 0x00000005ff057292 */ /* 0x000fe2000f8e33ff */
[----:B------:R-:W-:Y:S01]  /*4250*/  LOP3.LUT R4, RZ, UR4, RZ, 0x33, !PT ;  /* 0x00000004ff047c12 */ /* 0x000fe2000f8e33ff */
[----:B------:R-:W-:Y:S02]  /*4260*/  VOTEU.ANY UR4, UPT, PT ;  /* 0x0000000000047886 */ /* 0x000fe400038e0100 */
[----:B------:R-:W-:Y:S01]  /*4270*/  UFLO.U32 UR4, UR4 ;  /* 0x00000004000472bd */ /* 0x000fe200080e0000 */
[----:B------:R-:W2:Y:S01]  /*4280*/  REDUX UR6, R4 ;  /* 0x00000000040673c4 */ /* 0x000ea20000000000 */
[----:B------:R-:W-:-:S06]  /*4290*/  IMAD.U32 R0, RZ, RZ, UR5 ;  /* 0x00000005ff007e24 */ /* 0x000fcc000f8e00ff */
[----:B------:R4:W-:Y:S01]  /*42a0*/  UTCATOMSWS.AND URZ, UR5 ;  /* 0x0000000500ff79e3 */ /* 0x0009e20008000000 */
[----:B------:R-:W3:Y:S01]  /*42b0*/  REDUX UR7, R0 ;  /* 0x00000000000773c4 */ /* 0x000ee20000000000 */
[----:B-1----:R-:W-:Y:S01]  /*42c0*/  ISETP.EQ.U32.AND P0, PT, R2, UR4, PT ;  /* 0x0000000402007c0c */ /* 0x002fe2000bf02070 */
[----:B--2---:R-:W-:Y:S01]  /*42d0*/  IMAD.U32 R2, RZ, RZ, UR6 ;  /* 0x00000006ff027e24 */ /* 0x004fe2000f8e00ff */
[----:B---3--:R-:W-:-:S11]  /*42e0*/  MOV R3, UR7 ;  /* 0x0000000700037c02 */ /* 0x008fd60008000f00 */
[----:B------:R4:W-:Y:S04]  /*42f0*/  @P0 ATOMS.AND RZ, [UR8+0x14], R3 ;  /* 0x00001403ffff098c */ /* 0x0009e8000a800008 */
[----:B------:R4:W-:Y:S01]  /*4300*/  @P0 ATOMS.AND RZ, [UR8+0x18], R2 ;  /* 0x00001802ffff098c */ /* 0x0009e2000a800008 */
[----:B------:R-:W-:Y:S05]  /*4310*/  BRA `(.L_x_83) ;  /* 0x0000000000147947 */ /* 0x000fea0003800000 */
.L_x_82:
[----:B------:R-:W-:Y:S02]  /*4320*/  MOV R2, 0x4340 ;  /* 0x0000434000027802 */ /* 0x000fe40000000f00 */
[----:B---3-5:R-:W-:Y:S05]  /*4330*/  CALL.REL.NOINC `($__internal_0_$__cuda_sm10x_tcgen05_guardrail_trap_col_being_dealloced_not_returned_by_alloc) ;  /* 0x0000008400e07944 */ /* 0x028fea0003c00000 */
[----:B------:R-:W-:Y:S05]  /*4340*/  BRA `(.L_x_83) ;  /* 0x0000000000087947 */ /* 0x000fea0003800000 */
.L_x_81:
[----:B------:R-:W-:Y:S02]  /*4350*/  MOV R2, 0x4370 ;  /* 0x0000437000027802 */ /* 0x000fe40000000f00 */
[----:B---3-5:R-:W-:Y:S05]  /*4360*/  CALL.REL.NOINC `($__internal_2_$__cuda_sm10x_tcgen05_guardrail_trap_unallocated_columns_being_dealloced) ;  /* 0x0000008400ec7944 */ /* 0x028fea0003c00000 */
.L_x_83:
[----:B------:R-:W-:Y:S01]  /*4370*/  NOP ;  /* 0x0000000000007918 */ /* 0x000fe20000000000 */
[----:B----4-:R-:W-:Y:S05]  /*4380*/  EXIT ;  /* 0x000000000000794d */ /* 0x010fea0003800000 */
.L_x_56:
[----:B------:R-:W-:-:S09]  /*4390*/  UISETP.NE.OR UP0, UPT, UR17, 0x3, !UP4 ;  /* 0x000000031100788c */ /* 0x000fd2000e705670 */
[----:B------:R-:W-:Y:S05]  /*43a0*/  BRA.U UP0, `(.L_x_84) ;  /* 0x0000001100547547 */ /* 0x000fea000b800000 */
[----:B------:R-:W2:Y:S01]  /*43b0*/  LDCU UR31, c[0x0][0x370] ;  /* 0x00006e00ff1f77ac */ /* 0x000ea20008000800 */
[----:B------:R-:W3:Y:S01]  /*43c0*/  LDC.64 R16, c[0x0][0x348] ;  /* 0x0000d200ff107b82 */ /* 0x000ee20000000a00 */
[----:B------:R-:W-:Y:S02]  /*43d0*/  HFMA2 R13, -RZ, RZ, 0, 0 ;  /* 0x00000000ff0d7431 */ /* 0x000fe400000001ff */
[----:B------:R-:W-:Y:S01]  /*43e0*/  IMAD.MOV.U32 R15, RZ, RZ, 0x1 ;  /* 0x00000001ff0f7424 */ /* 0x000fe200078e00ff */
[----:B------:R-:W2:Y:S01]  /*43f0*/  LDCU.128 UR48, c[0x0][0xb10] ;  /* 0x00016200ff3077ac */ /* 0x000ea20008000c00 */
[----:B------:R-:W-:Y:S01]  /*4400*/  IMAD.MOV.U32 R14, RZ, RZ, RZ ;  /* 0x000000ffff0e7224 */ /* 0x000fe200078e00ff */
[----:B------:R-:W-:Y:S01]  /*4410*/  MOV R7, 0x2000 ;  /* 0x0000200000077802 */ /* 0x000fe20000000f00 */
[----:B------:R-:W4:Y:S01]  /*4420*/  LDCU UR30, c[0x0][0x374] ;  /* 0x00006e80ff1e77ac */ /* 0x000f220008000800 */
[----:B------:R-:W1:Y:S01]  /*4430*/  LDC.64 R2, c[0x0][0x888] ;  /* 0x00022200ff027b82 */ /* 0x000e620000000a00 */
[----:B------:R-:W4:Y:S01]  /*4440*/  LDCU UR15, c[0x0][0xb0c] ;  /* 0x00016180ff0f77ac */ /* 0x000f220008000800 */
[----:B------:R-:W3:Y:S06]  /*4450*/  LDCU UR40, c[0x0][0xb20] ;  /* 0x00016400ff2877ac */ /* 0x000eec0008000800 */
[----:B------:R-:W1:Y:S01]  /*4460*/  LDC.64 R4, c[0x0][0x890] ;  /* 0x00022400ff047b82 */ /* 0x000e620000000a00 */
[----:B------:R-:W3:Y:S01]  /*4470*/  LDCU UR4, c[0x0][0xb30] ;  /* 0x00016600ff0477ac */ /* 0x000ee20008000800 */
[----:B------:R-:W-:Y:S01]  /*4480*/  UMOV UR21, 0x400 ;  /* 0x0000040000157882 */ /* 0x000fe20000000000 */
[----:B--2---:R-:W-:-:S02]  /*4490*/  UIMAD.WIDE.U32 UR6, UR31, UR48, URZ ;  /* 0x000000301f0672a5 */ /* 0x004fc4000f8e00ff */
[----:B----4-:R-:W-:Y:S02]  /*44a0*/  UIMAD.WIDE.U32 UR8, UR30, UR51, URZ ;  /* 0x000000331e0872a5 */ /* 0x010fe4000f8e00ff */
[----:B------:R-:W-:Y:S02]  /*44b0*/  ULEA UR21, UR45, UR21, 0x18 ;  /* 0x000000152d157291 */ /* 0x000fe4000f8ec0ff */
[----:B------:R-:W-:Y:S02]  /*44c0*/  UPLOP3.LUT UP3, UPT, UPT, UPT, UPT, 0x40, 0x4 ;  /* 0x000000000004789c */ /* 0x000fe40003f6e870 */
[----:B------:R-:W-:Y:S01]  /*44d0*/  UIADD3 UR37, UPT, UPT, UR21, 0x68, URZ ;  /* 0x0000006815257890 */ /* 0x000fe2000fffe0ff */
[----:B------:R-:W-:Y:S01]  /*44e0*/  UMOV UR6, UR7 ;  /* 0x0000000700067c82 */ /* 0x000fe20008000000 */
[----:B------:R-:W-:Y:S01]  /*44f0*/  UMOV UR38, UR9 ;  /* 0x0000000900267c82 */ /* 0x000fe20008000000 */
[----:B------:R-:W-:Y:S02]  /*4500*/  UISETP.GE.AND UP0, UPT, UR42, 0x1, UPT ;  /* 0x000000012a00788c */ /* 0x000fe4000bf06270 */
[----:B------:R-:W-:Y:S01]  /*4510*/  UISETP.NE.AND UP4, UPT, UR42, 0x1, UPT ;  /* 0x000000012a00788c */ /* 0x000fe2000bf85270 */
[----:B------:R-:W2:Y:S01]  /*4520*/  LDCU.64 UR22, c[0x0][0xb28] ;  /* 0x00016500ff1677ac */ /* 0x000ea20008000a00 */
[----:B------:R-:W-:-:S02]  /*4530*/  UISETP.NE.AND UP6, UPT, UR15, 0x1, UPT ;  /* 0x000000010f00788c */ /* 0x000fc4000bfc5270 */
[----:B------:R-:W-:Y:S02]  /*4540*/  UISETP.NE.AND UP5, UPT, UR50, 0x1, UPT ;  /* 0x000000013200788c */ /* 0x000fe4000bfa5270 */
[----:B------:R-:W-:Y:S02]  /*4550*/  UIADD3 UR33, UPT, UPT, UR21, 0x50, URZ ;  /* 0x0000005015217890 */ /* 0x000fe4000fffe0ff */
[----:B------:R-:W-:Y:S02]  /*4560*/  UIADD3 UR25, UPT, UPT, UR21, 0x58, URZ ;  /* 0x0000005815197890 */ /* 0x000fe4000fffe0ff */
[----:B------:R-:W-:Y:S02]  /*4570*/  UIADD3 UR17, UPT, UPT, UR21, 0x60, URZ ;  /* 0x0000006015117890 */ /* 0x000fe4000fffe0ff */
[----:B------:R-:W-:Y:S02]  /*4580*/  UPRMT UR37, UR45, 0x654, UR37 ;  /* 0x000006542d257896 */ /* 0x000fe40008000025 */
[----:B------:R-:W-:-:S02]  /*4590*/  USHF.R.U32.HI UR39, URZ, UR49, UR6 ;  /* 0x00000031ff277299 */ /* 0x000fc40008011606 */
[----:B---3--:R-:W-:Y:S02]  /*45a0*/  USHF.R.U32.HI UR38, URZ, UR40, UR38 ;  /* 0x00000028ff267299 */ /* 0x008fe40008011626 */
[----:B------:R-:W-:-:S11]  /*45b0*/  UISETP.NE.AND UP2, UPT, UR4, 0x1, UPT ;  /* 0x000000010400788c */ /* 0x000fd6000bf45270 */
.L_x_95:
[C---:B------:R-:W-:Y:S02]  /*45c0*/  LEA R12, R14.reuse, UR21, 0x3 ;  /* 0x000000150e0c7c11 */ /* 0x040fe4000f8e18ff */
[----:B------:R-:W-:Y:S02]  /*45d0*/  SHF.L.U32 R9, R13, 0x1f, RZ ;  /* 0x0000001f0d097819 */ /* 0x000fe400000006ff */
[----:B------:R-:W-:Y:S02]  /*45e0*/  LEA R10, R14, UR21, 0x4 ;  /* 0x000000150e0a7c11 */ /* 0x000fe4000f8e20ff */
[----:B---3--:R-:W3:Y:S02]  /*45f0*/  SYNCS.PHASECHK.TRANS64.TRYWAIT P0, [R12+URZ+0xa0], R9 ;  /* 0x0000a0090c0075a7 */ /* 0x008ee400080011ff */
[----:B---3--:R-:W-:Y:S05]  /*4600*/  @!P0 BRA `(.L_x_85) ;  /* 0x0000007c00e08947 */ /* 0x008fea0003800000 */
.L_x_170:
[----:B---3--:R-:W3:Y:S01]  /*4610*/  LDS.128 R8, [R10+0x110] ;  /* 0x000110000a087984 */ /* 0x008ee20000000c00 */
[----:B------:R-:W-:Y:S01]  /*4620*/  UISETP.GE.AND UP0, UPT, UR42, 0x1, UPT ;  /* 0x000000012a00788c */ /* 0x000fe2000bf06270 */
[----:B------:R-:W-:Y:S01]  /*4630*/  @!PT LDS RZ, [RZ] ;  /* 0x00000000fffff984 */ /* 0x000fe20000000800 */
[----:B------:R-:W-:Y:S01]  /*4640*/  @!PT LDS RZ, [RZ] ;  /* 0x00000000fffff984 */ /* 0x000fe20000000800 */
[----:B------:R-:W-:Y:S01]  /*4650*/  @!PT LDS RZ, [RZ] ;  /* 0x00000000fffff984 */ /* 0x000fe20000000800 */
[----:B------:R-:W-:Y:S01]  /*4660*/  @!PT LDS RZ, [RZ] ;  /* 0x00000000fffff984 */ /* 0x000fe20000000800 */
[----:B------:R4:W-:Y:S06]  /*4670*/  MEMBAR.ALL.CTA ;  /* 0x0000000000007992 */ /* 0x0009ec0000008000 */
[----:B----4-:R-:W4:Y:S01]  /*4680*/  FENCE.VIEW.ASYNC.S ;  /* 0x00000000000073c6 */ /* 0x010f220000000000 */
[----:B---3--:R-:W-:Y:S11]  /*4690*/  LOP3.LUT P0, RZ, R10, 0x1, RZ, 0xc0, !PT ;  /* 0x000000010aff7812 */ /* 0x008ff6000780c0ff */
[----:B------:R-:W-:Y:S02]  /*46a0*/  @!UPT UIADD3 URZ, UPT, UPT, URZ, URZ, URZ ;  /* 0x000000fffffff290 */ /* 0x000fe4000fffe0ff */
[----:B----4-:R-:W-:Y:S01]  /*46b0*/  VOTEU.ANY UP1, P0 ;  /* 0x0000000000ff7886 */ /* 0x010fe20000020100 */
[----:B------:R-:W-:Y:S11]  /*46c0*/  PLOP3.LUT P0, PT, PT, PT, UP1, 0x80, 0x8 ;  /* 0x000000000008781c */ /* 0x000ff60003f0f018 */
[----:B------:R-:W-:Y:S02]  /*46d0*/  @!UPT UIADD3 URZ, UPT, UPT, URZ, URZ, URZ ;  /* 0x000000fffffff290 */ /* 0x000fe4000fffe0ff */
[----:B------:R-:W-:Y:S02]  /*46e0*/  @P0 SHF.R.U32.HI R0, RZ, 0x10, R9 ;  /* 0x00000010ff000819 */ /* 0x000fe40000011609 */
[----:B------:R-:W-:Y:S02]  /*46f0*/  @P0 MOV R6, R8 ;  /* 0x0000000800060202 */ /* 0x000fe40000000f00 */
[----:B------:R-:W-:Y:S01]  /*4700*/  @P0 R2UR UR4, R0 ;  /* 0x00000000000402ca */ /* 0x000fe200000e0000 */
[----:B------:R-:W-:Y:S01]  /*4710*/  VIADD R0, R12, 0xb0 ;  /* 0x000000b00c007836 */ /* 0x000fe20000000000 */
[----:B------:R-:W-:Y:S02]  /*4720*/  @P0 LOP3.LUT R8, R9, 0xffff, RZ, 0xc0, !PT ;  /* 0x0000ffff09080812 */ /* 0x000fe400078ec0ff */
[----:B------:R-:W-:Y:S02]  /*4730*/  @P0 R2UR UR6, R6 ;  /* 0x00000000060602ca */ /* 0x000fe400000e0000 */
[----:B------:R-:W-:Y:S02]  /*4740*/  PRMT R0, RZ, 0x654, R0 ;  /* 0x00000654ff007816 */ /* 0x000fe40000000000 */
[----:B------:R-:W-:Y:S02]  /*4750*/  @P0 R2UR UR5, R8 ;  /* 0x00000000080502ca */ /* 0x000fe400000e0000 */
[----:B------:R3:W-:Y:S03]  /*4760*/  SYNCS.ARRIVE.TRANS64.RED.A1T0 RZ, [R0+URZ], RZ ;  /* 0x000000ff00ff79a7 */ /* 0x0007e600081004ff */
[----:B------:R-:W-:Y:S04]  /*4770*/  @UP1 UMOV UR29, UR4 ;  /* 0x00000004001d1c82 */ /* 0x000fe80008000000 */
[----:B------:R-:W-:Y:S04]  /*4780*/  @UP1 UMOV UR14, UR6 ;  /* 0x00000006000e1c82 */ /* 0x000fe80008000000 */
[----:B------:R-:W-:Y:S01]  /*4790*/  @UP1 UMOV UR13, UR5 ;  /* 0x00000005000d1c82 */ /* 0x000fe20008000000 */
[----:B------:R-:W-:Y:S05]  /*47a0*/  BRA.U !UP0, `(.L_x_86) ;  /* 0x0000000108a47547 */ /* 0x000fea000b800000 */
[----:B------:R-:W-:Y:S02]  /*47b0*/  UIMAD.WIDE.U32 UR18, UR13, UR51, URZ ;  /* 0x000000330d1272a5 */ /* 0x000fe4000f8e00ff */
[----:B------:R-:W-:Y:S02]  /*47c0*/  UIMAD.WIDE.U32 UR26, UR14, UR48, URZ ;  /* 0x000000300e1a72a5 */ /* 0x000fe4000f8e00ff */
[----:B------:R-:W-:Y:S02]  /*47d0*/  USEL UR4, UR30, UR38, !UP5 ;  /* 0x000000261e047287 */ /* 0x000fe4000e800000 */
[----:B------:R-:W-:Y:S02]  /*47e0*/  USEL UR7, UR31, UR39, !UP6 ;  /* 0x000000271f077287 */ /* 0x000fe4000f000000 */
[----:B--2---:R-:W-:Y:S02]  /*47f0*/  UIMAD.WIDE.U32 UR8, UR4, UR22, URZ ;  /* 0x00000016040872a5 */ /* 0x004fe4000f8e00ff */
[----:B------:R-:W-:Y:S01]  /*4800*/  UIMAD.WIDE.U32 UR10, UR7, UR22, URZ ;  /* 0x00000016070a72a5 */ /* 0x000fe2000f8e00ff */
[----:B------:R-:W-:Y:S02]  /*4810*/  UMOV UR5, UR19 ;  /* 0x0000001300057c82 */ /* 0x000fe40008000000 */
[----:B------:R-:W-:Y:S03]  /*4820*/  USHF.R.U32.HI UR6, URZ, UR40, UR5 ;  /* 0x00000028ff067299 */ /* 0x000fe60008011605 */
[----:B------:R-:W-:Y:S01]  /*4830*/  UMOV UR5, UR27 ;  /* 0x0000001b00057c82 */ /* 0x000fe20008000000 */
[----:B------:R-:W-:Y:S02]  /*4840*/  USEL UR6, UR13, UR6, !UP5 ;  /* 0x000000060d067287 */ /* 0x000fe4000e800000 */
[----:B------:R-:W-:Y:S03]  /*4850*/  USHF.R.U32.HI UR12, URZ, UR49, UR5 ;  /* 0x00000031ff0c7299 */ /* 0x000fe60008011605 */
[----:B------:R-:W-:Y:S02]  /*4860*/  UMOV UR5, UR9 ;  /* 0x0000000900057c82 */ /* 0x000fe40008000000 */
[----:B------:R-:W-:Y:S03]  /*4870*/  @UP4 USHF.R.U32.HI UR4, URZ, UR23, UR5 ;  /* 0x00000017ff044299 */ /* 0x000fe60008011605 */
[----:B------:R-:W-:Y:S01]  /*4880*/  UMOV UR5, UR11 ;  /* 0x0000000b00057c82 */ /* 0x000fe20008000000 */
[----:B------:R-:W-:Y:S02]  /*4890*/  UIMAD UR4, UR42, UR4, URZ ;  /* 0x000000042a0472a4 */ /* 0x000fe4000f8e02ff */
[----:B------:R-:W-:Y:S02]  /*48a0*/  @UP4 USHF.R.U32.HI UR7, URZ, UR23, UR5 ;  /* 0x00000017ff074299 */ /* 0x000fe40008011605 */
[----:B------:R-:W-:Y:S02]  /*48b0*/  UIMAD.WIDE.U32 UR10, UR6, UR22, URZ ;  /* 0x00000016060a72a5 */ /* 0x000fe4000f8e00ff */
[----:B------:R-:W-:Y:S02]  /*48c0*/  USEL UR5, UR14, UR12, !UP6 ;  /* 0x0000000c0e057287 */ /* 0x000fe4000f000000 */
[----:B------:R-:W-:Y:S02]  /*48d0*/  UIMAD UR8, UR42, UR7, URZ ;  /* 0x000000072a0872a4 */ /* 0x000fe4000f8e02ff */
[----:B------:R-:W-:Y:S03]  /*48e0*/  UISETP.GE.AND UP0, UPT, UR6, UR4, UPT ;  /* 0x000000040600728c */ /* 0x000fe6000bf06270 */
[----:B------:R-:W-:Y:S01]  /*48f0*/  UMOV UR4, UR11 ;  /* 0x0000000b00047c82 */ /* 0x000fe20008000000 */
[----:B------:R-:W-:Y:S02]  /*4900*/  UISETP.GE.OR UP0, UPT, UR5, UR8, UP0 ;  /* 0x000000080500728c */ /* 0x000fe40008706670 */
[----:B------:R-:W-:Y:S02]  /*4910*/  USHF.R.U32.HI UR4, URZ, UR23, UR4 ;  /* 0x00000017ff047299 */ /* 0x000fe40008011604 */
[----:B------:R-:W-:Y:S02]  /*4920*/  UIMAD.WIDE.U32 UR8, UR5, UR22, URZ ;  /* 0x00000016050872a5 */ /* 0x000fe4000f8e00ff */
[----:B------:R-:W-:Y:S04]  /*4930*/  USEL UR10, UR6, UR4, !UP4 ;  /* 0x00000004060a7287 */ /* 0x000fe8000e000000 */
[----:B------:R-:W-:Y:S01]  /*4940*/  UIADD3 UR11, UPT, UPT, -UR10, URZ, URZ ;  /* 0x000000ff0a0b7290 */ /* 0x000fe2000fffe1ff */
[----:B------:R-:W-:Y:S02]  /*4950*/  @!UP0 UMOV UR4, UR9 ;  /* 0x0000000900048c82 */ /* 0x000fe40008000000 */
[----:B------:R-:W-:Y:S02]  /*4960*/  @!UP0 USHF.R.U32.HI UR4, URZ, UR23, UR4 ;  /* 0x00000017ff048299 */ /* 0x000fe40008011604 */
[----:B------:R-:W-:Y:S02]  /*4970*/  UIMAD UR8, UR42, UR11, UR6 ;  /* 0x0000000b2a0872a4 */ /* 0x000fe4000f8e0206 */
[----:B------:R-:W-:Y:S04]  /*4980*/  @!UP0 USEL UR4, UR5, UR4, !UP4 ;  /* 0x0000000405048287 */ /* 0x000fe8000e000000 */
[----:B------:R-:W-:Y:S02]  /*4990*/  @!UP0 UIMAD UR8, UR7, UR8, UR4 ;  /* 0x00000008070882a4 */ /* 0x000fe4000f8e0204 */
[----:B------:R-:W-:Y:S02]  /*49a0*/  @!UP0 UIADD3 UR9, UPT, UPT, UR10, -UR4, URZ ;  /* 0x800000040a098290 */ /* 0x000fe4000fffe0ff */
[----:B------:R-:W-:Y:S02]  /*49b0*/  UIADD3 UR4, UPT, UPT, -UR5, URZ, URZ ;  /* 0x000000ff05047290 */ /* 0x000fe4000fffe1ff */
[----:B------:R-:W-:Y:S02]  /*49c0*/  UIADD3 UR7, UPT, UPT, -UR6, URZ, URZ ;  /* 0x000000ff06077290 */ /* 0x000fe4000fffe1ff */
[----:B------:R-:W-:Y:S02]  /*49d0*/  @!UP0 UIMAD UR6, UR9, UR42, UR5 ;  /* 0x0000002a090682a4 */ /* 0x000fe4000f8e0205 */
[----:B------:R-:W-:Y:S02]  /*49e0*/  UIMAD UR14, UR15, UR4, UR14 ;  /* 0x000000040f0e72a4 */ /* 0x000fe4000f8e020e */
[----:B------:R-:W-:Y:S01]  /*49f0*/  UIMAD UR13, UR50, UR7, UR13 ;  /* 0x00000007320d72a4 */ /* 0x000fe2000f8e020d */
[----:B------:R-:W-:Y:S02]  /*4a00*/  @!UP0 UMOV UR5, UR8 ;  /* 0x0000000800058c82 */ /* 0x000fe40008000000 */
[----:B------:R-:W-:Y:S02]  /*4a10*/  UIMAD UR14, UR5, UR15, UR14 ;  /* 0x0000000f050e72a4 */ /* 0x000fe4000f8e020e */
[----:B------:R-:W-:Y:S11]  /*4a20*/  UIMAD UR13, UR6, UR50, UR13 ;  /* 0x00000032060d72a4 */ /* 0x000ff6000f8e020d */
[----:B------:R-:W-:Y:S01]  /*4a30*/  @!UPT UIADD3 URZ, UPT, UPT, URZ, URZ, URZ ;  /* 0x000000fffffff290 */ /* 0x000fe2000fffe0ff */
.L_x_86:
[----:B------:R-:W4:Y:S01]  /*4a40*/  @!UP2 LDCU.128 UR8, c[0x0][0xb10] ;  /* 0x00016200ff08a7ac */ /* 0x000f220008000c00 */
[C---:B-1----:R-:W-:Y:S02]  /*4a50*/  ISETP.NE.U32.AND P1, PT, R4.reuse, RZ, PT ;  /* 0x000000ff0400720c */ /* 0x042fe40003f25070 */
[----:B------:R-:W-:Y:S02]  /*4a60*/  ISETP.NE.U32.AND P0, PT, R4, RZ, PT ;  /* 0x000000ff0400720c */ /* 0x000fe40003f05070 */
[C---:B------:R-:W-:Y:S02]  /*4a70*/  ISETP.NE.AND.EX P1, PT, R5.reuse, RZ, PT, P1 ;  /* 0x000000ff0500720c */ /* 0x040fe40003f25310 */
[----:B------:R-:W-:Y:S01]  /*4a80*/  ISETP.NE.AND.EX P0, PT, R5, RZ, PT, P0 ;  /* 0x000000ff0500720c */ /* 0x000fe20003f05300 */
[----:B------:R-:W1:Y:S01]  /*4a90*/  @!UP2 LDCU UR5, c[0x0][0xb0c] ;  /* 0x00016180ff05a7ac */ /* 0x000e620008000800 */
[----:B------:R-:W-:Y:S01]  /*4aa0*/  SHF.L.U32 R9, R15, 0x1f, RZ ;  /* 0x0000001f0f097819 */ /* 0x000fe200000006ff */
[----:B------:R-:W-:Y:S02]  /*4ab0*/  USHF.L.U32 UR35, UR16, 0x7, URZ ;  /* 0x0000000710237899 */ /* 0x000fe400080006ff */
[----:B------:R-:W-:Y:S02]  /*4ac0*/  USHF.L.U32 UR34, UR20, 0x8, URZ ;  /* 0x0000000814227899 */ /* 0x000fe400080006ff */
[----:B----4-:R-:W-:Y:S07]  /*4ad0*/  UIMAD.WIDE.U32 UR6, UR14, UR8, URZ ;  /* 0x000000080e0672a5 */ /* 0x010fee000f8e00ff */
[----:B------:R-:W-:Y:S01]  /*4ae0*/  @!UP2 UMOV UR4, UR7 ;  /* 0x000000070004ac82 */ /* 0x000fe20008000000 */
[----:B-1----:R-:W-:Y:S02]  /*4af0*/  @!UP2 UISETP.NE.AND UP0, UPT, UR5, 0x1, UPT ;  /* 0x000000010500a88c */ /* 0x002fe4000bf05270 */
[----:B------:R-:W-:Y:S02]  /*4b00*/  @!UP2 USHF.R.U32.HI UR4, URZ, UR9, UR4 ;  /* 0x00000009ff04a299 */ /* 0x000fe40008011604 */
[----:B------:R-:W-:Y:S02]  /*4b10*/  UIMAD.WIDE.U32 UR6, UR13, UR11, URZ ;  /* 0x0000000b0d0672a5 */ /* 0x000fe4000f8e00ff */
[----:B------:R-:W-:Y:S02]  /*4b20*/  @!UP2 USEL UR8, UR14, UR4, !UP0 ;  /* 0x000000040e08a287 */ /* 0x000fe4000c000000 */
[----:B------:R-:W-:Y:S03]  /*4b30*/  @!UP2 UISETP.NE.AND UP0, UPT, UR10, 0x1, UPT ;  /* 0x000000010a00a88c */ /* 0x000fe6000bf05270 */
[----:B------:R-:W-:Y:S02]  /*4b40*/  @!UP2 UMOV UR6, UR7 ;  /* 0x000000070006ac82 */ /* 0x000fe40008000000 */
[----:B------:R-:W1:Y:S02]  /*4b50*/  @!UP2 LDCU UR4, c[0x0][0xb20] ;  /* 0x00016400ff04a7ac */ /* 0x000e640008000800 */
[----:B-1----:R-:W-:Y:S04]  /*4b60*/  @!UP2 USHF.R.U32.HI UR6, URZ, UR4, UR6 ;  /* 0x00000004ff06a299 */ /* 0x002fe80008011606 */
[----:B------:R-:W-:Y:S04]  /*4b70*/  @!UP2 USEL UR6, UR13, UR6, !UP0 ;  /* 0x000000060d06a287 */ /* 0x000fe8000c000000 */
[----:B------:R-:W-:Y:S02]  /*4b80*/  @!UP2 UIADD3 UR4, UPT, UPT, -UR8, UR6, URZ ;  /* 0x000000060804a290 */ /* 0x000fe4000fffe1ff */
[----:B------:R-:W-:Y:S02]  /*4b90*/  @!UP2 UIADD3 UR6, UPT, UPT, UR8, -UR6, URZ ;  /* 0x800000060806a290 */ /* 0x000fe4000fffe0ff */
[----:B------:R-:W-:Y:S02]  /*4ba0*/  @!UP2 UIMAD UR14, UR4, UR5, UR14 ;  /* 0x00000005040ea2a4 */ /* 0x000fe4000f8e020e */
[----:B------:R-:W-:Y:S01]  /*4bb0*/  @!UP2 UIMAD UR13, UR6, UR10, UR13 ;  /* 0x0000000a060da2a4 */ /* 0x000fe2000f8e020d */
[----:B------:R-:W-:Y:S11]  /*4bc0*/  BRA.U UP3, `(.L_x_87) ;  /* 0x0000000103107547 */ /* 0x000ff6000b800000 */
[----:B---3--:R-:W-:Y:S04]  /*4bd0*/  MOV R0, UR41 ;  /* 0x0000002900007c02 */ /* 0x008fe80008000f00 */
[----:B------:R-:W-:Y:S04]  /*4be0*/  SHF.L.U32 R11, R0, 0x1f, RZ ;  /* 0x0000001f000b7819 */ /* 0x000fe800000006ff */
[----:B------:R-:W1:Y:S02]  /*4bf0*/  SYNCS.PHASECHK.TRANS64.TRYWAIT P2, [UR21+0x98], R11 ;  /* 0x0000980bff0075a7 */ /* 0x000e640008041115 */
[----:B-1----:R-:W-:Y:S05]  /*4c00*/  @!P2 BRA `(.L_x_88) ;  /* 0x000000780074a947 */ /* 0x002fea0003800000 */
.L_x_87:
[----:B------:R-:W-:Y:S05]  /*4c10*/  @!P1 BRA `(.L_x_89) ;  /* 0x0000000000309947 */ /* 0x000fea0003800000 */
[----:B------:R-:W-:Y:S01]  /*4c20*/  ISETP.NE.U32.AND P1, PT, R2, RZ, PT ;  /* 0x000000ff0200720c */ /* 0x000fe20003f25070 */
[----:B------:R-:W4:Y:S01]  /*4c30*/  LDCU.64 UR4, c[0x0][0x358] ;  /* 0x00006b00ff0477ac */ /* 0x000f220008000a00 */
[----:B------:R-:W-:Y:S02]  /*4c40*/  IMAD.MOV.U32 R144, RZ, RZ, 0x1 ;  /* 0x00000001ff907424 */ /* 0x000fe400078e00ff */
[----:B------:R-:W-:Y:S11]  /*4c50*/  ISETP.NE.AND.EX P1, PT, R3, RZ, PT, P1 ;  /* 0x000000ff0300720c */ /* 0x000ff60003f25310 */
[----:B------:R-:W-:Y:S02]  /*4c60*/  @!UPT UIADD3 URZ, UPT, UPT, URZ, URZ, URZ ;  /* 0x000000fffffff290 */ /* 0x000fe4000fffe0ff */
[----:B-1----:R-:W1:Y:S01]  /*4c70*/  @P1 LDC.64 R10, c[0x0][0x888] ;  /* 0x00022200ff0a1b82 */ /* 0x002e620000000a00 */
[----:B---3--:R-:W-:Y:S04]  /*4c80*/  @P1 IMAD R0, R4, UR36, RZ ;  /* 0x0000002404001c24 */ /* 0x008fe8000f8e02ff */
[----:B-1----:R-:W-:Y:S04]  /*4c90*/  @P1 IMAD.WIDE R10, R0, 0x4, R10 ;  /* 0x00000004000a1825 */ /* 0x002fe800078e020a */
[----:B------:R-:W-:Y:S01]  /*4ca0*/  HFMA2 R0, -RZ, RZ, 0, 5.9604644775390625e-08 ;  /* 0x00000001ff007431 */ /* 0x000fe200000001ff */
[----:B----45:R4:W5:Y:S04]  /*4cb0*/  @P1 LDG.E R72, desc[UR4][R10.64] ;  /* 0x000000040a481981 */ /* 0x030968000c1e1900 */
[----:B------:R-:W-:Y:S01]  /*4cc0*/  @!P1 PRMT R144, R0, 0x7610, R144 ;  /* 0x0000761000909816 */ /* 0x000fe20000000090 */
[----:B----4-:R-:W1:Y:S06]  /*4cd0*/  @!P1 LDC R72, c[0x0][0x880] ;  /* 0x00022000ff489b82 */ /* 0x010e6c0000000800 */
.L_x_89:
[----:B-1---5:R-:W-:Y:S01]  /*4ce0*/  @!P0 ISETP.EQ.AND P1, PT, R72, RZ, PT ;  /* 0x000000ff4800820c */ /* 0x022fe20003f22270 */
[----:B------:R-:W-:Y:S01]  /*4cf0*/  @!UPT UIADD3 URZ, UPT, UPT, URZ, URZ, URZ ;  /* 0x000000fffffff290 */ /* 0x000fe2000fffe0ff */
[----:B------:R-:W-:Y:S11]  /*4d00*/  @!P0 BRA `(.L_x_90) ;  /* 0x0000000000188947 */ /* 0x000ff60003800000 */
[----:B------:R-:W-:Y:S02]  /*4d10*/  LOP3.LUT P0, RZ, R144, 0xff, RZ, 0xc0, !PT ;  /* 0x000000ff90ff7812 */ /* 0x000fe4000780c0ff */
[----:B------:R-:W-:Y:S04]  /*4d20*/  ISETP.NE.U32.AND P1, PT, R2, RZ, PT ;  /* 0x000000ff0200720c */ /* 0x000fe80003f25070 */
[----:B------:R-:W-:Y:S04]  /*4d30*/  ISETP.NE.AND.EX P1, PT, R3, RZ, PT, P1 ;  /* 0x000000ff0300720c */ /* 0x000fe80003f25310 */
[----:B------:R-:W-:Y:S03]  /*4d40*/  PLOP3.LUT P1, PT, P1, PT, PT, 0x8, 0x80 ;  /* 0x000000000080781c */ /* 0x000fe60000f2e170 */
[----:B------:R-:W-:Y:S11]  /*4d50*/  @P0 ISETP.EQ.AND P1, PT, R72, RZ, PT ;  /* 0x000000ff4800020c */ /* 0x000ff60003f22270 */
[----:B------:R-:W-:Y:S02]  /*4d60*/  @!UPT UIADD3 URZ, UPT, UPT, URZ, URZ, URZ ;  /* 0x000000fffffff290 */ /* 0x000fe4000fffe0ff */
.L_x_90:
[----:B------:R-:W1:Y:S01]  /*4d70*/  SYNCS.PHASECHK.TRANS64.TRYWAIT P2, [UR21+0x70], R9 ;  /* 0x00007009ff0075a7 */ /* 0x000e620008041115 */
[----:B------:R-:W-:Y:S04]  /*4d80*/  ELECT P0, URZ, PT ;  /* 0x0000000000ff782f */ /* 0x000fe80003800000 */
[----:B------:R-:W-:Y:S11]  /*4d90*/  PLOP3.LUT P1, PT, P1, P0, PT, 0xf2, 0x2f ;  /* 0x00000000002f781c */ /* 0x000ff60000f21e72 */
[----:B------:R-:W-:Y:S02]  /*4da0*/  @!UPT UIADD3 URZ, UPT, UPT, URZ, URZ, URZ ;  /* 0x000000fffffff290 */ /* 0x000fe4000fffe0ff */
[----:B------:R-:W-:Y:S05]  /*4db0*/  @!P1 IADD3 R8, P0, PT, R16, 0x580, RZ ;  /* 0x0000058010089810 */ /* 0x000fea0007f1e0ff */
[----:B------:R-:W-:Y:S01]  /*4dc0*/  @!P1 IMAD.X R6, RZ, RZ, R17, P0 ;  /* 0x000000ffff069224 */ /* 0x000fe200000e0611 */
[----:B-1----:R-:W-:Y:S07]  /*4dd0*/  @!P2 BRA `(.L_x_91) ;  /* 0x000000780018a947 */ /* 0x002fee0003800000 */
.L_x_173:
[----:B------:R-:W-:Y:S01]  /*4de0*/  @!P1 R2UR UR5, R8 ;  /* 0x00000000080592ca */ /* 0x000fe200000e0000 */
[----:B------:R-:W-:Y:S01]  /*4df0*/  VOTEU.ALL UP0, P1 ;  /* 0x0000000000ff7886 */ /* 0x000fe20000800000 */
[----:B------:R-:W-:Y:S01]  /*4e00*/  @!P1 R2UR UR4, R6 ;  /* 0x00000000060492ca */ /* 0x000fe200000e0000 */
[----:B-1-3--:R-:W-:Y:S01]  /*4e10*/  @!P1 IMAD.MOV.U32 R0, RZ, RZ, 0x2000 ;  /* 0x00002000ff009424 */ /* 0x00afe200078e00ff */
[----:B------:R-:W-:Y:S01]  /*4e20*/  UMOV UR8, 0x0 ;  /* 0x0000000000087882 */ /* 0x000fe20000000000 */
[----:B------:R-:W-:Y:S01]  /*4e30*/  UMOV UR9, 0x10000000 ;  /* 0x1000000000097882 */ /* 0x000fe20000000000 */
[----:B------:R-:W-:Y:S01]  /*4e40*/  @!UP0 UIADD3 UR32, UPT, UPT, UR21, 0x200, URZ ;  /* 0x0000020015208890 */ /* 0x000fe2000fffe0ff */
[----:B------:R-:W-:Y:S01]  /*4e50*/  @!P1 IADD3 R8, P0, PT, R16, 0x580, RZ ;  /* 0x0000058010089810 */ /* 0x000fe20007f1e0ff */
[----:B------:R-:W-:Y:S01]  /*4e60*/  VOTEU.ALL UP0, P1 ;  /* 0x0000000000ff7886 */ /* 0x000fe20000800000 */
[----:B------:R-:W-:Y:S03]  /*4e70*/  UPRMT UR6, UR45, 0x654, UR33 ;  /* 0x000006542d067896 */ /* 0x000fe60008000021 */
[----:B------:R-:W-:Y:S02]  /*4e80*/  @!P1 IMAD.X R6, RZ, RZ, R17, P0 ;  /* 0x000000ffff069224 */ /* 0x000fe400000e0611 */
[----:B------:R-:W-:Y:S02]  /*4e90*/  IMAD.U32 R10, RZ, RZ, UR5 ;  /* 0x00000005ff0a7e24 */ /* 0x000fe4000f8e00ff */
[----:B------:R-:W-:Y:S03]  /*4ea0*/  IMAD.U32 R11, RZ, RZ, UR4 ;  /* 0x00000004ff0b7e24 */ /* 0x000fe6000f8e00ff */
[----:B------:R-:W-:Y:S02]  /*4eb0*/  @!P1 R2UR UR4, R10 ;  /* 0x000000000a0492ca */ /* 0x000fe400000e0000 */
[----:B------:R-:W-:Y:S11]  /*4ec0*/  @!P1 R2UR UR5, R11 ;  /* 0x000000000b0592ca */ /* 0x000ff600000e0000 */
[----:B------:R-:W-:Y:S02]  /*4ed0*/  @!UPT UIADD3 URZ, UPT, UPT, URZ, URZ, URZ ;  /* 0x000000fffffff290 */ /* 0x000fe4000fffe0ff */
[----:B------:R1:W-:Y:S01]  /*4ee0*/  @!UP0 UTMALDG.3D [UR32], [UR4], desc[UR8] ;  /* 0x00000820040085b4 */ /* 0x0003e20008011000 */
[----:B------:R1:W-:Y:S01]  /*4ef0*/  @!P1 SYNCS.ARRIVE.TRANS64.RED.A0TR RZ, [UR21+0x50], R0 ;  /* 0x00005000ffff99a7 */ /* 0x0003e20008300415 */
[----:B------:R-:W-:Y:S01]  /*4f00*/  SYNCS.ARRIVE.TRANS64.RED.A1T0 RZ, [UR6], RZ ;  /* 0x000000ffffff79a7 */ /* 0x000fe20008100406 */
[----:B------:R-:W3:Y:S02]  /*4f10*/  SYNCS.PHASECHK.TRANS64.TRYWAIT P2, [UR21+0x78], R9 ;  /* 0x00007809ff0075a7 */ /* 0x000ee40008041115 */
[----:B-1-3--:R-:W-:Y:S05]  /*4f20*/  @!P2 BRA `(.L_x_92) ;  /* 0x0000007400dca947 */ /* 0x00afea0003800000 */
.L_x_175:
[----:B------:R-:W-:Y:S01]  /*4f30*/  @!P1 R2UR UR5, R8 ;  /* 0x00000000080592ca */ /* 0x000fe200000e0000 */
[----:B------:R-:W-:Y:S01]  /*4f40*/  VOTEU.ALL UP0, P1 ;  /* 0x0000000000ff7886 */ /* 0x000fe20000800000 */
[----:B------:R-:W-:Y:S01]  /*4f50*/  @!P1 R2UR UR4, R6 ;  /* 0x00000000060492ca */ /* 0x000fe200000e0000 */
[----:B-1----:R-:W-:Y:S01]  /*4f60*/  @!P1 IMAD.MOV.U32 R0, RZ, RZ, 0x2000 ;  /* 0x00002000ff009424 */ /* 0x002fe200078e00ff */
[----:B------:R-:W-:Y:S01]  /*4f70*/  UMOV UR8, 0x0 ;  /* 0x0000000000087882 */ /* 0x000fe20000000000 */
[----:B------:R-:W-:Y:S01]  /*4f80*/  UMOV UR9, 0x10000000 ;  /* 0x1000000000097882 */ /* 0x000fe20000000000 */
[----:B------:R-:W-:Y:S01]  /*4f90*/  @!UP0 UIADD3 UR26, UPT, UPT, UR34, 0x40, URZ ;  /* 0x00000040221a8890 */ /* 0x000fe2000fffe0ff */
[----:B------:R-:W-:Y:S01]  /*4fa0*/  @!P1 IADD3 R8, P0, PT, R16, 0x580, RZ ;  /* 0x0000058010089810 */ /* 0x000fe20007f1e0ff */
[----:B------:R-:W-:Y:S01]  /*4fb0*/  @!UP0 UIADD3 UR24, UPT, UPT, UR21, 0x2200, URZ ;  /* 0x0000220015188890 */ /* 0x000fe2000fffe0ff */
[----:B------:R-:W-:Y:S01]  /*4fc0*/  VOTEU.ALL UP0, P1 ;  /* 0x0000000000ff7886 */ /* 0x000fe20000800000 */
[----:B------:R-:W-:Y:S01]  /*4fd0*/  UMOV UR27, UR35 ;  /* 0x00000023001b7c82 */ /* 0x000fe20008000000 */
[----:B------:R-:W-:Y:S02]  /*4fe0*/  UMOV UR28, UR36 ;  /* 0x00000024001c7c82 */ /* 0x000fe40008000000 */
[----:B------:R-:W-:Y:S01]  /*4ff0*/  IMAD.U32 R10, RZ, RZ, UR5 ;  /* 0x00000005ff0a7e24 */ /* 0x000fe2000f8e00ff */
[----:B------:R-:W-:Y:S01]  /*5000*/  UPRMT UR6, UR45, 0x654, UR25 ;  /* 0x000006542d067896 */ /* 0x000fe20008000019 */
[----:B------:R-:W-:Y:S02]  /*5010*/  IMAD.U32 R11, RZ, RZ, UR4 ;  /* 0x00000004ff0b7e24 */ /* 0x000fe4000f8e00ff */
[----:B------:R-:W-:Y:S01]  /*5020*/  @!P1 IMAD.X R6, RZ, RZ, R17, P0 ;  /* 0x000000ffff069224 */ /* 0x000fe200000e0611 */
        /* <DEDUP_REMOVED lines=8> */
.L_x_177:
[----:B------:R-:W-:Y:S01]  /*50b0*/  @!P1 R2UR UR5, R8 ;  /* 0x00000000080592ca */ /* 0x000fe200000e0000 */
[----:B------:R-:W-:Y:S01]  /*50c0*/  VOTEU.ALL UP0, P1 ;  /* 0x0000000000ff7886 */ /* 0x000fe20000800000 */
[----:B------:R-:W-:Y:S01]  /*50d0*/  @!P1 R2UR UR4, R6 ;  /* 0x00000000060492ca */ /* 0x000fe200000e0000 */
[----:B-1----:R-:W-:Y:S01]  /*50e0*/  @!P1 IMAD.MOV.U32 R0, RZ, RZ, 0x2000 ;  /* 0x00002000ff009424 */ /* 0x002fe200078e00ff */
[----:B------:R-:W-:Y:S01]  /*50f0*/  UMOV UR8, 0x0 ;  /* 0x0000000000087882 */ /* 0x000fe20000000000 */
[----:B------:R-:W-:Y:S01]  /*5100*/  UMOV UR9, 0x10000000 ;  /* 0x1000000000097882 */ /* 0x000fe20000000000 */
[----:B------:R-:W-:Y:S01]  /*5110*/  @!UP0 UIADD3 UR18, UPT, UPT, UR34, 0x80, URZ ;  /* 0x0000008022128890 */ /* 0x000fe2000fffe0ff */
[----:B------:R-:W-:Y:S01]  /*5120*/  VIADD R14, R14, 0x1 ;  /* 0x000000010e0e7836 */ /* 0x000fe20000000000 */
[----:B------:R-:W-:Y:S01]  /*5130*/  @!UP0 UIADD3 UR16, UPT, UPT, UR21, 0x4200, URZ ;  /* 0x0000420015108890 */ /* 0x000fe2000fffe0ff */
[----:B------:R-:W-:Y:S01]  /*5140*/  VOTEU.ALL UP0, P1 ;  /* 0x0000000000ff7886 */ /* 0x000fe20000800000 */
[----:B------:R-:W-:Y:S01]  /*5150*/  UMOV UR19, UR35 ;  /* 0x0000002300137c82 */ /* 0x000fe20008000000 */
[----:B------:R-:W-:Y:S02]  /*5160*/  UMOV UR20, UR36 ;  /* 0x0000002400147c82 */ /* 0x000fe40008000000 */
[----:B------:R-:W-:Y:S01]  /*5170*/  IMAD.U32 R10, RZ, RZ, UR5 ;  /* 0x00000005ff0a7e24 */ /* 0x000fe2000f8e00ff */
[----:B------:R-:W-:Y:S01]  /*5180*/  UPRMT UR6, UR45, 0x654, UR17 ;  /* 0x000006542d067896 */ /* 0x000fe20008000011 */
        /* <DEDUP_REMOVED lines=9> */
.L_x_179:
[----:B------:R-:W-:Y:S01]  /*5220*/  @!P1 IADD3 R6, P0, PT, R16, 0x580, RZ ;  /* 0x0000058010069810 */ /* 0x000fe20007f1e0ff */
[----:B------:R-:W-:Y:S01]  /*5230*/  VOTEU.ALL UP0, P1 ;  /* 0x0000000000ff7886 */ /* 0x000fe20000800000 */
[----:B------:R-:W-:Y:S01]  /*5240*/  UMOV UR6, 0x0 ;  /* 0x0000000000067882 */ /* 0x000fe20000000000 */
[----:B------:R-:W-:Y:S01]  /*5250*/  UMOV UR7, 0x10000000 ;  /* 0x1000000000077882 */ /* 0x000fe20000000000 */
[----:B------:R-:W-:Y:S01]  /*5260*/  @!P1 R2UR UR5, R6 ;  /* 0x00000000060592ca */ /* 0x000fe200000e0000 */
[----:B-1----:R-:W-:Y:S01]  /*5270*/  @!P1 IMAD.X R0, RZ, RZ, R17, P0 ;  /* 0x000000ffff009224 */ /* 0x002fe200000e0611 */
[----:B------:R-:W-:Y:S01]  /*5280*/  @!UP0 UIADD3 UR10, UPT, UPT, UR34, 0xc0, URZ ;  /* 0x000000c0220a8890 */ /* 0x000fe2000fffe0ff */
[----:B------:R-:W-:Y:S01]  /*5290*/  R2UR UR16, R146 ;  /* 0x00000000921072ca */ /* 0x000fe200000e0000 */
[----:B------:R-:W-:Y:S01]  /*52a0*/  @!UP0 UIADD3 UR8, UPT, UPT, UR21, 0x6200, URZ ;  /* 0x0000620015088890 */ /* 0x000fe2000fffe0ff */
[----:B------:R-:W-:Y:S01]  /*52b0*/  ISETP.NE.AND P0, PT, R14, 0x2, PT ;  /* 0x000000020e00780c */ /* 0x000fe20003f05270 */
[----:B------:R-:W-:Y:S01]  /*52c0*/  @!UP0 UIADD3 UR9, UPT, UPT, UR21, 0x68, URZ ;  /* 0x0000006815098890 */ /* 0x000fe2000fffe0ff */
[----:B------:R-:W-:Y:S01]  /*52d0*/  @!P1 R2UR UR4, R0 ;  /* 0x00000000000492ca */ /* 0x000fe200000e0000 */
[----:B------:R-:W-:Y:S01]  /*52e0*/  VOTEU.ALL UP0, P1 ;  /* 0x0000000000ff7886 */ /* 0x000fe20000800000 */
[----:B------:R-:W-:Y:S01]  /*52f0*/  UMOV UR11, UR35 ;  /* 0x00000023000b7c82 */ /* 0x000fe20008000000 */
[----:B------:R-:W-:Y:S01]  /*5300*/  UMOV UR12, UR36 ;  /* 0x00000024000c7c82 */ /* 0x000fe20008000000 */
[----:B------:R-:W-:Y:S01]  /*5310*/  SEL R0, RZ, 0x1, P0 ;  /* 0x00000001ff007807 */ /* 0x000fe20000000000 */
[----:B------:R-:W-:Y:S01]  /*5320*/  UIADD3 UR20, UPT, UPT, UR13, UR61, URZ ;  /* 0x0000003d0d147290 */ /* 0x000fe2000fffe0ff */
[----:B------:R-:W-:Y:S01]  /*5330*/  IMAD.U32 R8, RZ, RZ, UR5 ;  /* 0x00000005ff087e24 */ /* 0x000fe2000f8e00ff */
[----:B------:R-:W-:Y:S01]  /*5340*/  LOP3.LUT R15, R15, 0x1, RZ, 0x3c, !PT ;  /* 0x000000010f0f7812 */ /* 0x000fe200078e3cff */
[----:B------:R-:W-:Y:S01]  /*5350*/  UPLOP3.LUT UP3, UPT, UPT, UPT, UPT, 0x80, 0x8 ;  /* 0x000000000008789c */ /* 0x000fe20003f6f070 */
[----:B------:R-:W-:Y:S01]  /*5360*/  LOP3.LUT R13, R13, R0, RZ, 0x3c, !PT ;  /* 0x000000000d0d7212 */ /* 0x000fe200078e3cff */
[----:B------:R-:W-:Y:S01]  /*5370*/  UIADD3 UR16, UPT, UPT, UR14, UR16, URZ ;  /* 0x000000100e107290 */ /* 0x000fe2000fffe0ff */
[----:B------:R-:W-:Y:S01]  /*5380*/  SEL R14, R14, RZ, P0 ;  /* 0x000000ff0e0e7207 */ /* 0x000fe20000000000 */
[----:B------:R-:W-:Y:S01]  /*5390*/  UMOV UR36, UR29 ;  /* 0x0000001d00247c82 */ /* 0x000fe20008000000 */
[----:B------:R-:W-:Y:S01]  /*53a0*/  IMAD.U32 R9, RZ, RZ, UR4 ;  /* 0x00000004ff097e24 */ /* 0x000fe2000f8e00ff */
[----:B------:R-:W-:Y:S04]  /*53b0*/  @!P1 R2UR UR4, R8 ;  /* 0x00000000080492ca */ /* 0x000fe800000e0000 */
[----:B------:R-:W-:Y:S11]  /*53c0*/  @!P1 R2UR UR5, R9 ;  /* 0x00000000090592ca */ /* 0x000ff600000e0000 */
[----:B------:R-:W-:Y:S02]  /*53d0*/  @!UPT UIADD3 URZ, UPT, UPT, URZ, URZ, URZ ;  /* 0x000000fffffff290 */ /* 0x000fe4000fffe0ff */
[----:B------:R3:W-:Y:S01]  /*53e0*/  @!UP0 UTMALDG.3D [UR8], [UR4], desc[UR6] ;  /* 0x00000608040085b4 */ /* 0x0007e20008011000 */
[----:B------:R3:W-:Y:S01]  /*53f0*/  @!P1 SYNCS.ARRIVE.TRANS64.RED.A0TR RZ, [UR21+0x68], R7 ;  /* 0x00006807ffff99a7 */ /* 0x0007e20008300415 */
[----:B------:R-:W-:Y:S01]  /*5400*/  SYNCS.ARRIVE.TRANS64.RED.A1T0 RZ, [UR37], RZ ;  /* 0x000000ffffff79a7 */ /* 0x000fe20008100425 */
[----:B------:R-:W-:Y:S05]  /*5410*/  BRA.U UP1, `(.L_x_95) ;  /* 0xfffffff101687547 */ /* 0x000fea000b83ffff */
[----:B------:R-:W-:-:S04]  /*5420*/  SHF.L.U32 R3, R15, 0x1f, RZ ;  /* 0x0000001f0f037819 */ /* 0x000fc800000006ff */
[----:B------:R-:W1:Y:S02]  /*5430*/  SYNCS.PHASECHK.TRANS64.TRYWAIT P0, [UR21+0x70], R3 ;  /* 0x00007003ff0075a7 */ /* 0x000e640008001115 */
[----:B-1----:R-:W-:Y:S05]  /*5440*/  @!P0 BRA `(.L_x_96) ;  /* 0x0000007000dc8947 */ /* 0x002fea0003800000 */
.L_x_181:
[----:B------:R-:W4:Y:S02]  /*5450*/  SYNCS.PHASECHK.TRANS64.TRYWAIT P0, [UR21+0x78], R3 ;  /* 0x00007803ff0075a7 */ /* 0x000f240008001115 */
[----:B----4-:R-:W-:Y:S05]  /*5460*/  @!P0 BRA `(.L_x_97) ;  /* 0x0000007000ec8947 */ /* 0x010fea0003800000 */
.L_x_183:
[----:B------:R-:W4:Y:S02]  /*5470*/  SYNCS.PHASECHK.TRANS64.TRYWAIT P0, [UR21+0x80], R3 ;  /* 0x00008003ff0075a7 */ /* 0x000f240008001115 */
[----:B----4-:R-:W-:Y:S05]  /*5480*/  @!P0 BRA `(.L_x_98) ;  /* 0x0000007000fc8947 */ /* 0x010fea0003800000 */
.L_x_185:
[----:B-1----:R-:W-:-:S07]  /*5490*/  MOV R0, UR21 ;  /* 0x0000001500007c02 */ /* 0x002fce0008000f00 */
.L_x_99:
[----:B-1----:R-:W-:-:S04]  /*54a0*/  SHF.L.U32 R3, R15, 0x1f, RZ ;  /* 0x0000001f0f037819 */ /* 0x002fc800000006ff */
[----:B------:R1:W4:Y:S03]  /*54b0*/  SYNCS.PHASECHK.TRANS64.TRYWAIT P0, [R0+URZ+0x88], R3 ;  /* 0x00008803000075a7 */ /* 0x00032600080011ff */
[----:B----4-:R-:W-:Y:S05]  /*54c0*/  @!P0 NANOSLEEP.SYNCS 0x989680 ;  /* 0x009896800000895d */ /* 0x010fea0003900000 */
[----:B------:R-:W4:Y:S02]  /*54d0*/  @!P0 SYNCS.PHASECHK.TRANS64 P0, [R0+URZ+0x88], R3 ;  /* 0x00008803000085a7 */ /* 0x000f2400080010ff */
[----:B--234-:R-:W-:Y:S05]  /*54e0*/  @P0 EXIT ;  /* 0x000000000000094d */ /* 0x01cfea0003800000 */
[----:B------:R-:W-:Y:S05]  /*54f0*/  BRA `(.L_x_99) ;  /* 0xfffffffc00e87947 */ /* 0x000fea000383ffff */
.L_x_84:
[----:B------:R-:W-:-:S06]  /*5500*/  UISETP.GE.AND UP0, UPT, UR17, 0x4, UPT ;  /* 0x000000041100788c */ /* 0x000fcc000bf06270 */
[----:B------:R-:W-:-:S13]  /*5510*/  PLOP3.LUT P0, PT, PT, PT, UP0, 0x80, 0x8 ;  /* 0x000000000008781c */ /* 0x000fda0003f0f008 */
[----:B-1----:R-:W-:Y:S05]  /*5520*/  @!P0 EXIT ;  /* 0x000000000000894d */ /* 0x002fea0003800000 */
[----:B------:R-:W-:Y:S01]  /*5530*/  BAR.SYNC.DEFER_BLOCKING 0x6, 0xa0 ;  /* 0x0182800000007b1d */ /* 0x000fe20000010000 */
[C---:B------:R-:W-:Y:S01]  /*5540*/  IMAD.U32 R69, R157.reuse, 0x10000, RZ ;  /* 0x000100009d457824 */ /* 0x040fe200078e00ff */
[C---:B------:R-:W-:Y:S01]  /*5550*/  R2P PR, R157.reuse, 0x6 ;  /* 0x000000069d007804 */ /* 0x040fe20000000000 */
[----:B------:R-:W-:Y:S01]  /*5560*/  IMAD.SHL.U32 R4, R157, 0x40, RZ ;  /* 0x000000409d047824 */ /* 0x000fe200078e00ff */
[----:B------:R-:W-:Y:S01]  /*5570*/  CS2R R148, SRZ ;  /* 0x0000000000947805 */ /* 0x000fe2000001ff00 */
[----:B------:R-:W-:Y:S01]  /*5580*/  IMAD.MOV.U32 R154, RZ, RZ, 0x20 ;  /* 0x00000020ff9a7424 */ /* 0x000fe200078e00ff */
[----:B------:R-:W-:Y:S02]  /*5590*/  UMOV UR44, 0x400 ;  /* 0x00000400002c7882 */ /* 0x000fe40000000000 */
[----:B------:R-:W1:Y:S01]  /*55a0*/  LDC.64 R140, c[0x0][0x888] ;  /* 0x00022200ff8c7b82 */ /* 0x000e620000000a00 */
[----:B------:R-:W-:Y:S01]  /*55b0*/  ULEA UR44, UR45, UR44, 0x18 ;  /* 0x0000002c2d2c7291 */ /* 0x000fe2000f8ec0ff */
[----:B------:R-:W-:Y:S01]  /*55c0*/  LOP3.LUT R69, R69, 0x600000, RZ, 0xc0, !PT ;  /* 0x0060000045457812 */ /* 0x000fe200078ec0ff */
[----:B------:R-:W-:Y:S01]  /*55d0*/  IMAD.SHL.U32 R135, R157, 0x8, RZ ;  /* 0x000000089d877824 */ /* 0x000fe200078e00ff */
[----:B------:R-:W-:Y:S01]  /*55e0*/  LOP3.LUT R6, R4, 0x180, RZ, 0xc0, !PT ;  /* 0x0000018004067812 */ /* 0x000fe200078ec0ff */
[----:B------:R-:W-:Y:S01]  /*55f0*/  IMAD.MOV.U32 R155, RZ, RZ, 0x10 ;  /* 0x00000010ff9b7424 */ /* 0x000fe200078e00ff */
[----:B------:R-:W-:Y:S01]  /*5600*/  SEL R154, R154, 0xffffffe0, !P2 ;  /* 0xffffffe09a9a7807 */ /* 0x000fe20005000000 */
[----:B------:R-:W-:Y:S01]  /*5610*/  UIADD3 UR4, UPT, UPT, UR44, 0x8200, URZ ;  /* 0x000082002c047890 */ /* 0x000fe2000fffe0ff */
[----:B------:R-:W2:Y:S01]  /*5620*/  LDC.64 R142, c[0x0][0x890] ;  /* 0x00022400ff8e7b82 */ /* 0x000ea20000000a00 */
[----:B------:R-:W-:Y:S01]  /*5630*/  LOP3.LUT R135, R6, 0x30, R135, 0xf8, !PT ;  /* 0x0000003006877812 */ /* 0x000fe200078ef887 */
[----:B------:R-:W-:Y:S01]  /*5640*/  IMAD.MOV.U32 R68, RZ, RZ, RZ ;  /* 0x000000ffff447224 */ /* 0x000fe200078e00ff */
[----:B------:R-:W-:Y:S01]  /*5650*/  SEL R155, R155, 0xfffffff0, !P1 ;  /* 0xfffffff09b9b7807 */ /* 0x000fe20004800000 */
[----:B------:R-:W-:Y:S01]  /*5660*/  IMAD.MOV.U32 R152, RZ, RZ, RZ ;  /* 0x000000ffff987224 */ /* 0x000fe200078e00ff */
[----:B------:R-:W-:-:S02]  /*5670*/  LOP3.LUT R135, R135, 0x1e40, R4, 0xf8, !PT ;  /* 0x00001e4087877812 */ /* 0x000fc400078ef804 */
[----:B------:R-:W-:Y:S02]  /*5680*/  CS2R R150, SRZ ;  /* 0x0000000000967805 */ /* 0x000fe4000001ff00 */
[----:B------:R-:W-:Y:S01]  /*5690*/  LOP3.LUT R157, R157, 0x60, RZ, 0xc0, !PT ;  /* 0x000000609d9d7812 */ /* 0x000fe200078ec0ff */
[----:B------:R-:W3:Y:S01]  /*56a0*/  LDC.64 R138, c[0x0][0x8b0] ;  /* 0x00022c00ff8a7b82 */ /* 0x000ee20000000a00 */
[----:B------:R-:W4:Y:S01]  /*56b0*/  LDS R0, [UR44+0x130] ;  /* 0x0001302cff007984 */ /* 0x000f220008000800 */
[----:B------:R-:W-:Y:S01]  /*56c0*/  IMAD.U32 R156, RZ, RZ, UR4 ;  /* 0x00000004ff9c7e24 */ /* 0x000fe2000f8e00ff */
[----:B------:R-:W1:Y:S01]  /*56d0*/  LDCU UR58, c[0x0][0x370] ;  /* 0x00006e00ff3a77ac */ /* 0x000e620008000800 */
[----:B------:R-:W1:Y:S04]  /*56e0*/  LDCU.64 UR62, c[0x0][0x348] ;  /* 0x00006900ff3e77ac */ /* 0x000e680008000a00 */
[----:B------:R-:W1:Y:S01]  /*56f0*/  LDC.64 R136, c[0x0][0x8a8] ;  /* 0x00022a00ff887b82 */ /* 0x000e620000000a00 */
[----:B------:R-:W1:Y:S01]  /*5700*/  LDCU UR43, c[0x0][0xb0c] ;  /* 0x00016180ff2b77ac */ /* 0x000e620008000800 */
[----:B------:R-:W1:Y:S01]  /*5710*/  LDCU UR39, c[0x0][0xb30] ;  /* 0x00016600ff2777ac */ /* 0x000e620008000800 */
[----:B------:R-:W1:Y:S01]  /*5720*/  LDCU.64 UR56, c[0x0][0x888] ;  /* 0x00011100ff3877ac */ /* 0x000e620008000a00 */
[----:B------:R-:W1:Y:S01]  /*5730*/  LDCU.64 UR40, c[0x0][0xb28] ;  /* 0x00016500ff2877ac */ /* 0x000e620008000a00 */
[----:B------:R-:W1:Y:S01]  /*5740*/  LDCU.128 UR52, c[0x0][0xb10] ;  /* 0x00016200ff3477ac */ /* 0x000e620008000c00 */
[----:B------:R-:W1:Y:S01]  /*5750*/  LDCU UR47, c[0x0][0x374] ;  /* 0x00006e80ff2f77ac */ /* 0x000e620008000800 */
[----:B------:R-:W-:Y:S01]  /*5760*/  UIADD3 UR60, UPT, UPT, UR44, 0x200, URZ ;  /* 0x000002002c3c7890 */ /* 0x000fe2000fffe0ff */
[----:B----4-:R-:W-:Y:S01]  /*5770*/  IMAD.IADD R69, R0, 0x1, R69 ;  /* 0x0000000100457824 */ /* 0x010fe200078e0245 */
[----:B------:R-:W-:-:S04]  /*5780*/  SHF.R.S32.HI R0, RZ, 0x4, R154 ;  /* 0x00000004ff007819 */ /* 0x000fc8000001149a */
[----:B--2---:R-:W-:-:S07]  /*5790*/  LEA.HI.SX32 R153, R155, R0, 0x1c ;  /* 0x000000009b997211 */ /* 0x004fce00078fe2ff */
.L_x_141:
[C---:B------:R-:W-:Y:S02]  /*57a0*/  LEA R3, R148.reuse, UR44, 0x3 ;  /* 0x0000002c94037c11 */ /* 0x040fe4000f8e18ff */
[----:B------:R-:W-:Y:S02]  /*57b0*/  SHF.L.U32 R0, R151, 0x1f, RZ ;  /* 0x0000001f97007819 */ /* 0x000fe400000006ff */
[----:B------:R-:W-:Y:S02]  /*57c0*/  LEA R5, R148, UR44, 0x4 ;  /* 0x0000002c94057c11 */ /* 0x000fe4000f8e20ff */
[----:B------:R-:W2:Y:S02]  /*57d0*/  SYNCS.PHASECHK.TRANS64.TRYWAIT P0, [R3+URZ+0xa0], R0 ;  /* 0x0000a000030075a7 */ /* 0x000ea400080011ff */
[----:B-12---:R-:W-:Y:S05]  /*57e0*/  @!P0 BRA `(.L_x_100) ;  /* 0x00000070003c8947 */ /* 0x006fea0003800000 */
.L_x_186:
[----:B------:R-:W4:Y:S01]  /*57f0*/  LDS.128 R4, [R5+0x110] ;  /* 0x0001100005047984 */ /* 0x000f220000000c00 */
[----:B------:R-:W-:Y:S01]  /*5800*/  UISETP.GE.AND UP0, UPT, UR42, 0x1, UPT ;  /* 0x000000012a00788c */ /* 0x000fe2000bf06270 */
[----:B------:R-:W-:Y:S01]  /*5810*/  @!PT LDS RZ, [RZ] ;  /* 0x00000000fffff984 */ /* 0x000fe20000000800 */
[----:B------:R-:W-:Y:S01]  /*5820*/  @!PT LDS RZ, [RZ] ;  /* 0x00000000fffff984 */ /* 0x000fe20000000800 */
[----:B------:R-:W-:Y:S01]  /*5830*/  @!PT LDS RZ, [RZ] ;  /* 0x00000000fffff984 */ /* 0x000fe20000000800 */
[----:B------:R-:W-:Y:S01]  /*5840*/  @!PT LDS RZ, [RZ] ;  /* 0x00000000fffff984 */ /* 0x000fe20000000800 */
[----:B------:R1:W-:Y:S06]  /*5850*/  MEMBAR.ALL.CTA ;  /* 0x0000000000007992 */ /* 0x0003ec0000008000 */
[----:B-1----:R-:W1:Y:S01]  /*5860*/  FENCE.VIEW.ASYNC.S ;  /* 0x00000000000073c6 */ /* 0x002e620000000000 */
[----:B----4-:R-:W-:Y:S11]  /*5870*/  LOP3.LUT P0, RZ, R6, 0x1, RZ, 0xc0, !PT ;  /* 0x0000000106ff7812 */ /* 0x010ff6000780c0ff */
[----:B------:R-:W-:Y:S02]  /*5880*/  @!UPT UIADD3 URZ, UPT, UPT, URZ, URZ, URZ ;  /* 0x000000fffffff290 */ /* 0x000fe4000fffe0ff */
[----:B-1----:R-:W-:Y:S01]  /*5890*/  VOTEU.ANY UP1, P0 ;  /* 0x0000000000ff7886 */ /* 0x002fe20000020100 */
[----:B------:R-:W-:Y:S01]  /*58a0*/  PLOP3.LUT P0, PT, PT, PT, UP1, 0x80, 0x8 ;  /* 0x000000000008781c */ /* 0x000fe20003f0f018 */
[----:B------:R-:W-:Y:S11]  /*58b0*/  UP2UR UR46, UPR, URZ, 0x2 ;  /* 0x00000002ff2e7883 */ /* 0x000ff60008000000 */
[----:B------:R-:W-:Y:S01]  /*58c0*/  @!UPT UIADD3 URZ, UPT, UPT, URZ, URZ, URZ ;  /* 0x000000fffffff290 */ /* 0x000fe2000fffe0ff */
[----:B--2---:R-:W-:Y:S02]  /*58d0*/  @P0 SHF.R.U32.HI R0, RZ, 0x10, R5 ;  /* 0x00000010ff000819 */ /* 0x004fe40000011605 */
        /* <DEDUP_REMOVED lines=12> */
[----:B------:R-:W2:Y:S01]  /*59a0*/  LDCU UR12, c[0x0][0xb20] ;  /* 0x00016400ff0c77ac */ /* 0x000ea20008000800 */
[----:B------:R-:W-:Y:S02]  /*59b0*/  UIMAD.WIDE.U32 UR4, UR47, UR55, URZ ;  /* 0x000000372f0472a5 */ /* 0x000fe4000f8e00ff */
[----:B------:R-:W-:Y:S02]  /*59c0*/  UIMAD.WIDE.U32 UR6, UR58, UR52, URZ ;  /* 0x000000343a0672a5 */ /* 0x000fe4000f8e00ff */
[----:B------:R-:W-:Y:S02]  /*59d0*/  UISETP.NE.AND UP0, UPT, UR54, 0x1, UPT ;  /* 0x000000013600788c */ /* 0x000fe4000bf05270 */
[----:B------:R-:W-:Y:S02]  /*59e0*/  UIMAD.WIDE.U32 UR8, UR37, UR55, URZ ;  /* 0x00000037250872a5 */ /* 0x000fe4000f8e00ff */
[----:B------:R-:W-:Y:S02]  /*59f0*/  UIMAD.WIDE.U32 UR10, UR38, UR52, URZ ;  /* 0x00000034260a72a5 */ /* 0x000fe4000f8e00ff */
[----:B------:R-:W-:Y:S02]  /*5a00*/  UISETP.NE.AND UP1, UPT, UR43, 0x1, UPT ;  /* 0x000000012b00788c */ /* 0x000fe4000bf25270 */
[----:B------:R-:W-:Y:S01]  /*5a10*/  UISETP.NE.AND UP2, UPT, UR42, 0x1, UPT ;  /* 0x000000012a00788c */ /* 0x000fe2000bf45270 */
[----:B------:R-:W-:Y:S02]  /*5a20*/  UMOV UR4, UR5 ;  /* 0x0000000500047c82 */ /* 0x000fe40008000000 */
[----:B--2---:R-:W-:Y:S03]  /*5a30*/  USHF.R.U32.HI UR5, URZ, UR12, UR4 ;  /* 0x0000000cff057299 */ /* 0x004fe60008011604 */
[----:B------:R-:W-:Y:S02]  /*5a40*/  UMOV UR4, UR7 ;  /* 0x0000000700047c82 */ /* 0x000fe40008000000 */
[----:B------:R-:W-:Y:S02]  /*5a50*/  USHF.R.U32.HI UR7, URZ, UR53, UR4 ;  /* 0x00000035ff077299 */ /* 0x000fe40008011604 */
[----:B------:R-:W-:Y:S02]  /*5a60*/  USEL UR4, UR47, UR5, !UP0 ;  /* 0x000000052f047287 */ /* 0x000fe4000c000000 */
[----:B------:R-:W-:Y:S01]  /*5a70*/  USEL UR7, UR58, UR7, !UP1 ;  /* 0x000000073a077287 */ /* 0x000fe2000c800000 */
[----:B------:R-:W-:Y:S01]  /*5a80*/  UMOV UR5, UR9 ;  /* 0x0000000900057c82 */ /* 0x000fe20008000000 */
[----:B------:R-:W-:Y:S02]  /*5a90*/  UIMAD.WIDE.U32 UR8, UR4, UR40, URZ ;  /* 0x00000028040872a5 */ /* 0x000fe4000f8e00ff */
[----:B------:R-:W-:Y:S03]  /*5aa0*/  USHF.R.U32.HI UR6, URZ, UR12, UR5 ;  /* 0x0000000cff067299 */ /* 0x000fe60008011605 */
[----:B------:R-:W-:Y:S01]  /*5ab0*/  UMOV UR5, UR11 ;  /* 0x0000000b00057c82 */ /* 0x000fe20008000000 */
[----:B------:R-:W-:Y:S02]  /*5ac0*/  UIMAD.WIDE.U32 UR10, UR7, UR40, URZ ;  /* 0x00000028070a72a5 */ /* 0x000fe4000f8e00ff */
[----:B------:R-:W-:Y:S02]  /*5ad0*/  USHF.R.U32.HI UR12, URZ, UR53, UR5 ;  /* 0x00000035ff0c7299 */ /* 0x000fe40008011605 */
[----:B------:R-:W-:Y:S01]  /*5ae0*/  USEL UR6, UR37, UR6, !UP0 ;  /* 0x0000000625067287 */ /* 0x000fe2000c000000 */
[----:B------:R-:W-:Y:S02]  /*5af0*/  UMOV UR5, UR9 ;  /* 0x0000000900057c82 */ /* 0x000fe40008000000 */
[----:B------:R-:W-:Y:S01]  /*5b00*/  UMOV UR10, UR11 ;  /* 0x0000000b000a7c82 */ /* 0x000fe20008000000 */
[----:B------:R-:W-:Y:S02]  /*5b10*/  @UP2 USHF.R.U32.HI UR4, URZ, UR41, UR5 ;  /* 0x00000029ff042299 */ /* 0x000fe40008011605 */
[----:B------:R-:W-:Y:S02]  /*5b20*/  @UP2 USHF.R.U32.HI UR7, URZ, UR41, UR10 ;  /* 0x00000029ff072299 */ /* 0x000fe4000801160a */
[----:B------:R-:W-:Y:S02]  /*5b30*/  UIMAD UR4, UR42, UR4, URZ ;  /* 0x000000042a0472a4 */ /* 0x000fe4000f8e02ff */
        /* <DEDUP_REMOVED lines=8> */
[----:B------:R-:W-:Y:S02]  /*5bc0*/  USEL UR11, UR6, UR4, !UP2 ;  /* 0x00000004060b7287 */ /* 0x000fe4000d000000 */
[----:B------:R-:W-:Y:S02]  /*5bd0*/  UIADD3 UR8, UPT, UPT, -UR5, URZ, URZ ;  /* 0x000000ff05087290 */ /* 0x000fe4000fffe1ff */
[----:B------:R-:W-:Y:S01]  /*5be0*/  UIADD3 UR10, UPT, UPT, -UR11, URZ, URZ ;  /* 0x000000ff0b0a7290 */ /* 0x000fe2000fffe1ff */
[----:B------:R-:W-:Y:S01]  /*5bf0*/  @!UP0 UMOV UR4, UR9 ;  /* 0x0000000900048c82 */ /* 0x000fe20008000000 */
[----:B------:R-:W-:Y:S02]  /*5c00*/  UIADD3 UR9, UPT, UPT, -UR6, URZ, URZ ;  /* 0x000000ff06097290 */ /* 0x000fe4000fffe1ff */
[----:B------:R-:W-:Y:S02]  /*5c10*/  @!UP0 USHF.R.U32.HI UR4, URZ, UR41, UR4 ;  /* 0x00000029ff048299 */ /* 0x000fe40008011604 */
[----:B------:R-:W-:Y:S02]  /*5c20*/  UIMAD UR10, UR42, UR10, UR6 ;  /* 0x0000000a2a0a72a4 */ /* 0x000fe4000f8e0206 */
[----:B------:R-:W-:Y:S04]  /*5c30*/  @!UP0 USEL UR4, UR5, UR4, !UP2 ;  /* 0x0000000405048287 */ /* 0x000fe8000d000000 */
[----:B------:R-:W-:Y:S02]  /*5c40*/  @!UP0 UIMAD UR10, UR7, UR10, UR4 ;  /* 0x0000000a070a82a4 */ /* 0x000fe4000f8e0204 */
[----:B------:R-:W-:Y:S02]  /*5c50*/  @!UP0 UIADD3 UR11, UPT, UPT, UR11, -UR4, URZ ;  /* 0x800000040b0b8290 */ /* 0x000fe4000fffe0ff */
[----:B------:R-:W-:Y:S02]  /*5c60*/  UIMAD UR7, UR43, UR8, UR38 ;  /* 0x000000082b0772a4 */ /* 0x000fe4000f8e0226 */
[----:B------:R-:W-:Y:S02]  /*5c70*/  @!UP0 UIMAD UR6, UR11, UR42, UR5 ;  /* 0x0000002a0b0682a4 */ /* 0x000fe4000f8e0205 */
[----:B------:R-:W-:Y:S01]  /*5c80*/  UIMAD UR4, UR54, UR9, UR37 ;  /* 0x00000009360472a4 */ /* 0x000fe2000f8e0225 */
[----:B------:R-:W-:Y:S02]  /*5c90*/  @!UP0 UMOV UR5, UR10 ;  /* 0x0000000a00058c82 */ /* 0x000fe40008000000 */
[----:B------:R-:W-:Y:S02]  /*5ca0*/  UIMAD UR38, UR5, UR43, UR7 ;  /* 0x0000002b052672a4 */ /* 0x000fe4000f8e0207 */
[----:B------:R-:W-:Y:S11]  /*5cb0*/  UIMAD UR37, UR6, UR54, UR4 ;  /* 0x00000036062572a4 */ /* 0x000ff6000f8e0204 */
[----:B------:R-:W-:Y:S01]  /*5cc0*/  @!UPT UIADD3 URZ, UPT, UPT, URZ, URZ, URZ ;  /* 0x000000fffffff290 */ /* 0x000fe2000fffe0ff */
.L_x_101:
[----:B------:R-:W-:Y:S01]  /*5cd0*/  UISETP.NE.AND UP0, UPT, UR39, 0x1, UPT ;  /* 0x000000012700788c */ /* 0x000fe2000bf05270 */
[----:B------:R-:W-:Y:S01]  /*5ce0*/  IADD3 R148, PT, PT, R148, 0x1, RZ ;  /* 0x0000000194947810 */ /* 0x000fe20007ffe0ff */
[----:B------:R-:W-:Y:S02]  /*5cf0*/  USHF.L.U32 UR50, UR16, 0x7, URZ ;  /* 0x0000000710327899 */ /* 0x000fe400080006ff */
[----:B------:R-:W-:Y:S07]  /*5d00*/  USHF.L.U32 UR49, UR20, 0x8, URZ ;  /* 0x0000000814317899 */ /* 0x000fee00080006ff */
[----:B------:R-:W2:Y:S01]  /*5d10*/  @!UP0 LDCU.128 UR12, c[0x0][0xb10] ;  /* 0x00016200ff0c87ac */ /* 0x000ea20008000c00 */
[----:B------:R-:W4:Y:S01]  /*5d20*/  @!UP0 LDCU UR5, c[0x0][0xb0c] ;  /* 0x00016180ff0587ac */ /* 0x000f220008000800 */
[----:B------:R-:W3:Y:S01]  /*5d30*/  @!UP0 LDCU UR10, c[0x0][0xb20] ;  /* 0x00016400ff0a87ac */ /* 0x000ee20008000800 */
[----:B--2---:R-:W-:Y:S02]  /*5d40*/  UIMAD.WIDE.U32 UR8, UR38, UR12, URZ ;  /* 0x0000000c260872a5 */ /* 0x004fe4000f8e00ff */
[----:B------:R-:W-:Y:S02]  /*5d50*/  UIMAD.WIDE.U32 UR6, UR37, UR15, URZ ;  /* 0x0000000f250672a5 */ /* 0x000fe4000f8e00ff */
[----:B------:R-:W-:Y:S03]  /*5d60*/  @!UP0 UISETP.NE.AND UP1, UPT, UR14, 0x1, UPT ;  /* 0x000000010e00888c */ /* 0x000fe6000bf25270 */
[----:B------:R-:W-:Y:S01]  /*5d70*/  @!UP0 UMOV UR4, UR9 ;  /* 0x0000000900048c82 */ /* 0x000fe20008000000 */
[----:B----4-:R-:W-:Y:S02]  /*5d80*/  @!UP0 UISETP.NE.AND UP2, UPT, UR5, 0x1, UPT ;  /* 0x000000010500888c */ /* 0x010fe4000bf45270 */
[----:B------:R-:W-:Y:S01]  /*5d90*/  @!UP0 USHF.R.U32.HI UR4, URZ, UR13, UR4 ;  /* 0x0000000dff048299 */ /* 0x000fe20008011604 */
[----:B------:R-:W-:Y:S02]  /*5da0*/  @!UP0 UMOV UR6, UR7 ;  /* 0x0000000700068c82 */ /* 0x000fe40008000000 */
[----:B---3--:R-:W-:Y:S02]  /*5db0*/  @!UP0 USHF.R.U32.HI UR6, URZ, UR10, UR6 ;  /* 0x0000000aff068299 */ /* 0x008fe40008011606 */
[----:B------:R-:W-:Y:S02]  /*5dc0*/  @!UP0 USEL UR7, UR38, UR4, !UP2 ;  /* 0x0000000426078287 */ /* 0x000fe4000d000000 */
[----:B------:R-:W-:Y:S04]  /*5dd0*/  @!UP0 USEL UR6, UR37, UR6, !UP1 ;  /* 0x0000000625068287 */ /* 0x000fe8000c800000 */
[----:B------:R-:W-:Y:S02]  /*5de0*/  @!UP0 UIADD3 UR4, UPT, UPT, -UR7, UR6, URZ ;  /* 0x0000000607048290 */ /* 0x000fe4000fffe1ff */
[----:B------:R-:W-:Y:S02]  /*5df0*/  @!UP0 UIADD3 UR6, UPT, UPT, UR7, -UR6, URZ ;  /* 0x8000000607068290 */ /* 0x000fe4000fffe0ff */
[----:B------:R-:W-:Y:S02]  /*5e00*/  @!UP0 UIMAD UR38, UR4, UR5, UR38 ;  /* 0x00000005042682a4 */ /* 0x000fe4000f8e0226 */
[----:B------:R-:W-:Y:S02]  /*5e10*/  @!UP0 UIMAD UR37, UR6, UR14, UR37 ;  /* 0x0000000e062582a4 */ /* 0x000fe4000f8e0225 */
[----:B------:R-:W-:Y:S09]  /*5e20*/  ULOP3.LUT UP0, URZ, UR60, 0x1b0, URZ, 0xc0, !UPT ;  /* 0x000001b03cff7892 */ /* 0x000ff2000f80c0ff */
[----:B------:R-:W-:Y:S05]  /*5e30*/  BRA.U !UP0, `(.L_x_102) ;  /* 0x0000000108407547 */ /* 0x000fea000b800000 */
[----:B------:R-:W2:Y:S01]  /*5e40*/  LDCU.64 UR8, c[0x4][0x88] ;  /* 0x01001100ff0877ac */ /* 0x000ea20008000a00 */
[----:B------:R-:W-:Y:S01]  /*5e50*/  MOV R3, 0x0 ;  /* 0x0000000000037802 */ /* 0x000fe20000000f00 */
[----:B------:R-:W-:Y:S02]  /*5e60*/  HFMA2 R12, -RZ, RZ, 0, 5.9604644775390625e-08 ;  /* 0x00000001ff0c7431 */ /* 0x000fe400000001ff */
[----:B------:R-:W-:Y:S02]  /*5e70*/  IMAD.MOV.U32 R8, RZ, RZ, 0x70 ;  /* 0x00000070ff087424 */ /* 0x000fe400078e00ff */
[----:B------:R-:W-:Y:S01]  /*5e80*/  IMAD.MOV.U32 R13, RZ, RZ, RZ ;  /* 0x000000ffff0d7224 */ /* 0x000fe200078e00ff */
[----:B------:R-:W3:Y:S01]  /*5e90*/  LDCU.64 UR6, c[0x4][0x90] ;  /* 0x01001200ff0677ac */ /* 0x000ee20008000a00 */
[----:B------:R-:W4:Y:S01]  /*5ea0*/  LDC.64 R2, c[0x4][R3] ;  /* 0x0100000003027b82 */ /* 0x000f220000000a00 */
[----:B------:R-:W1:Y:S01]  /*5eb0*/  LDCU.64 UR4, c[0x4][0x8] ;  /* 0x01000100ff0477ac */ /* 0x000e620008000a00 */
[----:B--2---:R-:W-:Y:S01]  /*5ec0*/  MOV R5, UR9 ;  /* 0x0000000900057c02 */ /* 0x004fe20008000f00 */
[----:B------:R-:W-:Y:S01]  /*5ed0*/  IMAD.U32 R4, RZ, RZ, UR8 ;  /* 0x00000008ff047e24 */ /* 0x000fe2000f8e00ff */
[----:B---3--:R-:W-:Y:S01]  /*5ee0*/  MOV R7, UR7 ;  /* 0x0000000700077c02 */ /* 0x008fe20008000f00 */
[----:B------:R-:W-:Y:S01]  /*5ef0*/  IMAD.U32 R6, RZ, RZ, UR6 ;  /* 0x00000006ff067e24 */ /* 0x000fe2000f8e00ff */
[----:B-1----:R-:W-:Y:S01]  /*5f00*/  MOV R11, UR5 ;  /* 0x00000005000b7c02 */ /* 0x002fe20008000f00 */
[----:B------:R-:W-:Y:S02]  /*5f10*/  IMAD.U32 R10, RZ, RZ, UR4 ;  /* 0x00000004ff0a7e24 */ /* 0x000fe4000f8e00ff */
[----:B------:R-:W-:Y:S07]  /*5f20*/  LEPC R20, `(.L_x_102) ;  /* 0x000000001014794e */ /* 0x000fee0000000000 */
[----:B----45:R-:W-:Y:S05]  /*5f30*/  CALL.ABS.NOINC R2 ;  /* 0x0000000002007343 */ /* 0x030fea0003c00000 */
.L_x_102:
[----:B------:R-:W-:Y:S01]  /*5f40*/  LOP3.LUT P0, RZ, R156, 0x1b0, RZ, 0xc0, !PT ;  /* 0x000001b09cff7812 */ /* 0x000fe2000780c0ff */
[----:B------:R-:W-:Y:S11]  /*5f50*/  BSSY.RECONVERGENT B6, `(.L_x_103) ;  /* 0x0000013000067945 */ /* 0x000ff60003800200 */
[----:B------:R-:W-:Y:S01]  /*5f60*/  @!UPT UIADD3 URZ, UPT, UPT, URZ, URZ, URZ ;  /* 0x000000fffffff290 */ /* 0x000fe2000fffe0ff */
[----:B------:R-:W-:Y:S05]  /*5f70*/  @!P0 BRA `(.L_x_104) ;  /* 0x0000000000408947 */ /* 0x000fea0003800000 */
        /* <DEDUP_REMOVED lines=16> */
.L_x_104:
[----:B------:R-:W-:Y:S05]  /*6080*/  BSYNC.RECONVERGENT B6 ;  /* 0x0000000000067941 */ /* 0x000fea0003800200 */
.L_x_103:
[----:B------:R-:W-:Y:S02]  /*6090*/  ISETP.NE.U32.AND P0, PT, RZ, UR56, PT ;  /* 0x00000038ff007c0c */ /* 0x000fe4000bf05070 */
[C---:B------:R-:W-:Y:S02]  /*60a0*/  ISETP.NE.U32.AND P4, PT, R142.reuse, RZ, PT ;  /* 0x000000ff8e00720c */ /* 0x040fe40003f85070 */
[----:B------:R-:W-:Y:S02]  /*60b0*/  ISETP.NE.U32.AND P1, PT, R142, RZ, PT ;  /* 0x000000ff8e00720c */ /* 0x000fe40003f25070 */
[----:B------:R-:W-:Y:S02]  /*60c0*/  ISETP.NE.AND.EX P0, PT, RZ, UR57, PT, P0 ;  /* 0x00000039ff007c0c */ /* 0x000fe4000bf05300 */
[C---:B------:R-:W-:Y:S02]  /*60d0*/  ISETP.NE.AND.EX P4, PT, R143.reuse, RZ, PT, P4 ;  /* 0x000000ff8f00720c */ /* 0x040fe40003f85340 */
[----:B------:R-:W-:Y:S02]  /*60e0*/  ISETP.NE.AND.EX P1, PT, R143, RZ, P0, P1 ;  /* 0x000000ff8f00720c */ /* 0x000fe40000725310 */
[----:B------:R-:W-:Y:S02]  /*60f0*/  ISETP.NE.U32.AND P5, PT, R138, RZ, PT ;  /* 0x000000ff8a00720c */ /* 0x000fe40003fa5070 */
[----:B------:R-:W-:Y:S02]  /*6100*/  ISETP.NE.U32.AND P2, PT, RZ, UR56, PT ;  /* 0x00000038ff007c0c */ /* 0x000fe4000bf45070 */
[----:B------:R-:W-:Y:S02]  /*6110*/  PLOP3.LUT P0, PT, PT, PT, PT, 0x8, 0x80 ;  /* 0x000000000080781c */ /* 0x000fe40003f0e170 */
[----:B------:R-:W-:Y:S02]  /*6120*/  ISETP.NE.AND.EX P5, PT, R139, RZ, PT, P5 ;  /* 0x000000ff8b00720c */ /* 0x000fe40003fa5350 */
[----:B------:R-:W-:Y:S03]  /*6130*/  ISETP.NE.AND.EX P2, PT, RZ, UR57, PT, P2 ;  /* 0x00000039ff007c0c */ /* 0x000fe6000bf45320 */
[----:B------:R-:W-:Y:S01]  /*6140*/  @!P1 PLOP3.LUT P0, PT, P4, PT, PT, 0x80, 0x8 ;  /* 0x000000000008981c */ /* 0x000fe2000270f070 */
[----:B------:R-:W-:Y:S01]  /*6150*/  @!UPT UIADD3 URZ, UPT, UPT, URZ, URZ, URZ ;  /* 0x000000fffffff290 */ /* 0x000fe2000fffe0ff */
[----:B------:R-:W-:Y:S11]  /*6160*/  @!P4 BRA `(.L_x_105) ;  /* 0x000000000030c947 */ /* 0x000ff60003800000 */
[----:B------:R-:W-:Y:S01]  /*6170*/  ISETP.NE.U32.AND P3, PT, R140, RZ, PT ;  /* 0x000000ff8c00720c */ /* 0x000fe20003f65070 */
[----:B------:R-:W2:Y:S01]  /*6180*/  LDCU.64 UR4, c[0x0][0x358] ;  /* 0x00006b00ff0477ac */ /* 0x000ea20008000a00 */
[----:B------:R-:W-:Y:S02]  /*6190*/  IMAD.MOV.U32 R144, RZ, RZ, 0x1 ;  /* 0x00000001ff907424 */ /* 0x000fe400078e00ff */
[----:B------:R-:W-:Y:S11]  /*61a0*/  ISETP.NE.AND.EX P3, PT, R141, RZ, PT, P3 ;  /* 0x000000ff8d00720c */ /* 0x000ff60003f65330 */
[----:B------:R-:W-:Y:S02]  /*61b0*/  @!UPT UIADD3 URZ, UPT, UPT, URZ, URZ, URZ ;  /* 0x000000fffffff290 */ /* 0x000fe4000fffe0ff */
[----:B------:R-:W3:Y:S01]  /*61c0*/  @P3 LDC.64 R2, c[0x0][0x888] ;  /* 0x00022200ff023b82 */ /* 0x000ee20000000a00 */
[----:B-1----:R-:W-:Y:S04]  /*61d0*/  @P3 IMAD R0, R142, UR36, RZ ;  /* 0x000000248e003c24 */ /* 0x002fe8000f8e02ff */
[----:B---3--:R-:W-:Y:S04]  /*61e0*/  @P3 IMAD.WIDE R2, R0, 0x4, R2 ;  /* 0x0000000400023825 */ /* 0x008fe800078e0202 */
[----:B------:R-:W-:Y:S01]  /*61f0*/  HFMA2 R0, -RZ, RZ, 0, 5.9604644775390625e-08 ;  /* 0x00000001ff007431 */ /* 0x000fe200000001ff */
[----:B--2--5:R2:W5:Y:S04]  /*6200*/  @P3 LDG.E R72, desc[UR4][R2.64] ;  /* 0x0000000402483981 */ /* 0x024568000c1e1900 */
[----:B------:R-:W-:Y:S01]  /*6210*/  @!P3 PRMT R144, R0, 0x7610, R144 ;  /* 0x000076100090b816 */ /* 0x000fe20000000090 */
[----:B--2---:R-:W3:Y:S06]  /*6220*/  @!P3 LDC R72, c[0x0][0x880] ;  /* 0x00022000ff48bb82 */ /* 0x004eec0000000800 */
.L_x_105:
[----:B------:R-:W-:Y:S05]  /*6230*/  @!P5 BRA `(.L_x_106) ;  /* 0x000000000024d947 */ /* 0x000fea0003800000 */
[----:B------:R-:W-:Y:S01]  /*6240*/  ISETP.NE.U32.AND P3, PT, R136, RZ, PT ;  /* 0x000000ff8800720c */ /* 0x000fe20003f65070 */
[----:B------:R-:W2:Y:S03]  /*6250*/  LDCU.64 UR4, c[0x0][0x358] ;  /* 0x00006b00ff0477ac */ /* 0x000ea60008000a00 */
[----:B------:R-:W-:Y:S11]  /*6260*/  ISETP.NE.AND.EX P3, PT, R137, RZ, PT, P3 ;  /* 0x000000ff8900720c */ /* 0x000ff60003f65330 */
[----:B------:R-:W-:Y:S02]  /*6270*/  @!UPT UIADD3 URZ, UPT, UPT, URZ, URZ, URZ ;  /* 0x000000fffffff290 */ /* 0x000fe4000fffe0ff */
[----:B------:R-:W4:Y:S01]  /*6280*/  @P3 LDC.64 R2, c[0x0][0x8a8] ;  /* 0x00022a00ff023b82 */ /* 0x000f220000000a00 */
[----:B-1----:R-:W-:Y:S04]  /*6290*/  @P3 IMAD R0, R138, UR36, RZ ;  /* 0x000000248a003c24 */ /* 0x002fe8000f8e02ff */
[----:B----4-:R-:W-:Y:S05]  /*62a0*/  @P3 IMAD.WIDE R2, R0, 0x4, R2 ;  /* 0x0000000400023825 */ /* 0x010fea00078e0202 */
[----:B--2--5:R2:W5:Y:S02]  /*62b0*/  @P3 LDG.E R70, desc[UR4][R2.64] ;  /* 0x0000000402463981 */ /* 0x024564000c1e1900 */
[----:B--2---:R-:W4:Y:S02]  /*62c0*/  @!P3 LDC R70, c[0x0][0x8a0] ;  /* 0x00022800ff46bb82 */ /* 0x004f240000000800 */
.L_x_106:
[----:B---3-5:R-:W-:Y:S01]  /*62d0*/  ISETP.NE.AND P3, PT, R72, RZ, PT ;  /* 0x000000ff4800720c */ /* 0x028fe20003f65270 */
[----:B------:R-:W-:Y:S01]  /*62e0*/  BSSY B1, `(.L_x_107) ;  /* 0x0000047000017945 */ /* 0x000fe20003800000 */
[----:B------:R-:W-:Y:S01]  /*62f0*/  SEL R5, RZ, 0xffffffff, P2 ;  /* 0xffffffffff057807 */ /* 0x000fe20001000000 */
[----:B------:R-:W-:Y:S01]  /*6300*/  IMAD.MOV.U32 R78, RZ, RZ, 0x1 ;  /* 0x00000001ff4e7424 */ /* 0x000fe200078e00ff */
[----:B-1----:R-:W-:Y:S01]  /*6310*/  @!P1 SEL R0, RZ, 0xffffffff, P3 ;  /* 0xffffffffff009807 */ /* 0x002fe20001800000 */
[----:B------:R-:W-:Y:S01]  /*6320*/  IMAD R71, R68, 0x100, R69 ;  /* 0x0000010044477824 */ /* 0x000fe200078e0245 */
[----:B------:R-:W-:Y:S02]  /*6330*/  LOP3.LUT P2, RZ, R144, 0xff, RZ, 0xc0, !PT ;  /* 0x000000ff90ff7812 */ /* 0x000fe4000784c0ff */
[----:B------:R-:W-:Y:S02]  /*6340*/  CS2R R98, SRZ ;  /* 0x0000000000627805 */ /* 0x000fe4000001ff00 */
[----:B------:R-:W-:Y:S02]  /*6350*/  LEA R3, R150, UR44, 0x3 ;  /* 0x0000002c96037c11 */ /* 0x000fe4000f8e18ff */
[----:B------:R-:W-:Y:S02]  /*6360*/  CS2R R96, SRZ ;  /* 0x0000000000607805 */ /* 0x000fe4000001ff00 */
[C---:B------:R-:W-:Y:S02]  /*6370*/  @P0 SEL R0, R5.reuse, R0, !P2 ;  /* 0x0000000005000207 */ /* 0x040fe40005000000 */
[----:B------:R-:W-:Y:S02]  /*6380*/  CS2R R94, SRZ ;  /* 0x00000000005e7805 */ /* 0x000fe4000001ff00 */
[----:B------:R-:W-:Y:S02]  /*6390*/  LEA R147, R68, UR44, 0x3 ;  /* 0x0000002c44937c11 */ /* 0x000fe4000f8e18ff */
[----:B------:R-:W-:Y:S02]  /*63a0*/  CS2R R92, SRZ ;  /* 0x00000000005c7805 */ /* 0x000fe4000001ff00 */
[----:B------:R-:W-:Y:S02]  /*63b0*/  @!P1 LOP3.LUT R0, R0, 0x1, RZ, 0xc0, !PT ;  /* 0x0000000100009812 */ /* 0x000fe400078ec0ff */
[----:B------:R-:W-:Y:S02]  /*63c0*/  CS2R R86, SRZ ;  /* 0x0000000000567805 */ /* 0x000fe4000001ff00 */
[----:B------:R-:W-:Y:S02]  /*63d0*/  SHF.L.U32 R2, R152, 0x1f, RZ ;  /* 0x0000001f98027819 */ /* 0x000fe400000006ff */
[----:B------:R-:W-:Y:S02]  /*63e0*/  CS2R R84, SRZ ;  /* 0x0000000000547805 */ /* 0x000fe4000001ff00 */
[----:B------:R-:W-:Y:S02]  /*63f0*/  ISETP.NE.U32.OR P6, PT, R0, 0x1, P1 ;  /* 0x000000010000780c */ /* 0x000fe40000fc5470 */
[----:B------:R-:W-:Y:S02]  /*6400*/  CS2R R82, SRZ ;  /* 0x0000000000527805 */ /* 0x000fe4000001ff00 */
[----:B------:R-:W-:Y:S02]  /*6410*/  SEL R0, RZ, 0xffffffff, P3 ;  /* 0xffffffffff007807 */ /* 0x000fe40001800000 */
[----:B------:R-:W-:Y:S02]  /*6420*/  CS2R R80, SRZ ;  /* 0x0000000000507805 */ /* 0x000fe4000001ff00 */
[----:B------:R-:W-:Y:S02]  /*6430*/  P2R R106, PR, RZ, 0x40 ;  /* 0x00000040ff6a7803 */ /* 0x000fe40000000000 */
[----:B------:R-:W-:Y:S04]  /*6440*/  @P4 SEL R0, R5, R0, !P2 ;  /* 0x0000000005004207 */ /* 0x000fe80005000000 */
[----:B------:R-:W-:Y:S02]  /*6450*/  LOP3.LUT R0, R0, 0x1, RZ, 0xc0, !PT ;  /* 0x0000000100007812 */ /* 0x000fe400078ec0ff */
[----:B------:R-:W-:Y:S02]  /*6460*/  @P6 SHF.L.U32 R4, R149, 0x1f, RZ ;  /* 0x0000001f95046819 */ /* 0x000fe400000006ff */
[----:B------:R-:W-:Y:S02]  /*6470*/  ISETP.NE.U32.AND P5, PT, R0, 0x1, PT ;  /* 0x000000010000780c */ /* 0x000fe40003fa5070 */
[----:B------:R-:W1:Y:S02]  /*6480*/  @P6 SYNCS.PHASECHK.TRANS64.TRYWAIT P1, [R3+URZ+0x50], R4 ;  /* 0x00005004030065a7 */ /* 0x000e6400080211ff */
[----:B------:R-:W-:Y:S01]  /*6490*/  P2R R79, PR, RZ, 0x20 ;  /* 0x00000020ff4f7803 */ /* 0x000fe20000000000 */
[----:B------:R2:W3:Y:S01]  /*64a0*/  SYNCS.PHASECHK.TRANS64.TRYWAIT P0, [R147+URZ+0xc0], R2 ;  /* 0x0000c002930075a7 */ /* 0x0004e200080011ff */
[----:B-1----:R-:W-:Y:S01]  /*64b0*/  @P6 SEL R78, RZ, 0x1, !P1 ;  /* 0x00000001ff4e6807 */ /* 0x002fe20004800000 */
[----:B--2---:R-:W-:Y:S06]  /*64c0*/  @!P6 BRA `(.L_x_108) ;  /* 0x0000000000a0e947 */ /* 0x004fec0003800000 */
[----:B------:R-:W-:Y:S01]  /*64d0*/  @P5 IMAD R7, R150, 0x2000, R135 ;  /* 0x0000200096075824 */ /* 0x000fe200078e0287 */
[----:B------:R-:W-:Y:S01]  /*64e0*/  ISETP.NE.AND P1, PT, R78, RZ, PT ;  /* 0x000000ff4e00720c */ /* 0x000fe20003f25270 */
[----:B------:R-:W-:Y:S01]  /*64f0*/  BSSY B0, `(.L_x_109) ;  /* 0x0000011000007945 */ /* 0x000fe20003800000 */
[----:B------:R-:W-:Y:S01]  /*6500*/  CS2R R82, SRZ ;  /* 0x0000000000527805 */ /* 0x000fe2000001ff00 */
[----:B------:R-:W-:Y:S01]  /*6510*/  @P5 VIADD R4, R7, UR44 ;  /* 0x0000002c07045c36 */ /* 0x000fe20008000000 */
[----:B------:R-:W-:Y:S02]  /*6520*/  CS2R R80, SRZ ;  /* 0x0000000000507805 */ /* 0x000fe4000001ff00 */
[----:B------:R-:W-:Y:S02]  /*6530*/  CS2R R86, SRZ ;  /* 0x0000000000567805 */ /* 0x000fe4000001ff00 */
[----:B------:R-:W-:Y:S01]  /*6540*/  CS2R R84, SRZ ;  /* 0x0000000000547805 */ /* 0x000fe2000001ff00 */
[--C-:B------:R-:W-:Y:S01]  /*6550*/  @P5 IMAD.IADD R6, R155, 0x1, R4.reuse ;  /* 0x000000019b065824 */ /* 0x100fe200078e0204 */
[----:B------:R-:W-:Y:S01]  /*6560*/  CS2R R94, SRZ ;  /* 0x00000000005e7805 */ /* 0x000fe2000001ff00 */
[--C-:B------:R-:W-:Y:S01]  /*6570*/  @P5 IMAD.IADD R5, R154, 0x1, R4.reuse ;  /* 0x000000019a055824 */ /* 0x100fe200078e0204 */
[----:B------:R-:W-:Y:S01]  /*6580*/  CS2R R92, SRZ ;  /* 0x00000000005c7805 */ /* 0x000fe2000001ff00 */
[----:B------:R-:W-:Y:S01]  /*6590*/  @P5 IMAD R4, R153, 0x10, R4 ;  /* 0x0000001099045824 */ /* 0x000fe200078e0204 */
[----:B------:R-:W-:Y:S02]  /*65a0*/  CS2R R98, SRZ ;  /* 0x0000000000627805 */ /* 0x000fe4000001ff00 */
[----:B------:R-:W-:Y:S01]  /*65b0*/  CS2R R96, SRZ ;  /* 0x0000000000607805 */ /* 0x000fe2000001ff00 */
[----:B------:R-:W-:Y:S06]  /*65c0*/  @P1 BRA `(.L_x_110) ;  /* 0x00000000000c1947 */ /* 0x000fec0003800000 */
[----:B------:R-:W-:Y:S04]  /*65d0*/  SHF.L.U32 R0, R149, 0x1f, RZ ;  /* 0x0000001f95007819 */ /* 0x000fe800000006ff */
[----:B------:R-:W1:Y:S02]  /*65e0*/  SYNCS.PHASECHK.TRANS64.TRYWAIT P1, [R3+URZ+0x50], R0 ;  /* 0x00005000030075a7 */ /* 0x000e6400080211ff */
[----:B-1----:R-:W-:Y:S05]  /*65f0*/  @!P1 BRA `(.L_x_111) ;  /* 0x0000006000cc9947 */ /* 0x002fea0003800000 */
.L_x_110:
[----:B------:R-:W-:Y:S05]  /*6600*/  BSYNC B0 ;  /* 0x0000000000007941 */ /* 0x000fea0003800000 */
.L_x_109:
[----:B------:R-:W-:Y:S01]  /*6610*/  ISETP.NE.AND P1, PT, R79, RZ, PT ;  /* 0x000000ff4f00720c */ /* 0x000fe20003f25270 */
[----:B-1----:R-:W-:Y:S02]  /*6620*/  VIADD R3, R3, 0x70 ;  /* 0x0000007003037836 */ /* 0x002fe40000000000 */
[----:B------:R-:W-:Y:S02]  /*6630*/  IMAD.U32 R0, RZ, RZ, UR45 ;  /* 0x0000002dff007e24 */ /* 0x000fe4000f8e00ff */
[----:B------:R-:W-:Y:S03]  /*6640*/  VIADD R150, R150, 0x1 ;  /* 0x0000000196967836 */ /* 0x000fe60000000000 */
[----:B------:R-:W-:Y:S05]  /*6650*/  PRMT R0, R0, 0x654, R3 ;  /* 0x0000065400007816 */ /* 0x000fea0000000003 */
[----:B------:R1:W2:Y:S04]  /*6660*/  @P1 LDS.128 R80, [R7+UR44+0x200] ;  /* 0x0002002c07501984 */ /* 0x0002a80008000c00 */
[----:B------:R1:W1:Y:S04]  /*6670*/  @P1 LDS.128 R84, [R6+0x200] ;  /* 0x0002000006541984 */ /* 0x0002680000000c00 */
[----:B------:R1:W1:Y:S04]  /*6680*/  @P1 LDS.128 R92, [R5+0x200] ;  /* 0x00020000055c1984 */ /* 0x0002680000000c00 */
[----:B------:R1:W1:Y:S01]  /*6690*/  @P1 LDS.128 R96, [R4+0x200] ;  /* 0x0002000004601984 */ /* 0x0002620000000c00 */
[C---:B------:R-:W-:Y:S01]  /*66a0*/  ISETP.NE.AND P1, PT, R150.reuse, 0x4, PT ;  /* 0x000000049600780c */ /* 0x040fe20003f25270 */
[----:B------:R-:W-:Y:S01]  /*66b0*/  @!PT LDS RZ, [RZ] ;  /* 0x00000000fffff984 */ /* 0x000fe20000000800 */
[----:B------:R-:W-:Y:S01]  /*66c0*/  @!PT LDS RZ, [RZ] ;  /* 0x00000000fffff984 */ /* 0x000fe20000000800 */
[----:B------:R-:W-:Y:S01]  /*66d0*/  @!PT LDS RZ, [RZ] ;  /* 0x00000000fffff984 */ /* 0x000fe20000000800 */
[----:B------:R-:W-:Y:S01]  /*66e0*/  @!PT LDS RZ, [RZ] ;  /* 0x00000000fffff984 */ /* 0x000fe20000000800 */
[----:B------:R5:W-:Y:S06]  /*66f0*/  MEMBAR.ALL.CTA ;  /* 0x0000000000007992 */ /* 0x000bec0000008000 */
[----:B-----5:R-:W5:Y:S01]  /*6700*/  FENCE.VIEW.ASYNC.S ;  /* 0x00000000000073c6 */ /* 0x020f620000000000 */
[----:B------:R-:W-:Y:S01]  /*6710*/  SEL R150, R150, RZ, P1 ;  /* 0x000000ff96967207 */ /* 0x000fe20000800000 */
[----:B-----5:R5:W-:Y:S02]  /*6720*/  SYNCS.ARRIVE.TRANS64.RED.A1T0 RZ, [R0+URZ], RZ ;  /* 0x000000ff00ff79a7 */ /* 0x020be400081004ff */
[----:B-----5:R-:W-:Y:S04]  /*6730*/  SEL R0, RZ, 0x1, P1 ;  /* 0x00000001ff007807 */ /* 0x020fe80000800000 */
[----:B--2---:R-:W-:Y:S02]  /*6740*/  LOP3.LUT R149, R149, R0, RZ, 0x3c, !PT ;  /* 0x0000000095957212 */ /* 0x004fe400078e3cff */
.L_x_108:
[----:B------:R-:W-:Y:S05]  /*6750*/  BSYNC B1 ;  /* 0x0000000000017941 */ /* 0x000fea0003800000 */
.L_x_107:
[----:B------:R-:W-:Y:S04]  /*6760*/  SHF.R.U32.HI R0, RZ, 0x15, R71 ;  /* 0x00000015ff007819 */ /* 0x000fe80000011647 */
[----:B------:R-:W-:Y:S01]  /*6770*/  LOP3.LUT P1, RZ, R0, 0x3, R145, 0x48, !PT ;  /* 0x0000000300ff7812 */ /* 0x000fe20007824891 */
[----:B------:R-:W-:Y:S01]  /*6780*/  @!UPT UIADD3 URZ, UPT, UPT, URZ, URZ, URZ ;  /* 0x000000fffffff290 */ /* 0x000fe2000fffe0ff */
[----:B---3--:R-:W-:Y:S11]  /*6790*/  @P0 BRA `(.L_x_112) ;  /* 0x0000000000080947 */ /* 0x008ff60003800000 */
[----:B------:R-:W2:Y:S02]  /*67a0*/  SYNCS.PHASECHK.TRANS64.TRYWAIT P0, [R147+URZ+0xc0], R2 ;  /* 0x0000c002930075a7 */ /* 0x000ea400080011ff */
[----:B--2---:R-:W-:Y:S05]  /*67b0*/  @!P0 BRA `(.L_x_113) ;  /* 0x0000006000708947 */ /* 0x004fea0003800000 */
.L_x_112:
[----:B------:R-:W-:Y:S05]  /*67c0*/  @!P1 BRA `(.L_x_114) ;  /* 0x0000000000409947 */ /* 0x000fea0003800000 */
[----:B------:R-:W1:Y:S01]  /*67d0*/  LDCU.64 UR8, c[0x4][0x78] ;  /* 0x01000f00ff0877ac */ /* 0x000e620008000a00 */
[----:B------:R-:W-:Y:S01]  /*67e0*/  MOV R3, 0x0 ;  /* 0x0000000000037802 */ /* 0x000fe20000000f00 */
[----:B------:R-:W-:Y:S02]  /*67f0*/  HFMA2 R12, -RZ, RZ, 0, 5.9604644775390625e-08 ;  /* 0x00000001ff0c7431 */ /* 0x000fe400000001ff */
[----:B------:R-:W-:Y:S02]  /*6800*/  IMAD.MOV.U32 R8, RZ, RZ, 0x192 ;  /* 0x00000192ff087424 */ /* 0x000fe400078e00ff */
[----:B------:R-:W-:Y:S01]  /*6810*/  IMAD.MOV.U32 R13, RZ, RZ, RZ ;  /* 0x000000ffff0d7224 */ /* 0x000fe200078e00ff */
[----:B------:R-:W3:Y:S01]  /*6820*/  LDCU.64 UR6, c[0x4][0x80] ;  /* 0x01001000ff0677ac */ /* 0x000ee20008000a00 */
[----:B--2---:R-:W2:Y:S01]  /*6830*/  LDC.64 R2, c[0x4][R3] ;  /* 0x0100000003027b82 */ /* 0x004ea20000000a00 */
[----:B------:R-:W5:Y:S01]  /*6840*/  LDCU.64 UR4, c[0x4][0x18] ;  /* 0x01000300ff0477ac */ /* 0x000f620008000a00 */
[----:B-1----:R-:W-:Y:S01]  /*6850*/  MOV R5, UR9 ;  /* 0x0000000900057c02 */ /* 0x002fe20008000f00 */
[----:B------:R-:W-:Y:S01]  /*6860*/  IMAD.U32 R4, RZ, RZ, UR8 ;  /* 0x00000008ff047e24 */ /* 0x000fe2000f8e00ff */
[----:B---3--:R-:W-:Y:S01]  /*6870*/  MOV R7, UR7 ;  /* 0x0000000700077c02 */ /* 0x008fe20008000f00 */
[----:B------:R-:W-:Y:S01]  /*6880*/  IMAD.U32 R6, RZ, RZ, UR6 ;  /* 0x00000006ff067e24 */ /* 0x000fe2000f8e00ff */
[----:B-----5:R-:W-:Y:S01]  /*6890*/  MOV R11, UR5 ;  /* 0x00000005000b7c02 */ /* 0x020fe20008000f00 */
[----:B------:R-:W-:Y:S02]  /*68a0*/  IMAD.U32 R10, RZ, RZ, UR4 ;  /* 0x00000004ff0a7e24 */ /* 0x000fe4000f8e00ff */
[----:B------:R-:W-:Y:S07]  /*68b0*/  LEPC R20, `(.L_x_114) ;  /* 0x000000001014794e */ /* 0x000fee0000000000 */
[----:B--2-4-:R-:W-:Y:S05]  /*68c0*/  CALL.ABS.NOINC R2 ;  /* 0x0000000002007343 */ /* 0x014fea0003c00000 */
.L_x_114:
[----:B------:R-:W-:Y:S01]  /*68d0*/  SHF.L.U32 R75, R80, 0x10, RZ ;  /* 0x00000010504b7819 */ /* 0x000fe200000006ff */
[----:B------:R-:W-:Y:S05]  /*68e0*/  WARPSYNC.ALL ;  /* 0x0000000000007948 */ /* 0x000fea0003800000 */
[----:B------:R-:W-:Y:S01]  /*68f0*/  R2UR UR4, R71 ;  /* 0x00000000470472ca */ /* 0x000fe200000e0000 */
[----:B------:R-:W-:Y:S01]  /*6900*/  BSSY.RECONVERGENT B0, `(.L_x_115) ;  /* 0x0000121000007945 */ /* 0x000fe20003800200 */
[----:B------:R-:W-:Y:S02]  /*6910*/  IADD3 R105, PT, PT, R135, UR44, RZ ;  /* 0x0000002c87697c10 */ /* 0x000fe4000fffe0ff */
[----:B------:R-:W-:Y:S02]  /*6920*/  SHF.L.U32 R104, R153, 0x4, RZ ;  /* 0x0000000499687819 */ /* 0x000fe400000006ff */
[-C--:B------:R-:W-:Y:S02]  /*6930*/  IADD3 R160, PT, PT, R155, R105.reuse, RZ ;  /* 0x000000699ba07210 */ /* 0x080fe40007ffe0ff */
[----:B------:R-:W-:Y:S02]  /*6940*/  IADD3 R159, PT, PT, R154, R105, RZ ;  /* 0x000000699a9f7210 */ /* 0x000fe40007ffe0ff */
[----:B------:R-:W-:Y:S02]  /*6950*/  IADD3 R158, PT, PT, R105, R104, RZ ;  /* 0x00000068699e7210 */ /* 0x000fe40007ffe0ff */
[C---:B------:R-:W-:Y:S01]  /*6960*/  PRMT R73, R80.reuse, 0x8880, RZ ;  /* 0x0000888050497816 */ /* 0x040fe200000000ff */
[----:B-1----:R-:W4:Y:S01]  /*6970*/  LDTM.x64 R4, tmem[UR4] ;  /* 0x00000004000479ee */ /* 0x002f220008340000 */
[----:B------:R-:W-:Y:S02]  /*6980*/  SHF.R.S32.HI R75, RZ, 0x18, R75 ;  /* 0x00000018ff4b7819 */ /* 0x000fe4000001144b */
[----:B------:R-:W-:Y:S02]  /*6990*/  SHF.R.S32.HI R76, RZ, 0x18, R81 ;  /* 0x00000018ff4c7819 */ /* 0x000fe40000011451 */
[----:B------:R-:W-:Y:S02]  /*69a0*/  SHF.L.U32 R74, R80, 0x8, RZ ;  /* 0x00000008504a7819 */ /* 0x000fe400000006ff */
[----:B------:R-:W-:Y:S02]  /*69b0*/  SHF.L.U32 R77, R81, 0x8, RZ ;  /* 0x00000008514d7819 */ /* 0x000fe400000006ff */
[----:B------:R-:W-:Y:S02]  /*69c0*/  SHF.R.S32.HI R74, RZ, 0x18, R74 ;  /* 0x00000018ff4a7819 */ /* 0x000fe4000001144a */
[----:B------:R-:W-:Y:S02]  /*69d0*/  SHF.R.S32.HI R77, RZ, 0x18, R77 ;  /* 0x00000018ff4d7819 */ /* 0x000fe4000001144d */
[----:B------:R-:W-:Y:S02]  /*69e0*/  ISETP.NE.AND P0, PT, R157, RZ, PT ;  /* 0x000000ff9d00720c */ /* 0x000fe40003f05270 */
[----:B------:R-:W-:Y:S02]  /*69f0*/  ISETP.NE.AND P6, PT, R106, RZ, PT ;  /* 0x000000ff6a00720c */ /* 0x000fe40003fc5270 */
[----:B------:R-:W-:Y:S01]  /*6a00*/  LEA R107, R150, UR44, 0x3 ;  /* 0x0000002c966b7c11 */ /* 0x000fe2000f8e18ff */
[C---:B----4-:R-:W-:Y:S02]  /*6a10*/  IMAD R0, R70.reuse, R4, RZ ;  /* 0x0000000446007224 */ /* 0x050fe400078e02ff */
[C---:B--2---:R-:W-:Y:S02]  /*6a20*/  IMAD R2, R70.reuse, R5, RZ ;  /* 0x0000000546027224 */ /* 0x044fe400078e02ff */
[----:B------:R-:W-:Y:S06]  /*6a30*/  IMAD R3, R70, R6, RZ ;  /* 0x0000000646037224 */ /* 0x000fec00078e02ff */
[----:B------:R-:W-:Y:S01]  /*6a40*/  @P6 SHF.L.U32 R116, R149, 0x1f, RZ ;  /* 0x0000001f95746819 */ /* 0x000fe200000006ff */
[-C--:B------:R-:W-:Y:S01]  /*6a50*/  IMAD R0, R73, R72.reuse, R0 ;  /* 0x0000004849007224 */ /* 0x080fe200078e0200 */
[----:B------:R-:W-:Y:S01]  /*6a60*/  SHF.R.S32.HI R73, RZ, 0x18, R80 ;  /* 0x00000018ff497819 */ /* 0x000fe20000011450 */
[-C--:B------:R-:W-:Y:S01]  /*6a70*/  IMAD R2, R75, R72.reuse, R2 ;  /* 0x000000484b027224 */ /* 0x080fe200078e0202 */
[C---:B------:R-:W-:Y:S01]  /*6a80*/  PRMT R75, R81.reuse, 0x8880, RZ ;  /* 0x00008880514b7816 */ /* 0x040fe200000000ff */
[----:B------:R-:W-:Y:S01]  /*6a90*/  IMAD R3, R74, R72, R3 ;  /* 0x000000484a037224 */ /* 0x000fe200078e0203 */
[----:B------:R-:W-:Y:S01]  /*6aa0*/  SHF.L.U32 R74, R81, 0x10, RZ ;  /* 0x00000010514a7819 */ /* 0x000fe200000006ff */
[C---:B------:R-:W-:Y:S02]  /*6ab0*/  IMAD R7, R70.reuse, R7, RZ ;  /* 0x0000000746077224 */ /* 0x040fe400078e02ff */
[C---:B------:R-:W-:Y:S01]  /*6ac0*/  IMAD R4, R70.reuse, R8, RZ ;  /* 0x0000000846047224 */ /* 0x040fe200078e02ff */
[----:B------:R-:W-:Y:S01]  /*6ad0*/  SHF.R.S32.HI R74, RZ, 0x18, R74 ;  /* 0x00000018ff4a7819 */ /* 0x000fe2000001144a */
[----:B------:R-:W-:Y:S02]  /*6ae0*/  IMAD R5, R70, R9, RZ ;  /* 0x0000000946057224 */ /* 0x000fe400078e02ff */
[-C--:B------:R-:W-:Y:S01]  /*6af0*/  IMAD R7, R73, R72.reuse, R7 ;  /* 0x0000004849077224 */ /* 0x080fe200078e0207 */
[C---:B------:R-:W-:Y:S01]  /*6b00*/  PRMT R73, R82.reuse, 0x8880, RZ ;  /* 0x0000888052497816 */ /* 0x040fe200000000ff */
[----:B------:R-:W-:Y:S01]  /*6b10*/  IMAD R4, R75, R72, R4 ;  /* 0x000000484b047224 */ /* 0x000fe200078e0204 */
[----:B------:R-:W-:Y:S01]  /*6b20*/  SHF.L.U32 R75, R82, 0x8, RZ ;  /* 0x00000008524b7819 */ /* 0x000fe200000006ff */
[----:B------:R-:W-:Y:S01]  /*6b30*/  IMAD R6, R70, R10, RZ ;  /* 0x0000000a46067224 */ /* 0x000fe200078e02ff */
[----:B------:R-:W-:Y:S01]  /*6b40*/  I2IP.S8.S32.SAT R89, R7, R3, RZ ;  /* 0x0000000307597239 */ /* 0x000fe200000014ff */
[----:B------:R-:W-:Y:S01]  /*6b50*/  IMAD R5, R74, R72, R5 ;  /* 0x000000484a057224 */ /* 0x000fe200078e0205 */
[----:B------:R-:W-:Y:S01]  /*6b60*/  SHF.L.U32 R74, R82, 0x10, RZ ;  /* 0x00000010524a7819 */ /* 0x000fe200000006ff */
[----:B------:R-:W-:Y:S01]  /*6b70*/  IMAD R11, R70, R11, RZ ;  /* 0x0000000b460b7224 */ /* 0x000fe200078e02ff */
[----:B------:R-:W-:Y:S01]  /*6b80*/  I2IP.S8.S32.SAT R88, R2, R0, R89 ;  /* 0x0000000002587239 */ /* 0x000fe20000001459 */
[C---:B------:R-:W-:Y:S01]  /*6b90*/  IMAD R8, R70.reuse, R12, RZ ;  /* 0x0000000c46087224 */ /* 0x040fe200078e02ff */
[----:B------:R-:W-:Y:S01]  /*6ba0*/  SHF.R.S32.HI R74, RZ, 0x18, R74 ;  /* 0x00000018ff4a7819 */ /* 0x000fe2000001144a */
[-C--:B------:R-:W-:Y:S01]  /*6bb0*/  IMAD R6, R77, R72.reuse, R6 ;  /* 0x000000484d067224 */ /* 0x080fe200078e0206 */
[----:B------:R-:W-:Y:S01]  /*6bc0*/  SHF.R.S32.HI R75, RZ, 0x18, R75 ;  /* 0x00000018ff4b7819 */ /* 0x000fe2000001144b */
[----:B------:R-:W-:Y:S01]  /*6bd0*/  IMAD R9, R70, R13, RZ ;  /* 0x0000000d46097224 */ /* 0x000fe200078e02ff */
[----:B------:R-:W-:Y:S01]  /*6be0*/  SHF.L.U32 R77, R83, 0x8, RZ ;  /* 0x00000008534d7819 */ /* 0x000fe200000006ff */
[-C--:B------:R-:W-:Y:S01]  /*6bf0*/  IMAD R11, R76, R72.reuse, R11 ;  /* 0x000000484c0b7224 */ /* 0x080fe200078e020b */
[----:B------:R-:W-:Y:S01]  /*6c00*/  SHF.R.S32.HI R76, RZ, 0x18, R83 ;  /* 0x00000018ff4c7819 */ /* 0x000fe20000011453 */
[----:B------:R-:W-:Y:S01]  /*6c10*/  IMAD R8, R73, R72, R8 ;  /* 0x0000004849087224 */ /* 0x000fe200078e0208 */
[----:B------:R-:W-:Y:S01]  /*6c20*/  SHF.R.S32.HI R73, RZ, 0x18, R82 ;  /* 0x00000018ff497819 */ /* 0x000fe20000011452 */
[----:B------:R-:W-:Y:S01]  /*6c30*/  IMAD R10, R70, R14, RZ ;  /* 0x0000000e460a7224 */ /* 0x000fe200078e02ff */
[----:B------:R-:W-:Y:S01]  /*6c40*/  I2IP.S8.S32.SAT R90, R11, R6, RZ ;  /* 0x000000060b5a7239 */ /* 0x000fe200000014ff */
[----:B------:R-:W-:Y:S01]  /*6c50*/  IMAD R9, R74, R72, R9 ;  /* 0x000000484a097224 */ /* 0x000fe200078e0209 */
[----:B------:R-:W-:Y:S01]  /*6c60*/  SHF.R.S32.HI R77, RZ, 0x18, R77 ;  /* 0x00000018ff4d7819 */ /* 0x000fe2000001144d */
[----:B------:R-:W-:Y:S01]  /*6c70*/  IMAD.U32 R74, R83, 0x10000, RZ ;  /* 0x00010000534a7824 */ /* 0x000fe200078e00ff */
[----:B------:R-:W-:Y:S01]  /*6c80*/  I2IP.S8.S32.SAT R89, R5, R4, R90 ;  /* 0x0000000405597239 */ /* 0x000fe2000000145a */
[C---:B------:R-:W-:Y:S02]  /*6c90*/  IMAD R15, R70.reuse, R15, RZ ;  /* 0x0000000f460f7224 */ /* 0x040fe400078e02ff */
[----:B------:R-:W-:Y:S01]  /*6ca0*/  IMAD R10, R75, R72, R10 ;  /* 0x000000484b0a7224 */ /* 0x000fe200078e020a */
[----:B------:R-:W-:Y:S01]  /*6cb0*/  PRMT R75, R83, 0x8880, RZ ;  /* 0x00008880534b7816 */ /* 0x000fe200000000ff */
        /* <DEDUP_REMOVED lines=11> */
[C---:B------:R-:W-:Y:S01]  /*6d70*/  IMAD R19, R70.reuse, R19, RZ ;  /* 0x0000001346137224 */ /* 0x040fe200078e02ff */
[----:B------:R-:W-:Y:S01]  /*6d80*/  I2IP.S8.S32.SAT R90, R9, R8, R90 ;  /* 0x00000008095a7239 */ /* 0x000fe2000000145a */
[C---:B------:R-:W-:Y:S01]  /*6d90*/  IMAD R16, R70.reuse, R20, RZ ;  /* 0x0000001446107224 */ /* 0x040fe200078e02ff */
[----:B------:R-:W-:Y:S01]  /*6da0*/  SHF.R.S32.HI R74, RZ, 0x18, R74 ;  /* 0x00000018ff4a7819 */ /* 0x000fe2000001144a */
[-C--:B------:R-:W-:Y:S01]  /*6db0*/  IMAD R14, R77, R72.reuse, R14 ;  /* 0x000000484d0e7224 */ /* 0x080fe200078e020e */
[----:B------:R-:W-:Y:S01]  /*6dc0*/  SHF.R.S32.HI R75, RZ, 0x18, R75 ;  /* 0x00000018ff4b7819 */ /* 0x000fe2000001144b */
[----:B------:R-:W-:Y:S01]  /*6dd0*/  IMAD R17, R70, R21, RZ ;  /* 0x0000001546117224 */ /* 0x000fe200078e02ff */
[----:B------:R-:W-:Y:S01]  /*6de0*/  SHF.L.U32 R77, R85, 0x8, RZ ;  /* 0x00000008554d7819 */ /* 0x000fe200000006ff */
[----:B------:R-:W-:Y:S01]  /*6df0*/  IMAD R19, R76, R72, R19 ;  /* 0x000000484c137224 */ /* 0x000fe200078e0213 */
[----:B------:R-:W-:Y:S01]  /*6e00*/  SHF.R.S32.HI R76, RZ, 0x18, R85 ;  /* 0x00000018ff4c7819 */ /* 0x000fe20000011455 */
[----:B------:R-:W-:Y:S01]  /*6e10*/  IMAD R18, R70, R22, RZ ;  /* 0x0000001646127224 */ /* 0x000fe200078e02ff */
[----:B------:R-:W-:Y:S01]  /*6e20*/  SHF.R.S32.HI R77, RZ, 0x18, R77 ;  /* 0x00000018ff4d7819 */ /* 0x000fe2000001144d */
[----:B------:R-:W-:Y:S01]  /*6e30*/  IMAD R16, R73, R72, R16 ;  /* 0x0000004849107224 */ /* 0x000fe200078e0210 */
[----:B------:R-:W-:Y:S01]  /*6e40*/  I2IP.S8.S32.SAT R91, R19, R14, RZ ;  /* 0x0000000e135b7239 */ /* 0x000fe200000014ff */
[-C--:B------:R-:W-:Y:S01]  /*6e50*/  IMAD R17, R74, R72.reuse, R17 ;  /* 0x000000484a117224 */ /* 0x080fe200078e0211 */
[----:B------:R-:W-:Y:S01]  /*6e60*/  SHF.L.U32 R74, R85, 0x10, RZ ;  /* 0x00000010554a7819 */ /* 0x000fe200000006ff */
[C---:B------:R-:W-:Y:S01]  /*6e70*/  IMAD R23, R70.reuse, R23, RZ ;  /* 0x0000001746177224 */ /* 0x040fe200078e02ff */
[----:B------:R-:W-:Y:S01]  /*6e80*/  SHF.R.S32.HI R73, RZ, 0x18, R84 ;  /* 0x00000018ff497819 */ /* 0x000fe20000011454 */
[----:B------:R-:W-:Y:S01]  /*6e90*/  IMAD R18, R75, R72, R18 ;  /* 0x000000484b127224 */ /* 0x000fe200078e0212 */
[----:B------:R-:W-:Y:S01]  /*6ea0*/  PRMT R75, R85, 0x8880, RZ ;  /* 0x00008880554b7816 */ /* 0x000fe200000000ff */
[C---:B------:R-:W-:Y:S01]  /*6eb0*/  IMAD R20, R70.reuse, R24, RZ ;  /* 0x0000001846147224 */ /* 0x040fe200078e02ff */
[----:B------:R-:W-:Y:S01]  /*6ec0*/  SHF.R.S32.HI R74, RZ, 0x18, R74 ;  /* 0x00000018ff4a7819 */ /* 0x000fe2000001144a */
[----:B------:R-:W-:Y:S01]  /*6ed0*/  IMAD R21, R70, R25, RZ ;  /* 0x0000001946157224 */ /* 0x000fe200078e02ff */
[----:B------:R-:W-:Y:S01]  /*6ee0*/  I2IP.S8.S32.SAT R91, R13, R12, R91 ;  /* 0x0000000c0d5b7239 */ /* 0x000fe2000000145b */
[-C--:B------:R-:W-:Y:S01]  /*6ef0*/  IMAD R23, R73, R72.reuse, R23 ;  /* 0x0000004849177224 */ /* 0x080fe200078e0217 */
[C---:B------:R-:W-:Y:S01]  /*6f00*/  PRMT R73, R86.reuse, 0x8880, RZ ;  /* 0x0000888056497816 */ /* 0x040fe200000000ff */
[-C--:B------:R-:W-:Y:S01]  /*6f10*/  IMAD R20, R75, R72.reuse, R20 ;  /* 0x000000484b147224 */ /* 0x080fe200078e0214 */
[----:B------:R-:W-:Y:S01]  /*6f20*/  SHF.L.U32 R75, R86, 0x8, RZ ;  /* 0x00000008564b7819 */ /* 0x000fe200000006ff */
[----:B------:R-:W-:Y:S01]  /*6f30*/  IMAD R21, R74, R72, R21 ;  /* 0x000000484a157224 */ /* 0x000fe200078e0215 */
[----:B------:R1:W-:Y:S01]  /*6f40*/  STS.128 [R135+UR44+0x8200], R88 ;  /* 0x0082005887007988 */ /* 0x0003e20008000c2c */
[----:B------:R-:W-:Y:S01]  /*6f50*/  IMAD R22, R70, R26, RZ ;  /* 0x0000001a46167224 */ /* 0x000fe200078e02ff */
[----:B------:R-:W-:Y:S01]  /*6f60*/  I2IP.S8.S32.SAT R100, R23, R18, RZ ;  /* 0x0000001217647239 */ /* 0x000fe200000014ff */
[----:B------:R-:W-:Y:S01]  /*6f70*/  IMAD.U32 R74, R86, 0x10000, RZ ;  /* 0x00010000564a7824 */ /* 0x000fe200078e00ff */
[----:B------:R-:W-:Y:S01]  /*6f80*/  SHF.R.S32.HI R75, RZ, 0x18, R75 ;  /* 0x00000018ff4b7819 */ /* 0x000fe2000001144b */
[C---:B------:R-:W-:Y:S01]  /*6f90*/  IMAD R27, R70.reuse, R27, RZ ;  /* 0x0000001b461b7224 */ /* 0x040fe200078e02ff */
[----:B------:R-:W-:Y:S01]  /*6fa0*/  I2IP.S8.S32.SAT R100, R17, R16, R100 ;  /* 0x0000001011647239 */ /* 0x000fe20000001464 */
[C---:B------:R-:W-:Y:S01]  /*6fb0*/  IMAD R24, R70.reuse, R28, RZ ;  /* 0x0000001c46187224 */ /* 0x040fe200078e02ff */
[----:B------:R-:W-:Y:S01]  /*6fc0*/  SHF.R.S32.HI R74, RZ, 0x18, R74 ;  /* 0x00000018ff4a7819 */ /* 0x000fe2000001144a */
[-C--:B------:R-:W-:Y:S01]  /*6fd0*/  IMAD R22, R77, R72.reuse, R22 ;  /* 0x000000484d167224 */ /* 0x080fe200078e0216 */
[----:B------:R-:W-:Y:S01]  /*6fe0*/  SHF.L.U32 R77, R87, 0x8, RZ ;  /* 0x00000008574d7819 */ /* 0x000fe200000006ff */
[----:B------:R-:W-:Y:S02]  /*6ff0*/  IMAD R25, R70, R29, RZ ;  /* 0x0000001d46197224 */ /* 0x000fe400078e02ff */
        /* <DEDUP_REMOVED lines=33> */
[----:B------:R-:W-:Y:S01]  /*7210*/  PRMT R76, R93, 0x8880, RZ ;  /* 0x000088805d4c7816 */ /* 0x000fe200000000ff */
[C---:B------:R-:W-:Y:S02]  /*7220*/  IMAD R34, R70.reuse, R38, RZ ;  /* 0x0000002646227224 */ /* 0x040fe400078e02ff */
[----:B------:R-:W-:Y:S01]  /*7230*/  IMAD R32, R73, R72, R32 ;  /* 0x0000004849207224 */ /* 0x000fe200078e0220 */
[----:B------:R-:W-:Y:S01]  /*7240*/  SHF.R.S32.HI R73, RZ, 0x18, R92 ;  /* 0x00000018ff497819 */ /* 0x000fe2000001145c */
[----:B------:R-:W-:Y:S01]  /*7250*/  IMAD R39, R70, R39, RZ ;  /* 0x0000002746277224 */ /* 0x000fe200078e02ff */
[----:B------:R-:W-:Y:S01]  /*7260*/  I2IP.S8.S32.SAT R103, R35, R30, RZ ;  /* 0x0000001e23677239 */ /* 0x000fe200000014ff */
[-C--:B------:R-:W-:Y:S02]  /*7270*/  IMAD R33, R74, R72.reuse, R33 ;  /* 0x000000484a217224 */ /* 0x080fe400078e0221 */
[----:B------:R-:W-:Y:S01]  /*7280*/  IMAD R34, R75, R72, R34 ;  /* 0x000000484b227224 */ /* 0x000fe200078e0222 */
[----:B------:R-:W-:Y:S01]  /*7290*/  I2IP.S8.S32.SAT R103, R29, R28, R103 ;  /* 0x0000001c1d677239 */ /* 0x000fe20000001467 */
[C---:B------:R-:W-:Y:S01]  /*72a0*/  IMAD.U32 R74, R93.reuse, 0x10000, RZ ;  /* 0x000100005d4a7824 */ /* 0x040fe200078e00ff */
[----:B------:R-:W-:Y:S01]  /*72b0*/  SHF.L.U32 R75, R93, 0x8, RZ ;  /* 0x000000085d4b7819 */ /* 0x000fe200000006ff */
[----:B------:R-:W-:Y:S01]  /*72c0*/  IMAD R39, R73, R72, R39 ;  /* 0x0000004849277224 */ /* 0x000fe200078e0227 */
[----:B------:R-:W-:Y:S01]  /*72d0*/  MOV R73, R76 ;  /* 0x0000004c00497202 */ /* 0x000fe20000000f00 */
[C---:B------:R-:W-:Y:S01]  /*72e0*/  IMAD R36, R70.reuse, R40, RZ ;  /* 0x0000002846247224 */ /* 0x040fe200078e02ff */
[----:B------:R-:W-:Y:S01]  /*72f0*/  SHF.R.S32.HI R74, RZ, 0x18, R74 ;  /* 0x00000018ff4a7819 */ /* 0x000fe2000001144a */
[C---:B------:R-:W-:Y:S01]  /*7300*/  IMAD R37, R70.reuse, R41, RZ ;  /* 0x0000002946257224 */ /* 0x040fe200078e02ff */
[----:B------:R-:W-:Y:S01]  /*7310*/  SHF.R.S32.HI R75, RZ, 0x18, R75 ;  /* 0x00000018ff4b7819 */ /* 0x000fe2000001144b */
[----:B------:R-:W-:Y:S01]  /*7320*/  IMAD R38, R70, R42, RZ ;  /* 0x0000002a46267224 */ /* 0x000fe200078e02ff */
[----:B------:R1:W-:Y:S01]  /*7330*/  STS.128 [R160+0x8200], R100 ;  /* 0x00820064a0007388 */ /* 0x0003e20000000c00 */
[----:B------:R-:W-:Y:S01]  /*7340*/  IMAD R36, R73, R72, R36 ;  /* 0x0000004849247224 */ /* 0x000fe200078e0224 */
[----:B------:R-:W-:Y:S01]  /*7350*/  I2IP.S8.S32.SAT R108, R39, R34, RZ ;  /* 0x00000022276c7239 */ /* 0x000fe200000014ff */
[-C--:B------:R-:W-:Y:S01]  /*7360*/  IMAD R37, R74, R72.reuse, R37 ;  /* 0x000000484a257224 */ /* 0x080fe200078e0225 */
[----:B------:R-:W-:Y:S01]  /*7370*/  SHF.R.S32.HI R76, RZ, 0x18, R93 ;  /* 0x00000018ff4c7819 */ /* 0x000fe2000001145d */
[----:B------:R-:W-:Y:S01]  /*7380*/  IMAD R43, R70, R43, RZ ;  /* 0x0000002b462b7224 */ /* 0x000fe200078e02ff */
[C---:B------:R-:W-:Y:S01]  /*7390*/  SHF.L.U32 R74, R94.reuse, 0x10, RZ ;  /* 0x000000105e4a7819 */ /* 0x040fe200000006ff */
[----:B------:R-:W-:Y:S01]  /*73a0*/  IMAD R38, R75, R72, R38 ;  /* 0x000000484b267224 */ /* 0x000fe200078e0226 */
[----:B------:R-:W-:Y:S01]  /*73b0*/  PRMT R73, R94, 0x8880, RZ ;  /* 0x000088805e497816 */ /* 0x000fe200000000ff */
[----:B------:R-:W-:Y:S01]  /*73c0*/  IMAD R40, R70, R44, RZ ;  /* 0x0000002c46287224 */ /* 0x000fe200078e02ff */
[----:B------:R-:W-:Y:S01]  /*73d0*/  SHF.L.U32 R75, R94, 0x8, RZ ;  /* 0x000000085e4b7819 */ /* 0x000fe200000006ff */
[----:B------:R-:W-:Y:S01]  /*73e0*/  IMAD R41, R70, R45, RZ ;  /* 0x0000002d46297224 */ /* 0x000fe200078e02ff */
[----:B------:R-:W-:Y:S01]  /*73f0*/  SHF.R.S32.HI R74, RZ, 0x18, R74 ;  /* 0x00000018ff4a7819 */ /* 0x000fe2000001144a */
[----:B------:R-:W-:Y:S01]  /*7400*/  IMAD R43, R76, R72, R43 ;  /* 0x000000484c2b7224 */ /* 0x000fe200078e022b */
[----:B------:R-:W-:Y:S01]  /*7410*/  SHF.R.S32.HI R75, RZ, 0x18, R75 ;  /* 0x00000018ff4b7819 */ /* 0x000fe2000001144b */
[C---:B------:R-:W-:Y:S01]  /*7420*/  IMAD R42, R70.reuse, R46, RZ ;  /* 0x0000002e462a7224 */ /* 0x040fe200078e02ff */
[----:B------:R-:W-:Y:S01]  /*7430*/  I2IP.S8.S32.SAT R108, R33, R32, R108 ;  /* 0x00000020216c7239 */ /* 0x000fe2000000146c */
[----:B------:R-:W-:Y:S01]  /*7440*/  IMAD R40, R73, R72, R40 ;  /* 0x0000004849287224 */ /* 0x000fe200078e0228 */
[----:B------:R-:W-:Y:S01]  /*7450*/  SHF.R.S32.HI R76, RZ, 0x18, R94 ;  /* 0x00000018ff4c7819 */ /* 0x000fe2000001145e */
[----:B------:R-:W-:Y:S01]  /*7460*/  IMAD R47, R70, R47, RZ ;  /* 0x0000002f462f7224 */ /* 0x000fe200078e02ff */
[----:B------:R-:W-:Y:S01]  /*7470*/  I2IP.S8.S32.SAT R109, R43, R38, RZ ;  /* 0x000000262b6d7239 */ /* 0x000fe200000014ff */
[-C--:B------:R-:W-:Y:S01]  /*7480*/  IMAD R41, R74, R72.reuse, R41 ;  /* 0x000000484a297224 */ /* 0x080fe200078e0229 */
[----:B------:R-:W-:Y:S01]  /*7490*/  PRMT R73, R95, 0x8880, RZ ;  /* 0x000088805f497816 */ /* 0x000fe200000000ff */
[-C--:B------:R-:W-:Y:S01]  /*74a0*/  IMAD R42, R75, R72.reuse, R42 ;  /* 0x000000484b2a7224 */ /* 0x080fe200078e022a */
[----:B------:R-:W-:Y:S01]  /*74b0*/  SHF.L.U32 R74, R95, 0x10, RZ ;  /* 0x000000105f4a7819 */ /* 0x000fe200000006ff */
[----:B------:R-:W-:Y:S01]  /*74c0*/  IMAD R47, R76, R72, R47 ;  /* 0x000000484c2f7224 */ /* 0x000fe200078e022f */
[----:B------:R-:W-:Y:S01]  /*74d0*/  I2IP.S8.S32.SAT R109, R37, R36, R109 ;  /* 0x00000024256d7239 */ /* 0x000fe2000000146d */
[C---:B------:R-:W-:Y:S01]  /*74e0*/  IMAD R44, R70.reuse, R48, RZ ;  /* 0x00000030462c7224 */ /* 0x040fe200078e02ff */
[----:B------:R-:W-:Y:S01]  /*74f0*/  SHF.R.S32.HI R74, RZ, 0x18, R74 ;  /* 0x00000018ff4a7819 */ /* 0x000fe2000001144a */
[----:B------:R-:W-:Y:S01]  /*7500*/  IMAD.SHL.U32 R76, R95, 0x100, RZ ;  /* 0x000001005f4c7824 */ /* 0x000fe200078e00ff */
[----:B------:R-:W-:Y:S01]  /*7510*/  I2IP.S8.S32.SAT R110, R47, R42, RZ ;  /* 0x0000002a2f6e7239 */ /* 0x000fe200000014ff */
[----:B------:R-:W-:Y:S01]  /*7520*/  IMAD R45, R70, R49, RZ ;  /* 0x00000031462d7224 */ /* 0x000fe200078e02ff */
[----:B------:R-:W-:Y:S01]  /*7530*/  PRMT R75, R96, 0x8880, RZ ;  /* 0x00008880604b7816 */ /* 0x000fe200000000ff */
[----:B------:R-:W-:Y:S01]  /*7540*/  IMAD R44, R73, R72, R44 ;  /* 0x00000048492c7224 */ /* 0x000fe200078e022c */
[----:B------:R-:W-:Y:S01]  /*7550*/  SHF.R.S32.HI R73, RZ, 0x18, R76 ;  /* 0x00000018ff497819 */ /* 0x000fe2000001144c */
[----:B------:R-:W-:Y:S01]  /*7560*/  IMAD R46, R70, R50, RZ ;  /* 0x00000032462e7224 */ /* 0x000fe200078e02ff */
[----:B------:R-:W-:Y:S01]  /*7570*/  I2IP.S8.S32.SAT R110, R41, R40, R110 ;  /* 0x00000028296e7239 */ /* 0x000fe2000000146e */
[----:B------:R-:W-:Y:S01]  /*7580*/  IMAD R45, R74, R72, R45 ;  /* 0x000000484a2d7224 */ /* 0x000fe200078e022d */
[----:B------:R-:W-:Y:S01]  /*7590*/  SHF.R.S32.HI R74, RZ, 0x18, R95 ;  /* 0x00000018ff4a7819 */ /* 0x000fe2000001145f */
[----:B------:R-:W-:Y:S01]  /*75a0*/  IMAD R51, R70, R51, RZ ;  /* 0x0000003346337224 */ /* 0x000fe200078e02ff */
[----:B------:R-:W-:Y:S01]  /*75b0*/  SHF.L.U32 R76, R96, 0x8, RZ ;  /* 0x00000008604c7819 */ /* 0x000fe200000006ff */
[----:B------:R-:W-:Y:S02]  /*75c0*/  IMAD R48, R70, R52, RZ ;  /* 0x0000003446307224 */ /* 0x000fe400078e02ff */
[-C--:B------:R-:W-:Y:S01]  /*75d0*/  IMAD R46, R73, R72.reuse, R46 ;  /* 0x00000048492e7224 */ /* 0x080fe200078e022e */
[----:B------:R-:W-:Y:S01]  /*75e0*/  SHF.R.S32.HI R73, RZ, 0x18, R77 ;  /* 0x00000018ff497819 */ /* 0x000fe2000001144d */
[-C--:B------:R-:W-:Y:S01]  /*75f0*/  IMAD R51, R74, R72.reuse, R51 ;  /* 0x000000484a337224 */ /* 0x080fe200078e0233 */
[----:B------:R-:W-:Y:S01]  /*7600*/  SHF.R.S32.HI R74, RZ, 0x18, R96 ;  /* 0x00000018ff4a7819 */ /* 0x000fe20000011460 */
[----:B------:R-:W-:Y:S01]  /*7610*/  IMAD R49, R70, R53, RZ ;  /* 0x0000003546317224 */ /* 0x000fe200078e02ff */
[----:B------:R-:W-:Y:S01]  /*7620*/  SHF.L.U32 R77, R98, 0x8, RZ ;  /* 0x00000008624d7819 */ /* 0x000fe200000006ff */
[----:B------:R-:W-:Y:S01]  /*7630*/  IMAD R48, R75, R72, R48 ;  /* 0x000000484b307224 */ /* 0x000fe200078e0230 */
[----:B------:R-:W-:Y:S01]  /*7640*/  SHF.R.S32.HI R75, RZ, 0x18, R76 ;  /* 0x00000018ff4b7819 */ /* 0x000fe2000001144c */
[C---:B------:R-:W-:Y:S01]  /*7650*/  IMAD R50, R70.reuse, R54, RZ ;  /* 0x0000003646327224 */ /* 0x040fe200078e02ff */
[----:B------:R-:W-:Y:S01]  /*7660*/  I2IP.S8.S32.SAT R111, R51, R46, RZ ;  /* 0x0000002e336f7239 */ /* 0x000fe200000014ff */
[C---:B------:R-:W-:Y:S01]  /*7670*/  IMAD R55, R70.reuse, R55, RZ ;  /* 0x0000003746377224 */ /* 0x040fe200078e02ff */
[----:B------:R-:W-:Y:S01]  /*7680*/  SHF.L.U32 R76, R97, 0x10, RZ ;  /* 0x00000010614c7819 */ /* 0x000fe200000006ff */
[----:B------:R-:W-:Y:S01]  /*7690*/  IMAD R49, R73, R72, R49 ;  /* 0x0000004849317224 */ /* 0x000fe200078e0231 */
[----:B------:R-:W-:Y:S01]  /*76a0*/  PRMT R73, R97, 0x8880, RZ ;  /* 0x0000888061497816 */ /* 0x000fe200000000ff */
[----:B------:R-:W-:Y:S01]  /*76b0*/  IMAD R52, R70, R56, RZ ;  /* 0x0000003846347224 */ /* 0x000fe200078e02ff */
[----:B------:R-:W-:Y:S01]  /*76c0*/  I2IP.S8.S32.SAT R111, R45, R44, R111 ;  /* 0x0000002c2d6f7239 */ /* 0x000fe2000000146f */
[-C--:B------:R-:W-:Y:S01]  /*76d0*/  IMAD R50, R75, R72.reuse, R50 ;  /* 0x000000484b327224 */ /* 0x080fe200078e0232 */
[----:B------:R-:W-:Y:S01]  /*76e0*/  PRMT R75, R98, 0x8880, RZ ;  /* 0x00008880624b7816 */ /* 0x000fe200000000ff */
[-C--:B------:R-:W-:Y:S01]  /*76f0*/  IMAD R55, R74, R72.reuse, R55 ;  /* 0x000000484a377224 */ /* 0x080fe200078e0237 */
[----:B------:R-:W-:Y:S01]  /*7700*/  SHF.R.S32.HI R74, RZ, 0x18, R76 ;  /* 0x00000018ff4a7819 */ /* 0x000fe2000001144c */
[----:B------:R-:W-:Y:S01]  /*7710*/  IMAD R52, R73, R72, R52 ;  /* 0x0000004849347224 */ /* 0x000fe200078e0234 */
[----:B------:R-:W-:Y:S01]  /*7720*/  SHF.L.U32 R73, R97, 0x8, RZ ;  /* 0x0000000861497819 */ /* 0x000fe200000006ff */
[C---:B------:R-:W-:Y:S01]  /*7730*/  IMAD R53, R70.reuse, R57, RZ ;  /* 0x0000003946357224 */ /* 0x040fe200078e02ff */
[----:B------:R1:W-:Y:S01]  /*7740*/  STS.128 [R159+0x8200], R108 ;  /* 0x0082006c9f007388 */ /* 0x0003e20000000c00 */
[----:B------:R-:W-:Y:S01]  /*7750*/  IMAD R54, R70, R58, RZ ;  /* 0x0000003a46367224 */ /* 0x000fe200078e02ff */
[----:B------:R-:W-:Y:S01]  /*7760*/  SHF.R.S32.HI R73, RZ, 0x18, R73 ;  /* 0x00000018ff497819 */ /* 0x000fe20000011449 */
[----:B------:R-:W-:Y:S01]  /*7770*/  IMAD R53, R74, R72, R53 ;  /* 0x000000484a357224 */ /* 0x000fe200078e0235 */
[----:B------:R-:W-:Y:S01]  /*7780*/  SHF.L.U32 R76, R98, 0x10, RZ ;  /* 0x00000010624c7819 */ /* 0x000fe200000006ff */
[C---:B------:R-:W-:Y:S01]  /*7790*/  IMAD R59, R70.reuse, R59, RZ ;  /* 0x0000003b463b7224 */ /* 0x040fe200078e02ff */
[----:B------:R-:W-:Y:S01]  /*77a0*/  SHF.R.S32.HI R74, RZ, 0x18, R97 ;  /* 0x00000018ff4a7819 */ /* 0x000fe20000011461 */
[C---:B------:R-:W-:Y:S01]  /*77b0*/  IMAD R56, R70.reuse, R60, RZ ;  /* 0x0000003c46387224 */ /* 0x040fe200078e02ff */
[----:B------:R-:W-:Y:S01]  /*77c0*/  I2IP.S8.S32.SAT R112, R55, R50, RZ ;  /* 0x0000003237707239 */ /* 0x000fe200000014ff */
[----:B------:R-:W-:Y:S01]  /*77d0*/  IMAD R54, R73, R72, R54 ;  /* 0x0000004849367224 */ /* 0x000fe200078e0236 */
[----:B------:R-:W-:Y:S01]  /*77e0*/  SHF.R.S32.HI R76, RZ, 0x18, R76 ;  /* 0x00000018ff4c7819 */ /* 0x000fe2000001144c */
[----:B------:R-:W-:Y:S01]  /*77f0*/  IMAD R57, R70, R61, RZ ;  /* 0x0000003d46397224 */ /* 0x000fe200078e02ff */
[----:B------:R-:W-:Y:S01]  /*7800*/  I2IP.S8.S32.SAT R112, R49, R48, R112 ;  /* 0x0000003031707239 */ /* 0x000fe20000001470 */
[----:B------:R-:W-:Y:S01]  /*7810*/  IMAD R59, R74, R72, R59 ;  /* 0x000000484a3b7224 */ /* 0x000fe200078e023b */
[----:B------:R-:W-:Y:S01]  /*7820*/  SHF.R.S32.HI R77, RZ, 0x18, R77 ;  /* 0x00000018ff4d7819 */ /* 0x000fe2000001144d */
[----:B------:R-:W-:Y:S01]  /*7830*/  IMAD R58, R70, R62, RZ ;  /* 0x0000003e463a7224 */ /* 0x000fe200078e02ff */
[----:B------:R-:W-:Y:S01]  /*7840*/  SHF.R.S32.HI R73, RZ, 0x18, R98 ;  /* 0x00000018ff497819 */ /* 0x000fe20000011462 */
[----:B------:R-:W-:Y:S01]  /*7850*/  IMAD R56, R75, R72, R56 ;  /* 0x000000484b387224 */ /* 0x000fe200078e0238 */
[----:B------:R-:W-:Y:S01]  /*7860*/  I2IP.S8.S32.SAT R113, R59, R54, RZ ;  /* 0x000000363b717239 */ /* 0x000fe200000014ff */
[----:B------:R-:W-:Y:S01]  /*7870*/  IMAD R57, R76, R72, R57 ;  /* 0x000000484c397224 */ /* 0x000fe200078e0239 */
[C---:B------:R-:W-:Y:S01]  /*7880*/  PRMT R75, R99.reuse, 0x8880, RZ ;  /* 0x00008880634b7816 */ /* 0x040fe200000000ff */
[----:B------:R-:W-:Y:S01]  /*7890*/  IMAD.U32 R74, R99, 0x10000, RZ ;  /* 0x00010000634a7824 */ /* 0x000fe200078e00ff */
[----:B------:R-:W-:Y:S01]  /*78a0*/  I2IP.S8.S32.SAT R113, R53, R52, R113 ;  /* 0x0000003435717239 */ /* 0x000fe20000001471 */
[C---:B------:R-:W-:Y:S01]  /*78b0*/  IMAD R63, R70.reuse, R63, RZ ;  /* 0x0000003f463f7224 */ /* 0x040fe200078e02ff */
[----:B------:R-:W-:Y:S01]  /*78c0*/  SHF.R.S32.HI R76, RZ, 0x18, R99 ;  /* 0x00000018ff4c7819 */ /* 0x000fe20000011463 */
[----:B------:R-:W-:Y:S01]  /*78d0*/  IMAD R58, R77, R72, R58 ;  /* 0x000000484d3a7224 */ /* 0x000fe200078e023a */
[----:B------:R-:W-:Y:S01]  /*78e0*/  SHF.L.U32 R77, R99, 0x8, RZ ;  /* 0x00000008634d7819 */ /* 0x000fe200000006ff */
[C---:B------:R-:W-:Y:S01]  /*78f0*/  IMAD R60, R70.reuse, R64, RZ ;  /* 0x00000040463c7224 */ /* 0x040fe200078e02ff */
[----:B------:R-:W-:Y:S01]  /*7900*/  SHF.R.S32.HI R74, RZ, 0x18, R74 ;  /* 0x00000018ff4a7819 */ /* 0x000fe2000001144a */
[C---:B------:R-:W-:Y:S01]  /*7910*/  IMAD R61, R70.reuse, R65, RZ ;  /* 0x00000041463d7224 */ /* 0x040fe200078e02ff */
[----:B------:R-:W-:Y:S01]  /*7920*/  SHF.R.S32.HI R77, RZ, 0x18, R77 ;  /* 0x00000018ff4d7819 */ /* 0x000fe2000001144d */
[-C--:B------:R-:W-:Y:S02]  /*7930*/  IMAD R63, R73, R72.reuse, R63 ;  /* 0x00000048493f7224 */ /* 0x080fe400078e023f */
[----:B------:R-:W-:Y:S02]  /*7940*/  IMAD R60, R75, R72, R60 ;  /* 0x000000484b3c7224 */ /* 0x000fe400078e023c */
[----:B------:R-:W-:Y:S01]  /*7950*/  IMAD R62, R70, R66, RZ ;  /* 0x00000042463e7224 */ /* 0x000fe200078e02ff */
[----:B------:R-:W-:Y:S01]  /*7960*/  I2IP.S8.S32.SAT R114, R63, R58, RZ ;  /* 0x0000003a3f727239 */ /* 0x000fe200000014ff */
[----:B------:R-:W-:Y:S02]  /*7970*/  IMAD R61, R74, R72, R61 ;  /* 0x000000484a3d7224 */ /* 0x000fe400078e023d */
[----:B------:R-:W-:Y:S01]  /*7980*/  IMAD R67, R70, R67, RZ ;  /* 0x0000004346437224 */ /* 0x000fe200078e02ff */
[----:B------:R-:W-:Y:S01]  /*7990*/  I2IP.S8.S32.SAT R114, R57, R56, R114 ;  /* 0x0000003839727239 */ /* 0x000fe20000001472 */
[-C--:B------:R-:W-:Y:S02]  /*79a0*/  IMAD R62, R77, R72.reuse, R62 ;  /* 0x000000484d3e7224 */ /* 0x080fe400078e023e */
[----:B------:R-:W-:Y:S05]  /*79b0*/  IMAD R67, R76, R72, R67 ;  /* 0x000000484c437224 */ /* 0x000fea00078e0243 */
[----:B------:R-:W-:Y:S04]  /*79c0*/  I2IP.S8.S32.SAT R115, R67, R62, RZ ;  /* 0x0000003e43737239 */ /* 0x000fe800000014ff */
[----:B------:R-:W-:Y:S05]  /*79d0*/  I2IP.S8.S32.SAT R115, R61, R60, R115 ;  /* 0x0000003c3d737239 */ /* 0x000fea0000001473 */
[----:B------:R1:W-:Y:S01]  /*79e0*/  STS.128 [R158+0x8200], R112 ;  /* 0x008200709e007388 */ /* 0x0003e20000000c00 */
[----:B------:R-:W-:Y:S01]  /*79f0*/  @!PT LDS RZ, [RZ] ;  /* 0x00000000fffff984 */ /* 0x000fe20000000800 */
[----:B------:R-:W-:Y:S01]  /*7a00*/  @!PT LDS RZ, [RZ] ;  /* 0x00000000fffff984 */ /* 0x000fe20000000800 */
[----:B------:R-:W-:Y:S01]  /*7a10*/  @!PT LDS RZ, [RZ] ;  /* 0x00000000fffff984 */ /* 0x000fe20000000800 */
[----:B------:R-:W-:Y:S01]  /*7a20*/  @!PT LDS RZ, [RZ] ;  /* 0x00000000fffff984 */ /* 0x000fe20000000800 */
[----:B------:R2:W-:Y:S07]  /*7a30*/  MEMBAR.ALL.CTA ;  /* 0x0000000000007992 */ /* 0x0005ee0000008000 */
[----:B--2---:R-:W2:Y:S02]  /*7a40*/  FENCE.VIEW.ASYNC.S ;  /* 0x00000000000073c6 */ /* 0x004ea40000000000 */
[----:B--2---:R-:W-:Y:S06]  /*7a50*/  BAR.SYNC.DEFER_BLOCKING 0x1, 0x80 ;  /* 0x0042000000007b1d */ /* 0x004fec0000010000 */
[----:B------:R-:W-:Y:S05]  /*7a60*/  @P0 BRA `(.L_x_116) ;  /* 0x0000000000280947 */ /* 0x000fea0003800000 */
[----:B------:R-:W-:Y:S01]  /*7a70*/  UIADD3 UR4, UPT, UPT, UR44, 0x8200, URZ ;  /* 0x000082002c047890 */ /* 0x000fe2000fffe0ff */
[----:B------:R-:W-:Y:S05]  /*7a80*/  UMOV UR51, UR36 ;  /* 0x0000002400337c82 */ /* 0x000fea0008000000 */
[----:B------:R-:W-:Y:S01]  /*7a90*/  MOV R156, UR4 ;  /* 0x00000004009c7c02 */ /* 0x000fe20008000f00 */
[----:B------:R-:W-:Y:S03]  /*7aa0*/  UIADD3 UR4, UP0, UPT, UR62, 0x680, URZ ;  /* 0x000006803e047890 */ /* 0x000fe6000ff1e0ff */
[----:B------:R-:W-:Y:S01]  /*7ab0*/  R2UR UR48, R156 ;  /* 0x000000009c3072ca */ /* 0x000fe200000e0000 */
[----:B------:R-:W-:Y:S11]  /*7ac0*/  UIADD3.X UR5, UPT, UPT, URZ, UR63, URZ, UP0, !UPT ;  /* 0x0000003fff057290 */ /* 0x000ff600087fe4ff */
[----:B------:R-:W-:Y:S01]  /*7ad0*/  @!UPT UIADD3 URZ, UPT, UPT, URZ, URZ, URZ ;  /* 0x000000fffffff290 */ /* 0x000fe2000fffe0ff */
[----:B------:R2:W-:Y:S01]  /*7ae0*/  UTMASTG.3D [UR48], [UR4] ;  /* 0x00000030040073b5 */ /* 0x0005e20008010000 */
[----:B------:R0:W-:Y:S01]  /*7af0*/  UTMACMDFLUSH ;  /* 0x00000000000079b7 */ /* 0x0001e20000000000 */
[----:B--2---:R-:W-:Y:S04]  /*7b00*/  DEPBAR.LE SB0, 0x1 ;  /* 0x000080400000791a */ /* 0x004fe80000000000 */
.L_x_116:
[----:B------:R-:W-:Y:S05]  /*7b10*/  BSYNC.RECONVERGENT B0 ;  /* 0x0000000000007941 */ /* 0x000fea0003800200 */
.L_x_115:
[----:B------:R-:W-:Y:S06]  /*7b20*/  BAR.SYNC.DEFER_BLOCKING 0x1, 0x80 ;  /* 0x0042000000007b1d */ /* 0x000fec0000010000 */
[----:B------:R-:W2:Y:S01]  /*7b30*/  @P6 SYNCS.PHASECHK.TRANS64.TRYWAIT P0, [R107+URZ+0x50], R116 ;  /* 0x000050746b0065a7 */ /* 0x000ea200080011ff */
[----:B------:R-:W-:Y:S01]  /*7b40*/  BSSY B1, `(.L_x_117) ;  /* 0x0000023000017945 */ /* 0x000fe20003800000 */
[----:B--2---:R-:W-:Y:S03]  /*7b50*/  @P6 SEL R78, RZ, 0x1, !P0 ;  /* 0x00000001ff4e6807 */ /* 0x004fe60004000000 */
[----:B------:R-:W-:Y:S05]  /*7b60*/  @!P6 BRA `(.L_x_118) ;  /* 0x000000000080e947 */ /* 0x000fea0003800000 */
[----:B------:R-:W-:Y:S01]  /*7b70*/  ISETP.NE.AND P1, PT, R79, RZ, PT ;  /* 0x000000ff4f00720c */ /* 0x000fe20003f25270 */
[----:B------:R-:W-:Y:S01]  /*7b80*/  BSSY B0, `(.L_x_119) ;  /* 0x000000a000007945 */ /* 0x000fe20003800000 */
[----:B------:R-:W-:Y:S11]  /*7b90*/  ISETP.NE.AND P0, PT, R78, RZ, PT ;  /* 0x000000ff4e00720c */ /* 0x000ff60003f05270 */
[----:B------:R-:W-:Y:S04]  /*7ba0*/  @P1 IMAD R5, R150, 0x2000, R105 ;  /* 0x0000200096051824 */ /* 0x000fe800078e0269 */
[--C-:B------:R-:W-:Y:S01]  /*7bb0*/  @P1 IMAD.IADD R4, R155, 0x1, R5.reuse ;  /* 0x000000019b041824 */ /* 0x100fe200078e0205 */
[----:B------:R-:W-:Y:S01]  /*7bc0*/  @P1 IADD3 R3, PT, PT, R154, R5, RZ ;  /* 0x000000059a031210 */ /* 0x000fe20007ffe0ff */
[----:B------:R-:W-:Y:S01]  /*7bd0*/  @P1 IMAD.IADD R2, R104, 0x1, R5 ;  /* 0x0000000168021824 */ /* 0x000fe200078e0205 */
[----:B------:R-:W-:Y:S06]  /*7be0*/  @P0 BRA `(.L_x_120) ;  /* 0x00000000000c0947 */ /* 0x000fec0003800000 */
[----:B------:R-:W-:Y:S04]  /*7bf0*/  SHF.L.U32 R0, R149, 0x1f, RZ ;  /* 0x0000001f95007819 */ /* 0x000fe800000006ff */
[----:B------:R-:W2:Y:S02]  /*7c00*/  SYNCS.PHASECHK.TRANS64.TRYWAIT P0, [R107+URZ+0x50], R0 ;  /* 0x000050006b0075a7 */ /* 0x000ea400080011ff */
[----:B--2---:R-:W-:Y:S05]  /*7c10*/  @!P0 BRA `(.L_x_121) ;  /* 0x0000004c006c8947 */ /* 0x004fea0003800000 */
.L_x_120:
[----:B------:R-:W-:Y:S05]  /*7c20*/  BSYNC B0 ;  /* 0x0000000000007941 */ /* 0x000fea0003800000 */
.L_x_119:
[----:B------:R-:W-:Y:S01]  /*7c30*/  ISETP.NE.AND P0, PT, R79, RZ, PT ;  /* 0x000000ff4f00720c */ /* 0x000fe20003f05270 */
[----:B--2---:R-:W-:Y:S02]  /*7c40*/  VIADD R107, R107, 0x70 ;  /* 0x000000706b6b7836 */ /* 0x004fe40000000000 */
[----:B------:R-:W-:Y:S02]  /*7c50*/  IMAD.U32 R0, RZ, RZ, UR45 ;  /* 0x0000002dff007e24 */ /* 0x000fe4000f8e00ff */
[----:B------:R-:W-:Y:S03]  /*7c60*/  VIADD R150, R150, 0x1 ;  /* 0x0000000196967836 */ /* 0x000fe60000000000 */
[----:B------:R-:W-:Y:S05]  /*7c70*/  PRMT R0, R0, 0x654, R107 ;  /* 0x0000065400007816 */ /* 0x000fea000000006b */
[----:B------:R2:W3:Y:S04]  /*7c80*/  @P0 LDS.128 R80, [R5+0x200] ;  /* 0x0002000005500984 */ /* 0x0004e80000000c00 */
[----:B------:R2:W4:Y:S04]  /*7c90*/  @P0 LDS.128 R84, [R4+0x200] ;  /* 0x0002000004540984 */ /* 0x0005280000000c00 */
        /* <DEDUP_REMOVED lines=12> */
[----:B--234-:R-:W-:Y:S02]  /*7d60*/  LOP3.LUT R149, R149, R0, RZ, 0x3c, !PT ;  /* 0x0000000095957212 */ /* 0x01cfe400078e3cff */
.L_x_118:
[----:B------:R-:W-:Y:S05]  /*7d70*/  BSYNC B1 ;  /* 0x0000000000017941 */ /* 0x000fea0003800000 */
.L_x_117:
[----:B------:R-:W-:Y:S05]  /*7d80*/  VIADD R0, R71, 0x40 ;  /* 0x0000004047007836 */ /* 0x000fea0000000000 */
[----:B------:R-:W-:Y:S04]  /*7d90*/  SHF.R.U32.HI R0, RZ, 0x15, R0 ;  /* 0x00000015ff007819 */ /* 0x000fe80000011600 */
[----:B------:R-:W-:Y:S11]  /*7da0*/  LOP3.LUT P0, RZ, R0, 0x3, R145, 0x48, !PT ;  /* 0x0000000300ff7812 */ /* 0x000ff60007804891 */
[----:B------:R-:W-:Y:S02]  /*7db0*/  @!UPT UIADD3 URZ, UPT, UPT, URZ, URZ, URZ ;  /* 0x000000fffffff290 */ /* 0x000fe4000fffe0ff */
        /* <DEDUP_REMOVED lines=8> */
[----:B------:R-:W5:Y:S01]  /*7e40*/  LDCU.64 UR4, c[0x4][0x18] ;  /* 0x01000300ff0477ac */ /* 0x000f620008000a00 */
[----:B--2---:R-:W-:Y:S01]  /*7e50*/  MOV R5, UR9 ;  /* 0x0000000900057c02 */ /* 0x004fe20008000f00 */
[----:B------:R-:W-:Y:S01]  /*7e60*/  IMAD.U32 R4, RZ, RZ, UR8 ;  /* 0x00000008ff047e24 */ /* 0x000fe2000f8e00ff */
[----:B---3--:R-:W-:Y:S01]  /*7e70*/  MOV R7, UR7 ;  /* 0x0000000700077c02 */ /* 0x008fe20008000f00 */
[----:B------:R-:W-:Y:S01]  /*7e80*/  IMAD.U32 R6, RZ, RZ, UR6 ;  /* 0x00000006ff067e24 */ /* 0x000fe2000f8e00ff */
[----:B-----5:R-:W-:Y:S01]  /*7e90*/  MOV R11, UR5 ;  /* 0x00000005000b7c02 */ /* 0x020fe20008000f00 */
[----:B------:R-:W-:Y:S02]  /*7ea0*/  IMAD.U32 R10, RZ, RZ, UR4 ;  /* 0x00000004ff0a7e24 */ /* 0x000fe4000f8e00ff */
[----:B------:R-:W-:Y:S07]  /*7eb0*/  LEPC R20, `(.L_x_122) ;  /* 0x000000001014794e */ /* 0x000fee0000000000 */
[----:B-1--4-:R-:W-:Y:S05]  /*7ec0*/  CALL.ABS.NOINC R2 ;  /* 0x0000000002007343 */ /* 0x012fea0003c00000 */
.L_x_122:
[----:B------:R-:W-:Y:S05]  /*7ed0*/  WARPSYNC.ALL ;  /* 0x0000000000007948 */ /* 0x000fea0003800000 */
[----:B------:R-:W-:Y:S01]  /*7ee0*/  R2UR UR4, R71 ;  /* 0x00000000470472ca */ /* 0x000fe200000e0000 */
[----:B------:R-:W-:Y:S01]  /*7ef0*/  BSSY.RECONVERGENT B0, `(.L_x_123) ;  /* 0x000011c000007945 */ /* 0x000fe20003800200 */
[C---:B------:R-:W-:Y:S02]  /*7f00*/  PRMT R73, R80.reuse, 0x8880, RZ ;  /* 0x0000888050497816 */ /* 0x040fe400000000ff */
[C---:B------:R-:W-:Y:S02]  /*7f10*/  SHF.L.U32 R75, R80.reuse, 0x10, RZ ;  /* 0x00000010504b7819 */ /* 0x040fe400000006ff */
[----:B------:R-:W-:Y:S02]  /*7f20*/  SHF.L.U32 R77, R81, 0x8, RZ ;  /* 0x00000008514d7819 */ /* 0x000fe400000006ff */
[----:B------:R-:W-:Y:S02]  /*7f30*/  SHF.R.S32.HI R75, RZ, 0x18, R75 ;  /* 0x00000018ff4b7819 */ /* 0x000fe4000001144b */
[----:B------:R-:W-:Y:S02]  /*7f40*/  SHF.R.S32.HI R77, RZ, 0x18, R77 ;  /* 0x00000018ff4d7819 */ /* 0x000fe4000001144d */
[----:B------:R-:W-:Y:S01]  /*7f50*/  SHF.R.S32.HI R76, RZ, 0x18, R81 ;  /* 0x00000018ff4c7819 */ /* 0x000fe20000011451 */
[----:B------:R-:W2:Y:S01]  /*7f60*/  LDTM.x64 R4, tmem[UR4+0x40] ;  /* 0x00004004000479ee */ /* 0x000ea20008340000 */
[----:B------:R-:W-:Y:S02]  /*7f70*/  SHF.L.U32 R74, R80, 0x8, RZ ;  /* 0x00000008504a7819 */ /* 0x000fe400000006ff */
[----:B------:R-:W-:Y:S02]  /*7f80*/  ISETP.NE.AND P0, PT, R157, RZ, PT ;  /* 0x000000ff9d00720c */ /* 0x000fe40003f05270 */
[----:B------:R-:W-:Y:S02]  /*7f90*/  SHF.R.S32.HI R74, RZ, 0x18, R74 ;  /* 0x00000018ff4a7819 */ /* 0x000fe4000001144a */
[----:B------:R-:W-:Y:S01]  /*7fa0*/  ISETP.NE.AND P6, PT, R106, RZ, PT ;  /* 0x000000ff6a00720c */ /* 0x000fe20003fc5270 */
[C---:B--2---:R-:W-:Y:S02]  /*7fb0*/  IMAD R0, R70.reuse, R4, RZ ;  /* 0x0000000446007224 */ /* 0x044fe400078e02ff */
[C---:B------:R-:W-:Y:S02]  /*7fc0*/  IMAD R2, R70.reuse, R5, RZ ;  /* 0x0000000546027224 */ /* 0x040fe400078e02ff */
[----:B------:R-:W-:Y:S02]  /*7fd0*/  IMAD R3, R70, R6, RZ ;  /* 0x0000000646037224 */ /* 0x000fe400078e02ff */
        /* <DEDUP_REMOVED lines=10> */
[----:B------:R-:W-:Y:S01]  /*8080*/  IMAD R7, R73, R72, R7 ;  /* 0x0000004849077224 */ /* 0x000fe200078e0207 */
[----:B------:R-:W-:Y:S01]  /*8090*/  PRMT R73, R82, 0x8880, RZ ;  /* 0x0000888052497816 */ /* 0x000fe200000000ff */
[----:B------:R-:W-:Y:S02]  /*80a0*/  IMAD R6, R70, R10, RZ ;  /* 0x0000000a46067224 */ /* 0x000fe400078e02ff */
[-C--:B------:R-:W-:Y:S01]  /*80b0*/  IMAD R4, R75, R72.reuse, R4 ;  /* 0x000000484b047224 */ /* 0x080fe200078e0204 */
[----:B------:R-:W-:Y:S01]  /*80c0*/  SHF.L.U32 R75, R82, 0x8, RZ ;  /* 0x00000008524b7819 */ /* 0x000fe200000006ff */
[-C--:B------:R-:W-:Y:S01]  /*80d0*/  IMAD R5, R74, R72.reuse, R5 ;  /* 0x000000484a057224 */ /* 0x080fe200078e0205 */
[----:B------:R-:W-:Y:S01]  /*80e0*/  SHF.L.U32 R74, R82, 0x10, RZ ;  /* 0x00000010524a7819 */ /* 0x000fe200000006ff */
[----:B------:R-:W-:Y:S01]  /*80f0*/  IMAD R6, R77, R72, R6 ;  /* 0x000000484d067224 */ /* 0x000fe200078e0206 */
[----:B------:R-:W-:Y:S01]  /*8100*/  I2IP.S8.S32.SAT R77, R7, R3, RZ ;  /* 0x00000003074d7239 */ /* 0x000fe200000014ff */
[C---:B------:R-:W-:Y:S01]  /*8110*/  IMAD R11, R70.reuse, R11, RZ ;  /* 0x0000000b460b7224 */ /* 0x040fe200078e02ff */
[----:B------:R-:W-:Y:S01]  /*8120*/  MOV R3, R73 ;  /* 0x0000004900037202 */ /* 0x000fe20000000f00 */
[----:B------:R-:W-:Y:S01]  /*8130*/  IMAD R8, R70, R12, RZ ;  /* 0x0000000c46087224 */ /* 0x000fe200078e02ff */
[----:B-1----:R-:W-:Y:S01]  /*8140*/  I2IP.S8.S32.SAT R88, R2, R0, R77 ;  /* 0x0000000002587239 */ /* 0x002fe2000000144d */
[----:B------:R-:W-:Y:S01]  /*8150*/  IMAD R9, R70, R13, RZ ;  /* 0x0000000d46097224 */ /* 0x000fe200078e02ff */
[----:B------:R-:W-:Y:S01]  /*8160*/  SHF.R.S32.HI R73, RZ, 0x18, R74 ;  /* 0x00000018ff497819 */ /* 0x000fe2000001144a */
[----:B------:R-:W-:Y:S01]  /*8170*/  IMAD R11, R76, R72, R11 ;  /* 0x000000484c0b7224 */ /* 0x000fe200078e020b */
[----:B------:R-:W-:Y:S01]  /*8180*/  SHF.R.S32.HI R75, RZ, 0x18, R75 ;  /* 0x00000018ff4b7819 */ /* 0x000fe2000001144b */
[C---:B------:R-:W-:Y:S01]  /*8190*/  IMAD R10, R70.reuse, R14, RZ ;  /* 0x0000000e460a7224 */ /* 0x040fe200078e02ff */
[----:B------:R-:W-:Y:S01]  /*81a0*/  SHF.L.U32 R2, R83, 0x10, RZ ;  /* 0x0000001053027819 */ /* 0x000fe200000006ff */
[----:B------:R-:W-:Y:S01]  /*81b0*/  IMAD R8, R3, R72, R8 ;  /* 0x0000004803087224 */ /* 0x000fe200078e0208 */
[----:B------:R-:W-:Y:S01]  /*81c0*/  I2IP.S8.S32.SAT R89, R11, R6, RZ ;  /* 0x000000060b597239 */ /* 0x000fe200000014ff */
[C---:B------:R-:W-:Y:S01]  /*81d0*/  IMAD R15, R70.reuse, R15, RZ ;  /* 0x0000000f460f7224 */ /* 0x040fe200078e02ff */
[----:B------:R-:W-:Y:S01]  /*81e0*/  PRMT R3, R83, 0x8880, RZ ;  /* 0x0000888053037816 */ /* 0x000fe200000000ff */
[----:B------:R-:W-:Y:S01]  /*81f0*/  IMAD R9, R73, R72, R9 ;  /* 0x0000004849097224 */ /* 0x000fe200078e0209 */
[----:B------:R-:W-:Y:S01]  /*8200*/  I2IP.S8.S32.SAT R89, R5, R4, R89 ;  /* 0x0000000405597239 */ /* 0x000fe20000001459 */
[C---:B------:R-:W-:Y:S01]  /*8210*/  IMAD R12, R70.reuse, R16, RZ ;  /* 0x00000010460c7224 */ /* 0x040fe200078e02ff */
[----:B------:R-:W-:Y:S01]  /*8220*/  SHF.R.S32.HI R2, RZ, 0x18, R2 ;  /* 0x00000018ff027819 */ /* 0x000fe20000011402 */
[----:B------:R-:W-:Y:S01]  /*8230*/  IMAD R10, R75, R72, R10 ;  /* 0x000000484b0a7224 */ /* 0x000fe200078e020a */
[----:B------:R-:W-:Y:S01]  /*8240*/  SHF.R.S32.HI R0, RZ, 0x18, R82 ;  /* 0x00000018ff007819 */ /* 0x000fe20000011452 */
[C---:B------:R-:W-:Y:S01]  /*8250*/  IMAD R13, R70.reuse, R17, RZ ;  /* 0x00000011460d7224 */ /* 0x040fe200078e02ff */
[----:B------:R-:W-:Y:S01]  /*8260*/  SHF.R.S32.HI R74, RZ, 0x18, R83 ;  /* 0x00000018ff4a7819 */ /* 0x000fe20000011453 */
[----:B------:R-:W-:Y:S01]  /*8270*/  IMAD R14, R70, R18, RZ ;  /* 0x00000012460e7224 */ /* 0x000fe200078e02ff */
[----:B------:R-:W-:Y:S01]  /*8280*/  SHF.L.U32 R73, R83, 0x8, RZ ;  /* 0x0000000853497819 */ /* 0x000fe200000006ff */
[-C--:B------:R-:W-:Y:S01]  /*8290*/  IMAD R15, R0, R72.reuse, R15 ;  /* 0x00000048000f7224 */ /* 0x080fe200078e020f */
[C---:B------:R-:W-:Y:S01]  /*82a0*/  SHF.L.U32 R0, R84.reuse, 0x10, RZ ;  /* 0x0000001054007819 */ /* 0x040fe200000006ff */
[-C--:B------:R-:W-:Y:S01]  /*82b0*/  IMAD R12, R3, R72.reuse, R12 ;  /* 0x00000048030c7224 */ /* 0x080fe200078e020c */
[----:B------:R-:W-:Y:S01]  /*82c0*/  PRMT R3, R84, 0x8880, RZ ;  /* 0x0000888054037816 */ /* 0x000fe200000000ff */
[----:B------:R-:W-:Y:S01]  /*82d0*/  IMAD R13, R2, R72, R13 ;  /* 0x00000048020d7224 */ /* 0x000fe200078e020d */
[----:B------:R-:W-:Y:S01]  /*82e0*/  SHF.R.S32.HI R73, RZ, 0x18, R73 ;  /* 0x00000018ff497819 */ /* 0x000fe20000011449 */
[----:B------:R-:W-:Y:S01]  /*82f0*/  IMAD R19, R70, R19, RZ ;  /* 0x0000001346137224 */ /* 0x000fe200078e02ff */
[----:B------:R-:W-:Y:S01]  /*8300*/  I2IP.S8.S32.SAT R90, R15, R10, RZ ;  /* 0x0000000a0f5a7239 */ /* 0x000fe200000014ff */
[----:B------:R-:W-:Y:S01]  /*8310*/  IMAD.SHL.U32 R2, R84, 0x100, RZ ;  /* 0x0000010054027824 */ /* 0x000fe200078e00ff */
[----:B------:R-:W-:Y:S01]  /*8320*/  SHF.R.S32.HI R0, RZ, 0x18, R0 ;  /* 0x00000018ff007819 */ /* 0x000fe20000011400 */
[C---:B------:R-:W-:Y:S01]  /*8330*/  IMAD R16, R70.reuse, R20, RZ ;  /* 0x0000001446107224 */ /* 0x040fe200078e02ff */
[----:B------:R-:W-:Y:S01]  /*8340*/  I2IP.S8.S32.SAT R90, R9, R8, R90 ;  /* 0x00000008095a7239 */ /* 0x000fe2000000145a */
[-C--:B------:R-:W-:Y:S01]  /*8350*/  IMAD R14, R73, R72.reuse, R14 ;  /* 0x00000048490e7224 */ /* 0x080fe200078e020e */
[----:B------:R-:W-:Y:S01]  /*8360*/  SHF.R.S32.HI R73, RZ, 0x18, R2 ;  /* 0x00000018ff497819 */ /* 0x000fe20000011402 */
[----:B------:R-:W-:Y:S01]  /*8370*/  IMAD R17, R70, R21, RZ ;  /* 0x0000001546117224 */ /* 0x000fe200078e02ff */
[----:B------:R-:W-:Y:S01]  /*8380*/  SHF.L.U32 R2, R85, 0x8, RZ ;  /* 0x0000000855027819 */ /* 0x000fe200000006ff */
[----:B------:R-:W-:Y:S01]  /*8390*/  IMAD R19, R74, R72, R19 ;  /* 0x000000484a137224 */ /* 0x000fe200078e0213 */
[----:B------:R-:W-:Y:S01]  /*83a0*/  SHF.R.S32.HI R74, RZ, 0x18, R94 ;  /* 0x00000018ff4a7819 */ /* 0x000fe2000001145e */
[----:B------:R-:W-:Y:S01]  /*83b0*/  IMAD R18, R70, R22, RZ ;  /* 0x0000001646127224 */ /* 0x000fe200078e02ff */
[----:B------:R-:W-:Y:S01]  /*83c0*/  SHF.L.U32 R75, R98, 0x8, RZ ;  /* 0x00000008624b7819 */ /* 0x000fe200000006ff */
[----:B------:R-:W-:Y:S01]  /*83d0*/  IMAD R16, R3, R72, R16 ;  /* 0x0000004803107224 */ /* 0x000fe200078e0210 */
[----:B------:R-:W-:Y:S01]  /*83e0*/  I2IP.S8.S32.SAT R91, R19, R14, RZ ;  /* 0x0000000e135b7239 */ /* 0x000fe200000014ff */
[----:B------:R-:W-:Y:S01]  /*83f0*/  IMAD R17, R0, R72, R17 ;  /* 0x0000004800117224 */ /* 0x000fe200078e0211 */
[----:B------:R-:W-:Y:S01]  /*8400*/  SHF.R.S32.HI R0, RZ, 0x18, R84 ;  /* 0x00000018ff007819 */ /* 0x000fe20000011454 */
[C---:B------:R-:W-:Y:S01]  /*8410*/  IMAD R23, R70.reuse, R23, RZ ;  /* 0x0000001746177224 */ /* 0x040fe200078e02ff */
[----:B------:R-:W-:Y:S01]  /*8420*/  I2IP.S8.S32.SAT R91, R13, R12, R91 ;  /* 0x0000000c0d5b7239 */ /* 0x000fe2000000145b */
[----:B------:R-:W-:Y:S01]  /*8430*/  IMAD R18, R73, R72, R18 ;  /* 0x0000004849127224 */ /* 0x000fe200078e0212 */
[C---:B------:R-:W-:Y:S01]  /*8440*/  SHF.L.U32 R73, R85.reuse, 0x10, RZ ;  /* 0x0000001055497819 */ /* 0x040fe200000006ff */
[----:B------:R-:W-:Y:S01]  /*8450*/  IMAD R20, R70, R24, RZ ;  /* 0x0000001846147224 */ /* 0x000fe200078e02ff */
[----:B------:R-:W-:Y:S01]  /*8460*/  PRMT R3, R85, 0x8880, RZ ;  /* 0x0000888055037816 */ /* 0x000fe200000000ff */
[----:B------:R-:W-:Y:S01]  /*8470*/  IMAD R23, R0, R72, R23 ;  /* 0x0000004800177224 */ /* 0x000fe200078e0217 */
[----:B------:R-:W-:Y:S01]  /*8480*/  SHF.R.S32.HI R0, RZ, 0x18, R73 ;  /* 0x00000018ff007819 */ /* 0x000fe20000011449 */
[C---:B------:R-:W-:Y:S01]  /*8490*/  IMAD R21, R70.reuse, R25, RZ ;  /* 0x0000001946157224 */ /* 0x040fe200078e02ff */
[----:B------:R-:W-:Y:S01]  /*84a0*/  SHF.R.S32.HI R73, RZ, 0x18, R2 ;  /* 0x00000018ff497819 */ /* 0x000fe20000011402 */
[C---:B------:R-:W-:Y:S01]  /*84b0*/  IMAD R22, R70.reuse, R26, RZ ;  /* 0x0000001a46167224 */ /* 0x040fe200078e02ff */
[----:B------:R1:W-:Y:S01]  /*84c0*/  STS.128 [R135+UR44+0xa200], R88 ;  /* 0x00a2005887007988 */ /* 0x0003e20008000c2c */
[----:B------:R-:W-:Y:S01]  /*84d0*/  IMAD R20, R3, R72, R20 ;  /* 0x0000004803147224 */ /* 0x000fe200078e0214 */
[----:B------:R-:W-:Y:S01]  /*84e0*/  SHF.R.S32.HI R2, RZ, 0x18, R85 ;  /* 0x00000018ff027819 */ /* 0x000fe20000011455 */
[----:B------:R-:W-:Y:S01]  /*84f0*/  IMAD R27, R70, R27, RZ ;  /* 0x0000001b461b7224 */ /* 0x000fe200078e02ff */
[----:B------:R-:W-:Y:S01]  /*8500*/  I2IP.S8.S32.SAT R100, R23, R18, RZ ;  /* 0x0000001217647239 */ /* 0x000fe200000014ff */
[-C--:B------:R-:W-:Y:S01]  /*8510*/  IMAD R21, R0, R72.reuse, R21 ;  /* 0x0000004800157224 */ /* 0x080fe200078e0215 */
[C---:B------:R-:W-:Y:S01]  /*8520*/  PRMT R3, R86.reuse, 0x8880, RZ ;  /* 0x0000888056037816 */ /* 0x040fe200000000ff */
[-C--:B------:R-:W-:Y:S01]  /*8530*/  IMAD R22, R73, R72.reuse, R22 ;  /* 0x0000004849167224 */ /* 0x080fe200078e0216 */
[----:B------:R-:W-:Y:S01]  /*8540*/  SHF.L.U32 R0, R86, 0x10, RZ ;  /* 0x0000001056007819 */ /* 0x000fe200000006ff */
[----:B------:R-:W-:Y:S01]  /*8550*/  IMAD R27, R2, R72, R27 ;  /* 0x00000048021b7224 */ /* 0x000fe200078e021b */
[----:B------:R-:W-:Y:S01]  /*8560*/  SHF.L.U32 R2, R86, 0x8, RZ ;  /* 0x0000000856027819 */ /* 0x000fe200000006ff */
[C---:B------:R-:W-:Y:S01]  /*8570*/  IMAD R24, R70.reuse, R28, RZ ;  /* 0x0000001c46187224 */ /* 0x040fe200078e02ff */
[----:B------:R-:W-:Y:S01]  /*8580*/  SHF.R.S32.HI R0, RZ, 0x18, R0 ;  /* 0x00000018ff007819 */ /* 0x000fe20000011400 */
[C---:B------:R-:W-:Y:S01]  /*8590*/  IMAD R25, R70.reuse, R29, RZ ;  /* 0x0000001d46197224 */ /* 0x040fe200078e02ff */
        /* <DEDUP_REMOVED lines=10> */
[C---:B------:R-:W-:Y:S01]  /*8640*/  SHF.L.U32 R0, R87.reuse, 0x10, RZ ;  /* 0x0000001057007819 */ /* 0x040fe200000006ff */
        /* <DEDUP_REMOVED lines=13> */
[C---:B------:R-:W-:Y:S01]  /*8720*/  PRMT R3, R92.reuse, 0x8880, RZ ;  /* 0x000088805c037816 */ /* 0x040fe200000000ff */
[----:B------:R-:W-:Y:S01]  /*8730*/  IMAD R30, R73, R72, R30 ;  /* 0x00000048491e7224 */ /* 0x000fe200078e021e */
[----:B------:R-:W-:Y:S01]  /*8740*/  I2IP.S8.S32.SAT R102, R25, R24, R102 ;  /* 0x0000001819667239 */ /* 0x000fe20000001466 */
[----:B------:R-:W-:Y:S01]  /*8750*/  IMAD.U32 R0, R92, 0x10000, RZ ;  /* 0x000100005c007824 */ /* 0x000fe200078e00ff */
[----:B------:R-:W-:Y:S01]  /*8760*/  SHF.R.S32.HI R75, RZ, 0x18, R75 ;  /* 0x00000018ff4b7819 */ /* 0x000fe2000001144b */
[----:B------:R-:W-:Y:S01]  /*8770*/  IMAD R35, R2, R72, R35 ;  /* 0x0000004802237224 */ /* 0x000fe200078e0223 */
[----:B------:R-:W-:Y:S01]  /*8780*/  SHF.L.U32 R2, R92, 0x8, RZ ;  /* 0x000000085c027819 */ /* 0x000fe200000006ff */
[C---:B------:R-:W-:Y:S01]  /*8790*/  IMAD R32, R70.reuse, R36, RZ ;  /* 0x0000002446207224 */ /* 0x040fe200078e02ff */
[----:B------:R-:W-:Y:S01]  /*87a0*/  SHF.R.S32.HI R0, RZ, 0x18, R0 ;  /* 0x00000018ff007819 */ /* 0x000fe20000011400 */
[C---:B------:R-:W-:Y:S01]  /*87b0*/  IMAD R33, R70.reuse, R37, RZ ;  /* 0x0000002546217224 */ /* 0x040fe200078e02ff */
[----:B------:R-:W-:Y:S01]  /*87c0*/  SHF.R.S32.HI R73, RZ, 0x18, R2 ;  /* 0x00000018ff497819 */ /* 0x000fe20000011402 */
[----:B------:R-:W-:Y:S01]  /*87d0*/  IMAD R34, R70, R38, RZ ;  /* 0x0000002646227224 */ /* 0x000fe200078e02ff */
[----:B------:R-:W-:Y:S01]  /*87e0*/  I2IP.S8.S32.SAT R103, R35, R30, RZ ;  /* 0x0000001e23677239 */ /* 0x000fe200000014ff */
[-C--:B------:R-:W-:Y:S01]  /*87f0*/  IMAD R32, R3, R72.reuse, R32 ;  /* 0x0000004803207224 */ /* 0x080fe200078e0220 */
[----:B------:R-:W-:Y:S01]  /*8800*/  PRMT R3, R93, 0x8880, RZ ;  /* 0x000088805d037816 */ /* 0x000fe200000000ff */
[----:B------:R-:W-:Y:S01]  /*8810*/  IMAD R33, R0, R72, R33 ;  /* 0x0000004800217224 */ /* 0x000fe200078e0221 */
[----:B------:R-:W-:Y:S01]  /*8820*/  SHF.R.S32.HI R0, RZ, 0x18, R92 ;  /* 0x00000018ff007819 */ /* 0x000fe2000001145c */
[C---:B------:R-:W-:Y:S01]  /*8830*/  IMAD R39, R70.reuse, R39, RZ ;  /* 0x0000002746277224 */ /* 0x040fe200078e02ff */
[----:B------:R-:W-:Y:S01]  /*8840*/  I2IP.S8.S32.SAT R103, R29, R28, R103 ;  /* 0x0000001c1d677239 */ /* 0x000fe20000001467 */
[----:B------:R-:W-:Y:S01]  /*8850*/  IMAD R34, R73, R72, R34 ;  /* 0x0000004849227224 */ /* 0x000fe200078e0222 */
[C---:B------:R-:W-:Y:S01]  /*8860*/  SHF.L.U32 R73, R93.reuse, 0x10, RZ ;  /* 0x000000105d497819 */ /* 0x040fe200000006ff */
[----:B------:R-:W-:Y:S01]  /*8870*/  IMAD R36, R70, R40, RZ ;  /* 0x0000002846247224 */ /* 0x000fe200078e02ff */
[----:B------:R-:W-:Y:S01]  /*8880*/  SHF.L.U32 R2, R93, 0x8, RZ ;  /* 0x000000085d027819 */ /* 0x000fe200000006ff */
[----:B------:R-:W-:Y:S01]  /*8890*/  IMAD R39, R0, R72, R39 ;  /* 0x0000004800277224 */ /* 0x000fe200078e0227 */
        /* <DEDUP_REMOVED lines=8> */
[----:B------:R-:W-:Y:S01]  /*8920*/  SHF.L.U32 R2, R94, 0x10, RZ ;  /* 0x000000105e027819 */ /* 0x000fe200000006ff */
[----:B------:R-:W-:Y:S01]  /*8930*/  IMAD R43, R70, R43, RZ ;  /* 0x0000002b462b7224 */ /* 0x000fe200078e02ff */
[----:B------:R-:W-:Y:S01]  /*8940*/  SHF.R.S32.HI R0, RZ, 0x18, R93 ;  /* 0x00000018ff007819 */ /* 0x000fe2000001145d */
        /* <DEDUP_REMOVED lines=11> */
[----:B------:R-:W-:Y:S01]  /*8a00*/  SHF.L.U32 R0, R95, 0x10, RZ ;  /* 0x000000105f007819 */ /* 0x000fe200000006ff */
[----:B------:R-:W-:Y:S01]  /*8a10*/  IMAD R47, R70, R47, RZ ;  /* 0x0000002f462f7224 */ /* 0x000fe200078e02ff */
[----:B------:R-:W-:Y:S01]  /*8a20*/  I2IP.S8.S32.SAT R109, R43, R38, RZ ;  /* 0x000000262b6d7239 */ /* 0x000fe200000014ff */
[----:B------:R-:W-:Y:S01]  /*8a30*/  IMAD R41, R2, R72, R41 ;  /* 0x0000004802297224 */ /* 0x000fe200078e0229 */
[C---:B------:R-:W-:Y:S01]  /*8a40*/  PRMT R3, R95.reuse, 0x8880, RZ ;  /* 0x000088805f037816 */ /* 0x040fe200000000ff */
[C---:B------:R-:W-:Y:S01]  /*8a50*/  IMAD R44, R70.reuse, R48, RZ ;  /* 0x00000030462c7224 */ /* 0x040fe200078e02ff */
[----:B------:R-:W-:Y:S01]  /*8a60*/  SHF.L.U32 R2, R95, 0x8, RZ ;  /* 0x000000085f027819 */ /* 0x000fe200000006ff */
[----:B------:R-:W-:Y:S01]  /*8a70*/  IMAD R42, R73, R72, R42 ;  /* 0x00000048492a7224 */ /* 0x000fe200078e022a */
[----:B------:R-:W-:Y:S01]  /*8a80*/  SHF.R.S32.HI R0, RZ, 0x18, R0 ;  /* 0x00000018ff007819 */ /* 0x000fe20000011400 */
[----:B------:R-:W-:Y:S01]  /*8a90*/  IMAD R45, R70, R49, RZ ;  /* 0x00000031462d7224 */ /* 0x000fe200078e02ff */
[----:B------:R-:W-:Y:S01]  /*8aa0*/  I2IP.S8.S32.SAT R109, R37, R36, R109 ;  /* 0x00000024256d7239 */ /* 0x000fe2000000146d */
[----:B------:R-:W-:Y:S01]  /*8ab0*/  IMAD R47, R74, R72, R47 ;  /* 0x000000484a2f7224 */ /* 0x000fe200078e022f */
[----:B------:R-:W-:Y:S01]  /*8ac0*/  SHF.R.S32.HI R73, RZ, 0x18, R2 ;  /* 0x00000018ff497819 */ /* 0x000fe20000011402 */
[C---:B------:R-:W-:Y:S01]  /*8ad0*/  IMAD R46, R70.reuse, R50, RZ ;  /* 0x00000032462e7224 */ /* 0x040fe200078e02ff */
[----:B------:R-:W-:Y:S01]  /*8ae0*/  SHF.R.S32.HI R2, RZ, 0x18, R95 ;  /* 0x00000018ff027819 */ /* 0x000fe2000001145f */
[----:B------:R-:W-:Y:S01]  /*8af0*/  IMAD R44, R3, R72, R44 ;  /* 0x00000048032c7224 */ /* 0x000fe200078e022c */
[----:B------:R-:W-:Y:S01]  /*8b00*/  I2IP.S8.S32.SAT R110, R47, R42, RZ ;  /* 0x0000002a2f6e7239 */ /* 0x000fe200000014ff */
[----:B------:R-:W-:Y:S01]  /*8b10*/  IMAD R51, R70, R51, RZ ;  /* 0x0000003346337224 */ /* 0x000fe200078e02ff */
[----:B------:R-:W-:Y:S01]  /*8b20*/  PRMT R3, R96, 0x8880, RZ ;  /* 0x0000888060037816 */ /* 0x000fe200000000ff */
[----:B------:R-:W-:Y:S01]  /*8b30*/  IMAD R45, R0, R72, R45 ;  /* 0x00000048002d7224 */ /* 0x000fe200078e022d */
[----:B------:R-:W-:Y:S01]  /*8b40*/  I2IP.S8.S32.SAT R110, R41, R40, R110 ;  /* 0x00000028296e7239 */ /* 0x000fe2000000146e */
[----:B------:R-:W-:Y:S01]  /*8b50*/  IMAD R48, R70, R52, RZ ;  /* 0x0000003446307224 */ /* 0x000fe200078e02ff */
[----:B------:R-:W-:Y:S01]  /*8b60*/  SHF.L.U32 R74, R97, 0x10, RZ ;  /* 0x00000010614a7819 */ /* 0x000fe200000006ff */
[-C--:B------:R-:W-:Y:S01]  /*8b70*/  IMAD R46, R73, R72.reuse, R46 ;  /* 0x00000048492e7224 */ /* 0x080fe200078e022e */
[----:B------:R-:W-:Y:S01]  /*8b80*/  PRMT R73, R97, 0x8880, RZ ;  /* 0x0000888061497816 */ /* 0x000fe200000000ff */
[-C--:B------:R-:W-:Y:S01]  /*8b90*/  IMAD R51, R2, R72.reuse, R51 ;  /* 0x0000004802337224 */ /* 0x080fe200078e0233 */
[----:B------:R-:W-:Y:S01]  /*8ba0*/  SHF.R.S32.HI R74, RZ, 0x18, R74 ;  /* 0x00000018ff4a7819 */ /* 0x000fe2000001144a */
[C---:B------:R-:W-:Y:S01]  /*8bb0*/  IMAD.U32 R0, R96.reuse, 0x10000, RZ ;  /* 0x0001000060007824 */ /* 0x040fe200078e00ff */
        /* <DEDUP_REMOVED lines=10> */
[----:B------:R-:W-:Y:S01]  /*8c60*/  SHF.R.S32.HI R0, RZ, 0x18, R97 ;  /* 0x00000018ff007819 */ /* 0x000fe20000011461 */
[----:B------:R-:W-:Y:S01]  /*8c70*/  IMAD R50, R3, R72, R50 ;  /* 0x0000004803327224 */ /* 0x000fe200078e0232 */
[----:B------:R-:W-:Y:S01]  /*8c80*/  SHF.L.U32 R3, R97, 0x8, RZ ;  /* 0x0000000861037819 */ /* 0x000fe200000006ff */
[C---:B------:R-:W-:Y:S01]  /*8c90*/  IMAD R52, R70.reuse, R56, RZ ;  /* 0x0000003846347224 */ /* 0x040fe200078e02ff */
[----:B------:R-:W-:Y:S01]  /*8ca0*/  I2IP.S8.S32.SAT R111, R45, R44, R111 ;  /* 0x0000002c2d6f7239 */ /* 0x000fe2000000146f */
[----:B------:R-:W-:Y:S01]  /*8cb0*/  IMAD R53, R70, R57, RZ ;  /* 0x0000003946357224 */ /* 0x000fe200078e02ff */
[----:B------:R-:W-:Y:S01]  /*8cc0*/  SHF.R.S32.HI R3, RZ, 0x18, R3 ;  /* 0x00000018ff037819 */ /* 0x000fe20000011403 */
[----:B------:R-:W-:Y:S01]  /*8cd0*/  IMAD R55, R2, R72, R55 ;  /* 0x0000004802377224 */ /* 0x000fe200078e0237 */
[----:B------:R-:W-:Y:S01]  /*8ce0*/  SHF.L.U32 R2, R98, 0x10, RZ ;  /* 0x0000001062027819 */ /* 0x000fe200000006ff */
[C---:B------:R-:W-:Y:S01]  /*8cf0*/  IMAD R54, R70.reuse, R58, RZ ;  /* 0x0000003a46367224 */ /* 0x040fe200078e02ff */
[----:B------:R1:W-:Y:S01]  /*8d00*/  STS.128 [R159+0xa200], R108 ;  /* 0x00a2006c9f007388 */ /* 0x0003e20000000c00 */
[----:B------:R-:W-:Y:S01]  /*8d10*/  IMAD R52, R73, R72, R52 ;  /* 0x0000004849347224 */ /* 0x000fe200078e0234 */
[----:B------:R-:W-:Y:S01]  /*8d20*/  I2IP.S8.S32.SAT R112, R55, R50, RZ ;  /* 0x0000003237707239 */ /* 0x000fe200000014ff */
[----:B------:R-:W-:Y:S01]  /*8d30*/  IMAD R59, R70, R59, RZ ;  /* 0x0000003b463b7224 */ /* 0x000fe200078e02ff */
[----:B------:R-:W-:Y:S01]  /*8d40*/  PRMT R73, R98, 0x8880, RZ ;  /* 0x0000888062497816 */ /* 0x000fe200000000ff */
[----:B------:R-:W-:Y:S01]  /*8d50*/  IMAD R53, R74, R72, R53 ;  /* 0x000000484a357224 */ /* 0x000fe200078e0235 */
[----:B------:R-:W-:Y:S01]  /*8d60*/  I2IP.S8.S32.SAT R112, R49, R48, R112 ;  /* 0x0000003031707239 */ /* 0x000fe20000001470 */
[C---:B------:R-:W-:Y:S01]  /*8d70*/  IMAD R56, R70.reuse, R60, RZ ;  /* 0x0000003c46387224 */ /* 0x040fe200078e02ff */
[----:B------:R-:W-:Y:S01]  /*8d80*/  SHF.R.S32.HI R2, RZ, 0x18, R2 ;  /* 0x00000018ff027819 */ /* 0x000fe20000011402 */
[-C--:B------:R-:W-:Y:S01]  /*8d90*/  IMAD R54, R3, R72.reuse, R54 ;  /* 0x0000004803367224 */ /* 0x080fe200078e0236 */
[----:B------:R-:W-:Y:S01]  /*8da0*/  PRMT R3, R99, 0x8880, RZ ;  /* 0x0000888063037816 */ /* 0x000fe200000000ff */
[----:B------:R-:W-:Y:S01]  /*8db0*/  IMAD R57, R70, R61, RZ ;  /* 0x0000003d46397224 */ /* 0x000fe200078e02ff */
[----:B------:R-:W-:Y:S01]  /*8dc0*/  SHF.R.S32.HI R74, RZ, 0x18, R99 ;  /* 0x00000018ff4a7819 */ /* 0x000fe20000011463 */
[-C--:B------:R-:W-:Y:S01]  /*8dd0*/  IMAD R59, R0, R72.reuse, R59 ;  /* 0x00000048003b7224 */ /* 0x080fe200078e023b */
[----:B------:R-:W-:Y:S01]  /*8de0*/  SHF.R.S32.HI R0, RZ, 0x18, R98 ;  /* 0x00000018ff007819 */ /* 0x000fe20000011462 */
[----:B------:R-:W-:Y:S01]  /*8df0*/  IMAD R56, R73, R72, R56 ;  /* 0x0000004849387224 */ /* 0x000fe200078e0238 */
[----:B------:R-:W-:Y:S01]  /*8e00*/  SHF.L.U32 R73, R99, 0x8, RZ ;  /* 0x0000000863497819 */ /* 0x000fe200000006ff */
[----:B------:R-:W-:Y:S01]  /*8e10*/  IMAD R58, R70, R62, RZ ;  /* 0x0000003e463a7224 */ /* 0x000fe200078e02ff */
[----:B------:R-:W-:Y:S01]  /*8e20*/  I2IP.S8.S32.SAT R113, R59, R54, RZ ;  /* 0x000000363b717239 */ /* 0x000fe200000014ff */
[----:B------:R-:W-:Y:S01]  /*8e30*/  IMAD R57, R2, R72, R57 ;  /* 0x0000004802397224 */ /* 0x000fe200078e0239 */
[----:B------:R-:W-:Y:S01]  /*8e40*/  SHF.L.U32 R2, R99, 0x10, RZ ;  /* 0x0000001063027819 */ /* 0x000fe200000006ff */
[C---:B------:R-:W-:Y:S01]  /*8e50*/  IMAD R63, R70.reuse, R63, RZ ;  /* 0x0000003f463f7224 */ /* 0x040fe200078e02ff */
[----:B------:R-:W-:Y:S01]  /*8e60*/  SHF.R.S32.HI R73, RZ, 0x18, R73 ;  /* 0x00000018ff497819 */ /* 0x000fe20000011449 */
[C---:B------:R-:W-:Y:S01]  /*8e70*/  IMAD R60, R70.reuse, R64, RZ ;  /* 0x00000040463c7224 */ /* 0x040fe200078e02ff */
[----:B------:R-:W-:Y:S01]  /*8e80*/  SHF.R.S32.HI R2, RZ, 0x18, R2 ;  /* 0x00000018ff027819 */ /* 0x000fe20000011402 */
[----:B------:R-:W-:Y:S01]  /*8e90*/  IMAD R58, R75, R72, R58 ;  /* 0x000000484b3a7224 */ /* 0x000fe200078e023a */
[----:B------:R-:W-:Y:S01]  /*8ea0*/  I2IP.S8.S32.SAT R113, R53, R52, R113 ;  /* 0x0000003435717239 */ /* 0x000fe20000001471 */
[----:B------:R-:W-:Y:S02]  /*8eb0*/  IMAD R61, R70, R65, RZ ;  /* 0x00000041463d7224 */ /* 0x000fe400078e02ff */
[-C--:B------:R-:W-:Y:S02]  /*8ec0*/  IMAD R63, R0, R72.reuse, R63 ;  /* 0x00000048003f7224 */ /* 0x080fe400078e023f */
[----:B------:R-:W-:Y:S01]  /*8ed0*/  IMAD R60, R3, R72, R60 ;  /* 0x00000048033c7224 */ /* 0x000fe200078e023c */
[----:B------:R-:W-:Y:S01]  /*8ee0*/  @P6 SHF.L.U32 R3, R149, 0x1f, RZ ;  /* 0x0000001f95036819 */ /* 0x000fe200000006ff */
        /* <DEDUP_REMOVED lines=8> */
[----:B------:R-:W-:Y:S02]  /*8f70*/  I2IP.S8.S32.SAT R115, R61, R60, R0 ;  /* 0x0000003c3d737239 */ /* 0x000fe40000001400 */
[----:B------:R-:W-:Y:S03]  /*8f80*/  LEA R0, R150, UR44, 0x3 ;  /* 0x0000002c96007c11 */ /* 0x000fe6000f8e18ff */
        /* <DEDUP_REMOVED lines=9> */
[----:B------:R-:W-:Y:S02]  /*9020*/  UIADD3 UR4, UP0, UPT, UR62, 0x680, URZ ;  /* 0x000006803e047890 */ /* 0x000fe4000ff1e0ff */
[----:B------:R-:W-:Y:S02]  /*9030*/  UIADD3 UR9, UPT, UPT, UR49, 0x40, URZ ;  /* 0x0000004031097890 */ /* 0x000fe4000fffe0ff */
[----:B------:R-:W-:Y:S02]  /*9040*/  UIADD3 UR8, UPT, UPT, UR44, 0xa200, URZ ;  /* 0x0000a2002c087890 */ /* 0x000fe4000fffe0ff */
[----:B------:R-:W-:Y:S01]  /*9050*/  UIADD3.X UR5, UPT, UPT, URZ, UR63, URZ, UP0, !UPT ;  /* 0x0000003fff057290 */ /* 0x000fe200087fe4ff */
[----:B------:R-:W-:Y:S01]  /*9060*/  UMOV UR10, UR50 ;  /* 0x00000032000a7c82 */ /* 0x000fe20008000000 */
[----:B------:R-:W-:Y:S07]  /*9070*/  UMOV UR11, UR36 ;  /* 0x00000024000b7c82 */ /* 0x000fee0008000000 */
[----:B------:R2:W-:Y:S01]  /*9080*/  UTMASTG.3D [UR8], [UR4] ;  /* 0x00000008040073b5 */ /* 0x0005e20008010000 */
[----:B------:R0:W-:Y:S01]  /*9090*/  UTMACMDFLUSH ;  /* 0x00000000000079b7 */ /* 0x0001e20000000000 */
[----:B--2---:R-:W-:Y:S04]  /*90a0*/  DEPBAR.LE SB0, 0x1 ;  /* 0x000080400000791a */ /* 0x004fe80000000000 */
.L_x_124:
[----:B------:R-:W-:Y:S05]  /*90b0*/  BSYNC.RECONVERGENT B0 ;  /* 0x0000000000007941 */ /* 0x000fea0003800200 */
.L_x_123:
        /* <DEDUP_REMOVED lines=16> */
.L_x_128:
[----:B------:R-:W-:Y:S05]  /*91c0*/  BSYNC B0 ;  /* 0x0000000000007941 */ /* 0x000fea0003800000 */
.L_x_127:
        /* <DEDUP_REMOVED lines=20> */
.L_x_126:
[----:B------:R-:W-:Y:S05]  /*9310*/  BSYNC B1 ;  /* 0x0000000000017941 */ /* 0x000fea0003800000 */
.L_x_125:
        /* <DEDUP_REMOVED lines=21> */
.L_x_130:
        /* <DEDUP_REMOVED lines=8> */
[----:B------:R-:W-:Y:S01]  /*94f0*/  ISETP.NE.AND P0, PT, R157, RZ, PT ;  /* 0x000000ff9d00720c */ /* 0x000fe20003f05270 */
[----:B------:R-:W2:Y:S01]  /*9500*/  LDTM.x64 R4, tmem[UR4+0x80] ;  /* 0x00008004000479ee */ /* 0x000ea20008340000 */
[----:B------:R-:W-:Y:S01]  /*9510*/  ISETP.NE.AND P6, PT, R106, RZ, PT ;  /* 0x000000ff6a00720c */ /* 0x000fe20003fc5270 */
[C---:B--2---:R-:W-:Y:S02]  /*9520*/  IMAD R0, R70.reuse, R4, RZ ;  /* 0x0000000446007224 */ /* 0x044fe400078e02ff */
[C---:B------:R-:W-:Y:S02]  /*9530*/  IMAD R3, R70.reuse, R6, RZ ;  /* 0x0000000646037224 */ /* 0x040fe400078e02ff */
[C---:B------:R-:W-:Y:S02]  /*9540*/  IMAD R4, R70.reuse, R8, RZ ;  /* 0x0000000846047224 */ /* 0x040fe400078e02ff */
[C---:B------:R-:W-:Y:S02]  /*9550*/  IMAD R6, R70.reuse, R10, RZ ;  /* 0x0000000a46067224 */ /* 0x040fe400078e02ff */
[C---:B------:R-:W-:Y:S02]  /*9560*/  IMAD R2, R70.reuse, R5, RZ ;  /* 0x0000000546027224 */ /* 0x040fe400078e02ff */
[C---:B------:R-:W-:Y:S02]  /*9570*/  IMAD R8, R70.reuse, R12, RZ ;  /* 0x0000000c46087224 */ /* 0x040fe400078e02ff */
[C---:B------:R-:W-:Y:S02]  /*9580*/  IMAD R10, R70.reuse, R14, RZ ;  /* 0x0000000e460a7224 */ /* 0x040fe400078e02ff */
[C---:B------:R-:W-:Y:S02]  /*9590*/  IMAD R5, R70.reuse, R9, RZ ;  /* 0x0000000946057224 */ /* 0x040fe400078e02ff */
[----:B------:R-:W-:Y:S01]  /*95a0*/  IMAD R0, R73, R72, R0 ;  /* 0x0000004849007224 */ /* 0x000fe200078e0200 */
[----:B------:R-:W-:Y:S01]  /*95b0*/  SHF.L.U32 R73, R81, 0x8, RZ ;  /* 0x0000000851497819 */ /* 0x000fe200000006ff */
[C---:B------:R-:W-:Y:S02]  /*95c0*/  IMAD R12, R70.reuse, R16, RZ ;  /* 0x00000010460c7224 */ /* 0x040fe400078e02ff */
[C---:B------:R-:W-:Y:S01]  /*95d0*/  IMAD R14, R70.reuse, R18, RZ ;  /* 0x00000012460e7224 */ /* 0x040fe200078e02ff */
[----:B------:R-:W-:Y:S01]  /*95e0*/  SHF.R.S32.HI R73, RZ, 0x18, R73 ;  /* 0x00000018ff497819 */ /* 0x000fe20000011449 */
[C---:B------:R-:W-:Y:S02]  /*95f0*/  IMAD R9, R70.reuse, R13, RZ ;  /* 0x0000000d46097224 */ /* 0x040fe400078e02ff */
[C---:B------:R-:W-:Y:S02]  /*9600*/  IMAD R16, R70.reuse, R20, RZ ;  /* 0x0000001446107224 */ /* 0x040fe400078e02ff */
[C---:B------:R-:W-:Y:S02]  /*9610*/  IMAD R18, R70.reuse, R22, RZ ;  /* 0x0000001646127224 */ /* 0x040fe400078e02ff */
[C---:B------:R-:W-:Y:S02]  /*9620*/  IMAD R13, R70.reuse, R17, RZ ;  /* 0x00000011460d7224 */ /* 0x040fe400078e02ff */
[C---:B------:R-:W-:Y:S02]  /*9630*/  IMAD R20, R70.reuse, R24, RZ ;  /* 0x0000001846147224 */ /* 0x040fe400078e02ff */
[C---:B------:R-:W-:Y:S02]  /*9640*/  IMAD R22, R70.reuse, R26, RZ ;  /* 0x0000001a46167224 */ /* 0x040fe400078e02ff */
[----:B------:R-:W-:Y:S02]  /*9650*/  IMAD R2, R75, R72, R2 ;  /* 0x000000484b027224 */ /* 0x000fe400078e0202 */
[C---:B------:R-:W-:Y:S02]  /*9660*/  IMAD R17, R70.reuse, R21, RZ ;  /* 0x0000001546117224 */ /* 0x040fe400078e02ff */
        /* <DEDUP_REMOVED lines=18> */
[C---:B------:R-:W-:Y:S01]  /*9790*/  IMAD R60, R70.reuse, R64, RZ ;  /* 0x00000040463c7224 */ /* 0x040fe200078e02ff */
[----:B------:R-:W-:Y:S01]  /*97a0*/  SHF.R.S32.HI R64, RZ, 0x18, R80 ;  /* 0x00000018ff407819 */ /* 0x000fe20000011450 */
[C---:B------:R-:W-:Y:S02]  /*97b0*/  IMAD R26, R70.reuse, R30, RZ ;  /* 0x0000001e461a7224 */ /* 0x040fe400078e02ff */
[C---:B------:R-:W-:Y:S02]  /*97c0*/  IMAD R30, R70.reuse, R34, RZ ;  /* 0x00000022461e7224 */ /* 0x040fe400078e02ff */
[C---:B------:R-:W-:Y:S02]  /*97d0*/  IMAD R57, R70.reuse, R61, RZ ;  /* 0x0000003d46397224 */ /* 0x040fe400078e02ff */
[C---:B------:R-:W-:Y:S01]  /*97e0*/  IMAD R61, R70.reuse, R65, RZ ;  /* 0x00000041463d7224 */ /* 0x040fe200078e02ff */
[C---:B------:R-:W-:Y:S01]  /*97f0*/  PRMT R65, R81.reuse, 0x8880, RZ ;  /* 0x0000888051417816 */ /* 0x040fe200000000ff */
[C---:B------:R-:W-:Y:S02]  /*9800*/  IMAD R34, R70.reuse, R38, RZ ;  /* 0x0000002646227224 */ /* 0x040fe400078e02ff */
[----:B------:R-:W-:Y:S02]  /*9810*/  IMAD R38, R70, R42, RZ ;  /* 0x0000002a46267224 */ /* 0x000fe400078e02ff */
[----:B------:R-:W-:Y:S01]  /*9820*/  IMAD R3, R74, R72, R3 ;  /* 0x000000484a037224 */ /* 0x000fe200078e0203 */
[----:B------:R-:W-:Y:S01]  /*9830*/  SHF.R.S32.HI R74, RZ, 0x18, R81 ;  /* 0x00000018ff4a7819 */ /* 0x000fe20000011451 */
[C---:B------:R-:W-:Y:S02]  /*9840*/  IMAD R42, R70.reuse, R46, RZ ;  /* 0x0000002e462a7224 */ /* 0x040fe400078e02ff */
[C---:B------:R-:W-:Y:S02]  /*9850*/  IMAD R46, R70.reuse, R50, RZ ;  /* 0x00000032462e7224 */ /* 0x040fe400078e02ff */
[C---:B------:R-:W-:Y:S02]  /*9860*/  IMAD R51, R70.reuse, R51, RZ ;  /* 0x0000003346337224 */ /* 0x040fe400078e02ff */
[C---:B------:R-:W-:Y:S02]  /*9870*/  IMAD R50, R70.reuse, R54, RZ ;  /* 0x0000003646327224 */ /* 0x040fe400078e02ff */
[C---:B------:R-:W-:Y:S02]  /*9880*/  IMAD R54, R70.reuse, R58, RZ ;  /* 0x0000003a46367224 */ /* 0x040fe400078e02ff */
[C---:B------:R-:W-:Y:S02]  /*9890*/  IMAD R58, R70.reuse, R62, RZ ;  /* 0x0000003e463a7224 */ /* 0x040fe400078e02ff */
[C---:B------:R-:W-:Y:S01]  /*98a0*/  IMAD R62, R70.reuse, R66, RZ ;  /* 0x00000042463e7224 */ /* 0x040fe200078e02ff */
[----:B------:R-:W-:Y:S01]  /*98b0*/  SHF.L.U32 R66, R81, 0x10, RZ ;  /* 0x0000001051427819 */ /* 0x000fe200000006ff */
[C---:B------:R-:W-:Y:S02]  /*98c0*/  IMAD R7, R70.reuse, R7, RZ ;  /* 0x0000000746077224 */ /* 0x040fe400078e02ff */
[----:B------:R-:W-:Y:S01]  /*98d0*/  IMAD R11, R70, R11, RZ ;  /* 0x0000000b460b7224 */ /* 0x000fe200078e02ff */
[----:B------:R-:W-:Y:S01]  /*98e0*/  SHF.R.S32.HI R66, RZ, 0x18, R66 ;  /* 0x00000018ff427819 */ /* 0x000fe20000011442 */
[-C--:B------:R-:W-:Y:S01]  /*98f0*/  IMAD R7, R64, R72.reuse, R7 ;  /* 0x0000004840077224 */ /* 0x080fe200078e0207 */
[C---:B------:R-:W-:Y:S01]  /*9900*/  PRMT R64, R82.reuse, 0x8880, RZ ;  /* 0x0000888052407816 */ /* 0x040fe200000000ff */
[-C--:B------:R-:W-:Y:S01]  /*9910*/  IMAD R4, R65, R72.reuse, R4 ;  /* 0x0000004841047224 */ /* 0x080fe200078e0204 */
[----:B------:R-:W-:Y:S01]  /*9920*/  SHF.L.U32 R65, R82, 0x10, RZ ;  /* 0x0000001052417819 */ /* 0x000fe200000006ff */
[-C--:B------:R-:W-:Y:S02]  /*9930*/  IMAD R5, R66, R72.reuse, R5 ;  /* 0x0000004842057224 */ /* 0x080fe400078e0205 */
[-C--:B------:R-:W-:Y:S01]  /*9940*/  IMAD R6, R73, R72.reuse, R6 ;  /* 0x0000004849067224 */ /* 0x080fe200078e0206 */
[----:B------:R-:W-:Y:S01]  /*9950*/  I2IP.S8.S32.SAT R73, R7, R3, RZ ;  /* 0x0000000307497239 */ /* 0x000fe200000014ff */
[----:B------:R-:W-:Y:S01]  /*9960*/  IMAD R11, R74, R72, R11 ;  /* 0x000000484a0b7224 */ /* 0x000fe200078e020b */
[----:B------:R-:W-:Y:S01]  /*9970*/  SHF.L.U32 R7, R82, 0x8, RZ ;  /* 0x0000000852077819 */ /* 0x000fe200000006ff */
[C---:B------:R-:W-:Y:S01]  /*9980*/  IMAD R15, R70.reuse, R15, RZ ;  /* 0x0000000f460f7224 */ /* 0x040fe200078e02ff */
[----:B------:R-:W-:Y:S01]  /*9990*/  MOV R3, R64 ;  /* 0x0000004000037202 */ /* 0x000fe20000000f00 */
[C---:B------:R-:W-:Y:S01]  /*99a0*/  IMAD R19, R70.reuse, R19, RZ ;  /* 0x0000001346137224 */ /* 0x040fe200078e02ff */
[----:B------:R-:W-:Y:S01]  /*99b0*/  I2IP.S8.S32.SAT R11, R11, R6, RZ ;  /* 0x000000060b0b7239 */ /* 0x000fe200000014ff */
[C---:B------:R-:W-:Y:S01]  /*99c0*/  IMAD R23, R70.reuse, R23, RZ ;  /* 0x0000001746177224 */ /* 0x040fe200078e02ff */
[----:B------:R-:W-:Y:S01]  /*99d0*/  SHF.R.S32.HI R6, RZ, 0x18, R65 ;  /* 0x00000018ff067819 */ /* 0x000fe20000011441 */
[----:B------:R-:W-:Y:S01]  /*99e0*/  IMAD R8, R3, R72, R8 ;  /* 0x0000004803087224 */ /* 0x000fe200078e0208 */
[----:B------:R-:W-:Y:S01]  /*99f0*/  SHF.R.S32.HI R7, RZ, 0x18, R7 ;  /* 0x00000018ff077819 */ /* 0x000fe20000011407 */
[----:B------:R-:W-:Y:S01]  /*9a00*/  IMAD R27, R70, R27, RZ ;  /* 0x0000001b461b7224 */ /* 0x000fe200078e02ff */
[----:B-1----:R-:W-:Y:S01]  /*9a10*/  I2IP.S8.S32.SAT R88, R2, R0, R73 ;  /* 0x0000000002587239 */ /* 0x002fe20000001449 */
[-C--:B------:R-:W-:Y:S01]  /*9a20*/  IMAD R9, R6, R72.reuse, R9 ;  /* 0x0000004806097224 */ /* 0x080fe200078e0209 */
[----:B------:R-:W-:Y:S01]  /*9a30*/  SHF.L.U32 R2, R83, 0x10, RZ ;  /* 0x0000001053027819 */ /* 0x000fe200000006ff */
[----:B------:R-:W-:Y:S01]  /*9a40*/  IMAD R10, R7, R72, R10 ;  /* 0x00000048070a7224 */ /* 0x000fe200078e020a */
[----:B------:R-:W-:Y:S01]  /*9a50*/  SHF.R.S32.HI R0, RZ, 0x18, R82 ;  /* 0x00000018ff007819 */ /* 0x000fe20000011452 */
[C---:B------:R-:W-:Y:S01]  /*9a60*/  IMAD R31, R70.reuse, R31, RZ ;  /* 0x0000001f461f7224 */ /* 0x040fe200078e02ff */
[----:B------:R-:W-:Y:S01]  /*9a70*/  I2IP.S8.S32.SAT R89, R5, R4, R11 ;  /* 0x0000000405597239 */ /* 0x000fe2000000140b */
[----:B------:R-:W-:Y:S01]  /*9a80*/  IMAD R35, R70, R35, RZ ;  /* 0x0000002346237224 */ /* 0x000fe200078e02ff */
[C---:B------:R-:W-:Y:S01]  /*9a90*/  PRMT R3, R83.reuse, 0x8880, RZ ;  /* 0x0000888053037816 */ /* 0x040fe200000000ff */
[-C--:B------:R-:W-:Y:S01]  /*9aa0*/  IMAD R15, R0, R72.reuse, R15 ;  /* 0x00000048000f7224 */ /* 0x080fe200078e020f */
[----:B------:R-:W-:Y:S01]  /*9ab0*/  SHF.L.U32 R5, R83, 0x8, RZ ;  /* 0x0000000853057819 */ /* 0x000fe200000006ff */
[C---:B------:R-:W-:Y:S01]  /*9ac0*/  IMAD R39, R70.reuse, R39, RZ ;  /* 0x0000002746277224 */ /* 0x040fe200078e02ff */
[----:B------:R-:W-:Y:S01]  /*9ad0*/  SHF.R.S32.HI R2, RZ, 0x18, R2 ;  /* 0x00000018ff027819 */ /* 0x000fe20000011402 */
[-C--:B------:R-:W-:Y:S01]  /*9ae0*/  IMAD R12, R3, R72.reuse, R12 ;  /* 0x00000048030c7224 */ /* 0x080fe200078e020c */
[----:B------:R-:W-:Y:S01]  /*9af0*/  SHF.R.S32.HI R5, RZ, 0x18, R5 ;  /* 0x00000018ff057819 */ /* 0x000fe20000011405 */
[----:B------:R-:W-:Y:S01]  /*9b00*/  IMAD R43, R70, R43, RZ ;  /* 0x0000002b462b7224 */ /* 0x000fe200078e02ff */
[----:B------:R-:W-:Y:S01]  /*9b10*/  SHF.R.S32.HI R4, RZ, 0x18, R83 ;  /* 0x00000018ff047819 */ /* 0x000fe20000011453 */
[-C--:B------:R-:W-:Y:S01]  /*9b20*/  IMAD R13, R2, R72.reuse, R13 ;  /* 0x00000048020d7224 */ /* 0x080fe200078e020d */
[C---:B------:R-:W-:Y:S01]  /*9b30*/  SHF.L.U32 R0, R84.reuse, 0x10, RZ ;  /* 0x0000001054007819 */ /* 0x040fe200000006ff */
[-C--:B------:R-:W-:Y:S01]  /*9b40*/  IMAD R14, R5, R72.reuse, R14 ;  /* 0x00000048050e7224 */ /* 0x080fe200078e020e */
[C---:B------:R-:W-:Y:S01]  /*9b50*/  PRMT R3, R84.reuse, 0x8880, RZ ;  /* 0x0000888054037816 */ /* 0x040fe200000000ff */
[----:B------:R-:W-:Y:S01]  /*9b60*/  IMAD.SHL.U32 R2, R84, 0x100, RZ ;  /* 0x0000010054027824 */ /* 0x000fe200078e00ff */
[----:B------:R-:W-:Y:S01]  /*9b70*/  SHF.R.S32.HI R0, RZ, 0x18, R0 ;  /* 0x00000018ff007819 */ /* 0x000fe20000011400 */
[-C--:B------:R-:W-:Y:S01]  /*9b80*/  IMAD R19, R4, R72.reuse, R19 ;  /* 0x0000004804137224 */ /* 0x080fe200078e0213 */
[----:B------:R-:W-:Y:S01]  /*9b90*/  SHF.L.U32 R4, R85, 0x10, RZ ;  /* 0x0000001055047819 */ /* 0x000fe200000006ff */
[-C--:B------:R-:W-:Y:S01]  /*9ba0*/  IMAD R16, R3, R72.reuse, R16 ;  /* 0x0000004803107224 */ /* 0x080fe200078e0210 */
[----:B------:R-:W-:Y:S01]  /*9bb0*/  SHF.R.S32.HI R5, RZ, 0x18, R2 ;  /* 0x00000018ff057819 */ /* 0x000fe20000011402 */
[-C--:B------:R-:W-:Y:S01]  /*9bc0*/  IMAD R17, R0, R72.reuse, R17 ;  /* 0x0000004800117224 */ /* 0x080fe200078e0211 */
[----:B------:R-:W-:Y:S01]  /*9bd0*/  SHF.R.S32.HI R0, RZ, 0x18, R84 ;  /* 0x00000018ff007819 */ /* 0x000fe20000011454 */
[----:B------:R-:W-:Y:S01]  /*9be0*/  IMAD R47, R70, R47, RZ ;  /* 0x0000002f462f7224 */ /* 0x000fe200078e02ff */
[----:B------:R-:W-:Y:S01]  /*9bf0*/  PRMT R3, R85, 0x8880, RZ ;  /* 0x0000888055037816 */ /* 0x000fe200000000ff */
[-C--:B------:R-:W-:Y:S01]  /*9c00*/  IMAD R18, R5, R72.reuse, R18 ;  /* 0x0000004805127224 */ /* 0x080fe200078e0212 */
[----:B------:R-:W-:Y:S01]  /*9c10*/  SHF.L.U32 R2, R85, 0x8, RZ ;  /* 0x0000000855027819 */ /* 0x000fe200000006ff */
[-C--:B------:R-:W-:Y:S01]  /*9c20*/  IMAD R23, R0, R72.reuse, R23 ;  /* 0x0000004800177224 */ /* 0x080fe200078e0217 */
        /* <DEDUP_REMOVED lines=8> */
[----:B------:R-:W-:Y:S01]  /*9cb0*/  PRMT R3, R86, 0x8880, RZ ;  /* 0x0000888056037816 */ /* 0x000fe200000000ff */
        /* <DEDUP_REMOVED lines=9> */
[----:B------:R-:W-:Y:S01]  /*9d50*/  SHF.L.U32 R0, R87, 0x10, RZ ;  /* 0x0000001057007819 */ /* 0x000fe200000006ff */
[-C--:B------:R-:W-:Y:S01]  /*9d60*/  IMAD R26, R5, R72.reuse, R26 ;  /* 0x00000048051a7224 */ /* 0x080fe200078e021a */
[C---:B------:R-:W-:Y:S01]  /*9d70*/  PRMT R3, R87.reuse, 0x8880, RZ ;  /* 0x0000888057037816 */ /* 0x040fe200000000ff */
[-C--:B------:R-:W-:Y:S01]  /*9d80*/  IMAD R31, R2, R72.reuse, R31 ;  /* 0x00000048021f7224 */ /* 0x080fe200078e021f */
[----:B------:R-:W-:Y:S01]  /*9d90*/  SHF.L.U32 R2, R87, 0x8, RZ ;  /* 0x0000000857027819 */ /* 0x000fe200000006ff */
[----:B------:R-:W-:Y:S01]  /*9da0*/  IMAD R67, R70, R67, RZ ;  /* 0x0000004346437224 */ /* 0x000fe200078e02ff */
[----:B------:R-:W-:Y:S01]  /*9db0*/  SHF.R.S32.HI R0, RZ, 0x18, R0 ;  /* 0x00000018ff007819 */ /* 0x000fe20000011400 */
[-C--:B------:R-:W-:Y:S01]  /*9dc0*/  IMAD R28, R3, R72.reuse, R28 ;  /* 0x00000048031c7224 */ /* 0x080fe200078e021c */
[----:B------:R-:W-:Y:S02]  /*9dd0*/  SHF.R.S32.HI R5, RZ, 0x18, R2 ;  /* 0x00000018ff057819 */ /* 0x000fe40000011402 */
[----:B------:R-:W-:Y:S01]  /*9de0*/  SHF.R.S32.HI R2, RZ, 0x18, R87 ;  /* 0x00000018ff027819 */ /* 0x000fe20000011457 */
[-C--:B------:R-:W-:Y:S01]  /*9df0*/  IMAD R29, R0, R72.reuse, R29 ;  /* 0x00000048001d7224 */ /* 0x080fe200078e021d */
[C---:B------:R-:W-:Y:S01]  /*9e00*/  PRMT R3, R92.reuse, 0x8880, RZ ;  /* 0x000088805c037816 */ /* 0x040fe200000000ff */
[----:B------:R-:W-:Y:S01]  /*9e10*/  IMAD.U32 R0, R92, 0x10000, RZ ;  /* 0x000100005c007824 */ /* 0x000fe200078e00ff */
[----:B------:R-:W-:Y:S01]  /*9e20*/  SHF.L.U32 R4, R93, 0x10, RZ ;  /* 0x000000105d047819 */ /* 0x000fe200000006ff */
[----:B------:R-:W-:Y:S01]  /*9e30*/  IMAD R30, R5, R72, R30 ;  /* 0x00000048051e7224 */ /* 0x000fe200078e021e */
[----:B------:R-:W-:Y:S01]  /*9e40*/  I2IP.S8.S32.SAT R10, R15, R10, RZ ;  /* 0x0000000a0f0a7239 */ /* 0x000fe200000014ff */
[-C--:B------:R-:W-:Y:S01]  /*9e50*/  IMAD R35, R2, R72.reuse, R35 ;  /* 0x0000004802237224 */ /* 0x080fe200078e0223 */
[----:B------:R-:W-:Y:S01]  /*9e60*/  SHF.L.U32 R2, R92, 0x8, RZ ;  /* 0x000000085c027819 */ /* 0x000fe200000006ff */
[-C--:B------:R-:W-:Y:S01]  /*9e70*/  IMAD R32, R3, R72.reuse, R32 ;  /* 0x0000004803207224 */ /* 0x080fe200078e0220 */
[----:B------:R-:W-:Y:S02]  /*9e80*/  SHF.R.S32.HI R0, RZ, 0x18, R0 ;  /* 0x00000018ff007819 */ /* 0x000fe40000011400 */
[----:B------:R-:W-:Y:S02]  /*9e90*/  SHF.R.S32.HI R5, RZ, 0x18, R2 ;  /* 0x00000018ff057819 */ /* 0x000fe40000011402 */
[----:B------:R-:W-:Y:S01]  /*9ea0*/  PRMT R3, R93, 0x8880, RZ ;  /* 0x000088805d037816 */ /* 0x000fe200000000ff */
[-C--:B------:R-:W-:Y:S01]  /*9eb0*/  IMAD R33, R0, R72.reuse, R33 ;  /* 0x0000004800217224 */ /* 0x080fe200078e0221 */
[----:B------:R-:W-:Y:S01]  /*9ec0*/  SHF.R.S32.HI R0, RZ, 0x18, R92 ;  /* 0x00000018ff007819 */ /* 0x000fe2000001145c */
[----:B------:R-:W-:Y:S01]  /*9ed0*/  IMAD R34, R5, R72, R34 ;  /* 0x0000004805227224 */ /* 0x000fe200078e0222 */
[----:B------:R-:W-:Y:S02]  /*9ee0*/  SHF.L.U32 R2, R93, 0x8, RZ ;  /* 0x000000085d027819 */ /* 0x000fe400000006ff */
[----:B------:R-:W-:Y:S01]  /*9ef0*/  I2IP.S8.S32.SAT R14, R19, R14, RZ ;  /* 0x0000000e130e7239 */ /* 0x000fe200000014ff */
[-C--:B------:R-:W-:Y:S01]  /*9f00*/  IMAD R39, R0, R72.reuse, R39 ;  /* 0x0000004800277224 */ /* 0x080fe200078e0227 */
[----:B------:R-:W-:Y:S01]  /*9f10*/  SHF.R.S32.HI R0, RZ, 0x18, R4 ;  /* 0x00000018ff007819 */ /* 0x000fe20000011404 */
[-C--:B------:R-:W-:Y:S01]  /*9f20*/  IMAD R36, R3, R72.reuse, R36 ;  /* 0x0000004803247224 */ /* 0x080fe200078e0224 */
[----:B------:R-:W-:Y:S02]  /*9f30*/  SHF.R.S32.HI R5, RZ, 0x18, R2 ;  /* 0x00000018ff057819 */ /* 0x000fe40000011402 */
[----:B------:R-:W-:Y:S01]  /*9f40*/  SHF.L.U32 R2, R94, 0x10, RZ ;  /* 0x000000105e027819 */ /* 0x000fe200000006ff */
[-C--:B------:R-:W-:Y:S01]  /*9f50*/  IMAD R37, R0, R72.reuse, R37 ;  /* 0x0000004800257224 */ /* 0x080fe200078e0225 */
[----:B------:R-:W-:Y:S01]  /*9f60*/  SHF.R.S32.HI R0, RZ, 0x18, R93 ;  /* 0x00000018ff007819 */ /* 0x000fe2000001145d */
[-C--:B------:R-:W-:Y:S01]  /*9f70*/  IMAD R38, R5, R72.reuse, R38 ;  /* 0x0000004805267224 */ /* 0x080fe200078e0226 */
[C---:B------:R-:W-:Y:S02]  /*9f80*/  PRMT R3, R94.reuse, 0x8880, RZ ;  /* 0x000088805e037816 */ /* 0x040fe400000000ff */
[----:B------:R-:W-:Y:S01]  /*9f90*/  SHF.L.U32 R5, R94, 0x8, RZ ;  /* 0x000000085e057819 */ /* 0x000fe200000006ff */
[-C--:B------:R-:W-:Y:S01]  /*9fa0*/  IMAD R43, R0, R72.reuse, R43 ;  /* 0x00000048002b7224 */ /* 0x080fe200078e022b */
[----:B------:R-:W-:Y:S01]  /*9fb0*/  SHF.R.S32.HI R2, RZ, 0x18, R2 ;  /* 0x00000018ff027819 */ /* 0x000fe20000011402 */
[-C--:B------:R-:W-:Y:S01]  /*9fc0*/  IMAD R40, R3, R72.reuse, R40 ;  /* 0x0000004803287224 */ /* 0x080fe200078e0228 */
[----:B------:R-:W-:Y:S02]  /*9fd0*/  SHF.R.S32.HI R5, RZ, 0x18, R5 ;  /* 0x00000018ff057819 */ /* 0x000fe40000011405 */
[----:B------:R-:W-:Y:S01]  /*9fe0*/  SHF.R.S32.HI R4, RZ, 0x18, R94 ;  /* 0x00000018ff047819 */ /* 0x000fe2000001145e */
[-C--:B------:R-:W-:Y:S01]  /*9ff0*/  IMAD R41, R2, R72.reuse, R41 ;  /* 0x0000004802297224 */ /* 0x080fe200078e0229 */
[----:B------:R-:W-:Y:S01]  /*a000*/  SHF.L.U32 R0, R95, 0x10, RZ ;  /* 0x000000105f007819 */ /* 0x000fe200000006ff */
[-C--:B------:R-:W-:Y:S01]  /*a010*/  IMAD R42, R5, R72.reuse, R42 ;  /* 0x00000048052a7224 */ /* 0x080fe200078e022a */
[C---:B------:R-:W-:Y:S01]  /*a020*/  PRMT R3, R95.reuse, 0x8880, RZ ;  /* 0x000088805f037816 */ /* 0x040fe200000000ff */
[-C--:B------:R-:W-:Y:S01]  /*a030*/  IMAD R47, R4, R72.reuse, R47 ;  /* 0x00000048042f7224 */ /* 0x080fe200078e022f */
[----:B------:R-:W-:Y:S02]  /*a040*/  SHF.L.U32 R2, R95, 0x8, RZ ;  /* 0x000000085f027819 */ /* 0x000fe400000006ff */
[----:B------:R-:W-:Y:S01]  /*a050*/  SHF.R.S32.HI R0, RZ, 0x18, R0 ;  /* 0x00000018ff007819 */ /* 0x000fe20000011400 */
[-C--:B------:R-:W-:Y:S01]  /*a060*/  IMAD R44, R3, R72.reuse, R44 ;  /* 0x00000048032c7224 */ /* 0x080fe200078e022c */
[----:B------:R-:W-:Y:S02]  /*a070*/  SHF.R.S32.HI R5, RZ, 0x18, R2 ;  /* 0x00000018ff057819 */ /* 0x000fe40000011402 */
[----:B------:R-:W-:Y:S01]  /*a080*/  SHF.R.S32.HI R2, RZ, 0x18, R95 ;  /* 0x00000018ff027819 */ /* 0x000fe2000001145f */
[-C--:B------:R-:W-:Y:S01]  /*a090*/  IMAD R45, R0, R72.reuse, R45 ;  /* 0x00000048002d7224 */ /* 0x080fe200078e022d */
[----:B------:R-:W-:Y:S01]  /*a0a0*/  PRMT R3, R96, 0x8880, RZ ;  /* 0x0000888060037816 */ /* 0x000fe200000000ff */
[-C--:B------:R-:W-:Y:S01]  /*a0b0*/  IMAD R46, R5, R72.reuse, R46 ;  /* 0x00000048052e7224 */ /* 0x080fe200078e022e */
[C---:B------:R-:W-:Y:S01]  /*a0c0*/  SHF.L.U32 R4, R97.reuse, 0x10, RZ ;  /* 0x0000001061047819 */ /* 0x040fe200000006ff */
[-C--:B------:R-:W-:Y:S01]  /*a0d0*/  IMAD R51, R2, R72.reuse, R51 ;  /* 0x0000004802337224 */ /* 0x080fe200078e0233 */
[----:B------:R-:W-:Y:S01]  /*a0e0*/  SHF.R.S32.HI R2, RZ, 0x18, R96 ;  /* 0x00000018ff027819 */ /* 0x000fe20000011460 */
[C---:B------:R-:W-:Y:S01]  /*a0f0*/  IMAD.U32 R0, R96.reuse, 0x10000, RZ ;  /* 0x0001000060007824 */ /* 0x040fe200078e00ff */
[----:B------:R-:W-:Y:S01]  /*a100*/  PRMT R5, R97, 0x8880, RZ ;  /* 0x0000888061057816 */ /* 0x000fe200000000ff */
[-C--:B------:R-:W-:Y:S01]  /*a110*/  IMAD R48, R3, R72.reuse, R48 ;  /* 0x0000004803307224 */ /* 0x080fe200078e0230 */
[----:B------:R-:W-:Y:S02]  /*a120*/  SHF.L.U32 R3, R96, 0x8, RZ ;  /* 0x0000000860037819 */ /* 0x000fe400000006ff */
[----:B------:R-:W-:Y:S02]  /*a130*/  SHF.R.S32.HI R0, RZ, 0x18, R0 ;  /* 0x00000018ff007819 */ /* 0x000fe40000011400 */
[----:B------:R-:W-:Y:S02]  /*a140*/  SHF.R.S32.HI R3, RZ, 0x18, R3 ;  /* 0x00000018ff037819 */ /* 0x000fe40000011403 */
[----:B------:R-:W-:Y:S01]  /*a150*/  SHF.R.S32.HI R4, RZ, 0x18, R4 ;  /* 0x00000018ff047819 */ /* 0x000fe20000011404 */
[-C--:B------:R-:W-:Y:S01]  /*a160*/  IMAD R49, R0, R72.reuse, R49 ;  /* 0x0000004800317224 */ /* 0x080fe200078e0231 */
[----:B------:R-:W-:Y:S01]  /*a170*/  SHF.R.S32.HI R0, RZ, 0x18, R97 ;  /* 0x00000018ff007819 */ /* 0x000fe20000011461 */
[-C--:B------:R-:W-:Y:S01]  /*a180*/  IMAD R50, R3, R72.reuse, R50 ;  /* 0x0000004803327224 */ /* 0x080fe200078e0232 */
[----:B------:R-:W-:Y:S01]  /*a190*/  SHF.L.U32 R3, R97, 0x8, RZ ;  /* 0x0000000861037819 */ /* 0x000fe200000006ff */
[-C--:B------:R-:W-:Y:S01]  /*a1a0*/  IMAD R55, R2, R72.reuse, R55 ;  /* 0x0000004802377224 */ /* 0x080fe200078e0237 */
        /* <DEDUP_REMOVED lines=8> */
[----:B------:R-:W-:Y:S01]  /*a230*/  IMAD R59, R0, R72, R59 ;  /* 0x00000048003b7224 */ /* 0x000fe200078e023b */
[----:B------:R-:W-:Y:S01]  /*a240*/  I2IP.S8.S32.SAT R18, R23, R18, RZ ;  /* 0x0000001217127239 */ /* 0x000fe200000014ff */
[----:B------:R-:W-:Y:S01]  /*a250*/  IMAD R56, R5, R72, R56 ;  /* 0x0000004805387224 */ /* 0x000fe200078e0238 */
[----:B------:R-:W-:Y:S01]  /*a260*/  I2IP.S8.S32.SAT R90, R9, R8, R10 ;  /* 0x00000008095a7239 */ /* 0x000fe2000000140a */
[----:B------:R-:W-:Y:S01]  /*a270*/  IMAD R57, R2, R72, R57 ;  /* 0x0000004802397224 */ /* 0x000fe200078e0239 */
[----:B------:R-:W-:Y:S02]  /*a280*/  I2IP.S8.S32.SAT R91, R13, R12, R14 ;  /* 0x0000000c0d5b7239 */ /* 0x000fe4000000140e */
[----:B------:R-:W-:Y:S02]  /*a290*/  SHF.R.S32.HI R7, RZ, 0x18, R7 ;  /* 0x00000018ff077819 */ /* 0x000fe40000011407 */
[----:B------:R-:W-:Y:S01]  /*a2a0*/  SHF.L.U32 R2, R99, 0x10, RZ ;  /* 0x0000001063027819 */ /* 0x000fe200000006ff */
[----:B------:R1:W-:Y:S01]  /*a2b0*/  STS.128 [R135+UR44+0x8200], R88 ;  /* 0x0082005887007988 */ /* 0x0003e20008000c2c */
[----:B------:R-:W-:Y:S01]  /*a2c0*/  SHF.R.S32.HI R0, RZ, 0x18, R98 ;  /* 0x00000018ff007819 */ /* 0x000fe20000011462 */
[----:B------:R-:W-:Y:S01]  /*a2d0*/  IMAD R58, R7, R72, R58 ;  /* 0x00000048073a7224 */ /* 0x000fe200078e023a */
[----:B------:R-:W-:Y:S02]  /*a2e0*/  I2IP.S8.S32.SAT R16, R17, R16, R18 ;  /* 0x0000001011107239 */ /* 0x000fe40000001412 */
[----:B------:R-:W-:Y:S01]  /*a2f0*/  I2IP.S8.S32.SAT R17, R27, R22, RZ ;  /* 0x000000161b117239 */ /* 0x000fe200000014ff */
[----:B------:R-:W-:Y:S01]  /*a300*/  IMAD R63, R0, R72, R63 ;  /* 0x00000048003f7224 */ /* 0x000fe200078e023f */
[----:B------:R-:W-:Y:S02]  /*a310*/  I2IP.S8.S32.SAT R18, R31, R26, RZ ;  /* 0x0000001a1f127239 */ /* 0x000fe400000014ff */
[----:B------:R-:W-:Y:S02]  /*a320*/  I2IP.S8.S32.SAT R19, R35, R30, RZ ;  /* 0x0000001e23137239 */ /* 0x000fe400000014ff */
[C---:B------:R-:W-:Y:S02]  /*a330*/  PRMT R3, R99.reuse, 0x8880, RZ ;  /* 0x0000888063037816 */ /* 0x040fe400000000ff */
[----:B------:R-:W-:Y:S02]  /*a340*/  SHF.L.U32 R5, R99, 0x8, RZ ;  /* 0x0000000863057819 */ /* 0x000fe400000006ff */
[----:B------:R-:W-:Y:S01]  /*a350*/  SHF.R.S32.HI R2, RZ, 0x18, R2 ;  /* 0x00000018ff027819 */ /* 0x000fe20000011402 */
[----:B------:R-:W-:Y:S01]  /*a360*/  IMAD R60, R3, R72, R60 ;  /* 0x00000048033c7224 */ /* 0x000fe200078e023c */
[----:B------:R-:W-:Y:S02]  /*a370*/  I2IP.S8.S32.SAT R17, R21, R20, R17 ;  /* 0x0000001415117239 */ /* 0x000fe40000001411 */
[----:B------:R-:W-:Y:S01]  /*a380*/  I2IP.S8.S32.SAT R18, R25, R24, R18 ;  /* 0x0000001819127239 */ /* 0x000fe20000001412 */
[----:B------:R-:W-:Y:S01]  /*a390*/  IMAD R61, R2, R72, R61 ;  /* 0x00000048023d7224 */ /* 0x000fe200078e023d */
[----:B------:R-:W-:Y:S02]  /*a3a0*/  I2IP.S8.S32.SAT R19, R29, R28, R19 ;  /* 0x0000001c1d137239 */ /* 0x000fe40000001413 */
[----:B------:R-:W-:Y:S02]  /*a3b0*/  SHF.R.S32.HI R5, RZ, 0x18, R5 ;  /* 0x00000018ff057819 */ /* 0x000fe40000011405 */
[----:B------:R-:W-:Y:S01]  /*a3c0*/  SHF.R.S32.HI R4, RZ, 0x18, R99 ;  /* 0x00000018ff047819 */ /* 0x000fe20000011463 */
[----:B------:R1:W-:Y:S01]  /*a3d0*/  STS.128 [R160+0x8200], R16 ;  /* 0x00820010a0007388 */ /* 0x0003e20000000c00 */
[----:B------:R-:W-:Y:S01]  /*a3e0*/  I2IP.S8.S32.SAT R34, R39, R34, RZ ;  /* 0x0000002227227239 */ /* 0x000fe200000014ff */
[----:B------:R-:W-:Y:S01]  /*a3f0*/  IMAD R62, R5, R72, R62 ;  /* 0x00000048053e7224 */ /* 0x000fe200078e023e */
[----:B------:R-:W-:Y:S01]  /*a400*/  I2IP.S8.S32.SAT R38, R43, R38, RZ ;  /* 0x000000262b267239 */ /* 0x000fe200000014ff */
[----:B------:R-:W-:Y:S01]  /*a410*/  IMAD R67, R4, R72, R67 ;  /* 0x0000004804437224 */ /* 0x000fe200078e0243 */
[----:B------:R-:W-:Y:S02]  /*a420*/  I2IP.S8.S32.SAT R42, R47, R42, RZ ;  /* 0x0000002a2f2a7239 */ /* 0x000fe400000014ff */
[----:B------:R-:W-:Y:S02]  /*a430*/  I2IP.S8.S32.SAT R35, R51, R46, RZ ;  /* 0x0000002e33237239 */ /* 0x000fe400000014ff */
[----:B------:R-:W-:Y:S02]  /*a440*/  I2IP.S8.S32.SAT R32, R33, R32, R34 ;  /* 0x0000002021207239 */ /* 0x000fe40000001422 */
[----:B------:R-:W-:Y:S02]  /*a450*/  I2IP.S8.S32.SAT R33, R37, R36, R38 ;  /* 0x0000002425217239 */ /* 0x000fe40000001426 */
[----:B------:R-:W-:Y:S02]  /*a460*/  I2IP.S8.S32.SAT R34, R41, R40, R42 ;  /* 0x0000002829227239 */ /* 0x000fe4000000142a */
[----:B------:R-:W-:Y:S02]  /*a470*/  I2IP.S8.S32.SAT R35, R45, R44, R35 ;  /* 0x0000002c2d237239 */ /* 0x000fe40000001423 */
[----:B------:R-:W-:Y:S02]  /*a480*/  I2IP.S8.S32.SAT R50, R55, R50, RZ ;  /* 0x0000003237327239 */ /* 0x000fe400000014ff */
[----:B------:R-:W-:Y:S01]  /*a490*/  I2IP.S8.S32.SAT R54, R59, R54, RZ ;  /* 0x000000363b367239 */ /* 0x000fe200000014ff */
[----:B------:R1:W-:Y:S01]  /*a4a0*/  STS.128 [R159+0x8200], R32 ;  /* 0x008200209f007388 */ /* 0x0003e20000000c00 */
[----:B------:R-:W-:Y:S02]  /*a4b0*/  I2IP.S8.S32.SAT R58, R63, R58, RZ ;  /* 0x0000003a3f3a7239 */ /* 0x000fe400000014ff */
[----:B------:R-:W-:Y:S02]  /*a4c0*/  I2IP.S8.S32.SAT R62, R67, R62, RZ ;  /* 0x0000003e433e7239 */ /* 0x000fe400000014ff */
[----:B------:R-:W-:Y:S02]  /*a4d0*/  I2IP.S8.S32.SAT R48, R49, R48, R50 ;  /* 0x0000003031307239 */ /* 0x000fe40000001432 */
[----:B------:R-:W-:Y:S02]  /*a4e0*/  I2IP.S8.S32.SAT R49, R53, R52, R54 ;  /* 0x0000003435317239 */ /* 0x000fe40000001436 */
[----:B------:R-:W-:Y:S02]  /*a4f0*/  I2IP.S8.S32.SAT R50, R57, R56, R58 ;  /* 0x0000003839327239 */ /* 0x000fe4000000143a */
[----:B------:R-:W-:Y:S02]  /*a500*/  I2IP.S8.S32.SAT R51, R61, R60, R62 ;  /* 0x0000003c3d337239 */ /* 0x000fe4000000143e */
[----:B------:R-:W-:Y:S02]  /*a510*/  LEA R0, R150, UR44, 0x3 ;  /* 0x0000002c96007c11 */ /* 0x000fe4000f8e18ff */
[----:B------:R-:W-:Y:S01]  /*a520*/  @P6 SHF.L.U32 R3, R149, 0x1f, RZ ;  /* 0x0000001f95036819 */ /* 0x000fe200000006ff */
        /* <DEDUP_REMOVED lines=9> */
[----:B------:R-:W-:Y:S02]  /*a5c0*/  UIADD3 UR4, UPT, UPT, UR44, 0x8200, URZ ;  /* 0x000082002c047890 */ /* 0x000fe4000fffe0ff */
[----:B------:R-:W-:Y:S01]  /*a5d0*/  UIADD3 UR9, UPT, UPT, UR49, 0x80, URZ ;  /* 0x0000008031097890 */ /* 0x000fe2000fffe0ff */
[----:B------:R-:W-:Y:S01]  /*a5e0*/  UMOV UR10, UR50 ;  /* 0x00000032000a7c82 */ /* 0x000fe20008000000 */
[----:B------:R-:W-:Y:S02]  /*a5f0*/  UMOV UR11, UR36 ;  /* 0x00000024000b7c82 */ /* 0x000fe40008000000 */
        /* <DEDUP_REMOVED lines=8> */
.L_x_132:
[----:B------:R-:W-:Y:S05]  /*a680*/  BSYNC.RECONVERGENT B0 ;  /* 0x0000000000007941 */ /* 0x000fea0003800200 */
.L_x_131:
        /* <DEDUP_REMOVED lines=16> */
.L_x_136:
[----:B------:R-:W-:Y:S05]  /*a790*/  BSYNC B0 ;  /* 0x0000000000007941 */ /* 0x000fea0003800000 */
.L_x_135:
        /* <DEDUP_REMOVED lines=20> */
.L_x_134:
[----:B------:R-:W-:Y:S05]  /*a8e0*/  BSYNC B1 ;  /* 0x0000000000017941 */ /* 0x000fea0003800000 */
.L_x_133:
        /* <DEDUP_REMOVED lines=21> */
.L_x_138:
[----:B------:R-:W-:Y:S01]  /*aa40*/  ISETP.NE.AND P0, PT, R157, RZ, PT ;  /* 0x000000ff9d00720c */ /* 0x000fe20003f05270 */
[----:B------:R-:W-:Y:S05]  /*aa50*/  WARPSYNC.ALL ;  /* 0x0000000000007948 */ /* 0x000fea0003800000 */
[----:B------:R-:W-:Y:S01]  /*aa60*/  R2UR UR4, R71 ;  /* 0x00000000470472ca */ /* 0x000fe200000e0000 */
[----:B------:R-:W-:Y:S01]  /*aa70*/  IMAD.U32 R130, R82, 0x10000, RZ ;  /* 0x0001000052827824 */ /* 0x000fe200078e00ff */
[C---:B------:R-:W-:Y:S01]  /*aa80*/  SHF.L.U32 R75, R80.reuse, 0x10, RZ ;  /* 0x00000010504b7819 */ /* 0x040fe200000006ff */
[----:B------:R-:W-:Y:S01]  /*aa90*/  IMAD.U32 R115, R87, 0x10000, RZ ;  /* 0x0001000057737824 */ /* 0x000fe200078e00ff */
[----:B------:R-:W-:Y:S01]  /*aaa0*/  PRMT R73, R80, 0x8880, RZ ;  /* 0x0000888050497816 */ /* 0x000fe200000000ff */
[----:B-1----:R-:W-:Y:S01]  /*aab0*/  IMAD.U32 R104, R96, 0x10000, RZ ;  /* 0x0001000060687824 */ /* 0x002fe200078e00ff */
[----:B------:R-:W-:Y:S01]  /*aac0*/  SHF.L.U32 R74, R80, 0x8, RZ ;  /* 0x00000008504a7819 */ /* 0x000fe200000006ff */
[----:B------:R-:W-:Y:S01]  /*aad0*/  IMAD.SHL.U32 R123, R84, 0x100, RZ ;  /* 0x00000100547b7824 */ /* 0x000fe200078e00ff */
[----:B------:R-:W-:Y:S01]  /*aae0*/  SHF.R.S32.HI R75, RZ, 0x18, R75 ;  /* 0x00000018ff4b7819 */ /* 0x000fe2000001144b */
[----:B------:R-:W-:Y:S01]  /*aaf0*/  IMAD.SHL.U32 R108, R93, 0x100, RZ ;  /* 0x000001005d6c7824 */ /* 0x000fe200078e00ff */
[----:B------:R-:W-:Y:S01]  /*ab00*/  SHF.R.S32.HI R74, RZ, 0x18, R74 ;  /* 0x00000018ff4a7819 */ /* 0x000fe2000001144a */
[----:B------:R-:W-:Y:S01]  /*ab10*/  BSSY.RECONVERGENT B0, `(.L_x_139) ;  /* 0x0000121000007945 */ /* 0x000fe20003800200 */
[----:B------:R-:W-:Y:S01]  /*ab20*/  SHF.R.S32.HI R76, RZ, 0x18, R80 ;  /* 0x00000018ff4c7819 */ /* 0x000fe20000011450 */
[----:B------:R-:W1:Y:S01]  /*ab30*/  LDTM.x64 R4, tmem[UR4+0xc0] ;  /* 0x0000c004000479ee */ /* 0x000e620008340000 */
[----:B------:R-:W-:Y:S01]  /*ab40*/  NOP ;  /* 0x0000000000007918 */ /* 0x000fe20000000000 */
[----:B------:R-:W-:Y:S02]  /*ab50*/  IADD3 R147, PT, PT, R147, 0xd0, RZ ;  /* 0x000000d093937810 */ /* 0x000fe40007ffe0ff */
[----:B------:R-:W-:Y:S02]  /*ab60*/  PRMT R134, R81, 0x8880, RZ ;  /* 0x0000888051867816 */ /* 0x000fe400000000ff */
[----:B------:R-:W-:Y:S02]  /*ab70*/  LOP3.LUT R147, R147, 0xfefffff8, RZ, 0xc0, !PT ;  /* 0xfefffff893937812 */ /* 0x000fe400078ec0ff */
[----:B------:R-:W-:Y:S02]  /*ab80*/  SHF.L.U32 R133, R81, 0x10, RZ ;  /* 0x0000001051857819 */ /* 0x000fe400000006ff */
[----:B-1----:R1:W-:Y:S01]  /*ab90*/  SYNCS.ARRIVE.TRANS64.RED.A1T0 RZ, [R147+URZ], RZ ;  /* 0x000000ff93ff79a7 */ /* 0x0023e200081004ff */
[----:B------:R-:W-:Y:S02]  /*aba0*/  PRMT R131, R82, 0x8880, RZ ;  /* 0x0000888052837816 */ /* 0x000fe400000000ff */
[----:B------:R-:W-:Y:S02]  /*abb0*/  SHF.R.S32.HI R77, RZ, 0x18, R81 ;  /* 0x00000018ff4d7819 */ /* 0x000fe40000011451 */
[C---:B------:R-:W-:Y:S02]  /*abc0*/  PRMT R128, R83.reuse, 0x8880, RZ ;  /* 0x0000888053807816 */ /* 0x040fe400000000ff */
[----:B------:R-:W-:Y:S02]  /*abd0*/  SHF.R.S32.HI R78, RZ, 0x18, R82 ;  /* 0x00000018ff4e7819 */ /* 0x000fe40000011452 */
[----:B------:R-:W-:Y:S02]  /*abe0*/  SHF.L.U32 R127, R83, 0x10, RZ ;  /* 0x00000010537f7819 */ /* 0x000fe400000006ff */
[----:B------:R-:W-:Y:S02]  /*abf0*/  PRMT R125, R84, 0x8880, RZ ;  /* 0x00008880547d7816 */ /* 0x000fe400000000ff */
[----:B------:R-:W-:Y:S01]  /*ac00*/  SHF.R.S32.HI R79, RZ, 0x18, R83 ;  /* 0x00000018ff4f7819 */ /* 0x000fe20000011453 */
[C---:B------:R-:W-:Y:S01]  /*ac10*/  IMAD R0, R70.reuse, R4, RZ ;  /* 0x0000000446007224 */ /* 0x040fe200078e02ff */
[----:B------:R-:W-:Y:S01]  /*ac20*/  SHF.R.S32.HI R4, RZ, 0x18, R133 ;  /* 0x00000018ff047819 */ /* 0x000fe20000011485 */
[----:B------:R-:W-:Y:S01]  /*ac30*/  IMAD R2, R70, R5, RZ ;  /* 0x0000000546027224 */ /* 0x000fe200078e02ff */
[----:B------:R-:W-:Y:S01]  /*ac40*/  SHF.L.U32 R124, R84, 0x10, RZ ;  /* 0x00000010547c7819 */ /* 0x000fe200000006ff */
[C---:B------:R-:W-:Y:S01]  /*ac50*/  IMAD R3, R70.reuse, R6, RZ ;  /* 0x0000000646037224 */ /* 0x040fe200078e02ff */
[----:B------:R-:W-:Y:S01]  /*ac60*/  PRMT R122, R85, 0x8880, RZ ;  /* 0x00008880557a7816 */ /* 0x000fe200000000ff */
[-C--:B------:R-:W-:Y:S01]  /*ac70*/  IMAD R0, R73, R72.reuse, R0 ;  /* 0x0000004849007224 */ /* 0x080fe200078e0200 */
[----:B------:R-:W-:Y:S01]  /*ac80*/  SHF.L.U32 R121, R85, 0x10, RZ ;  /* 0x0000001055797819 */ /* 0x000fe200000006ff */
[----:B------:R-:W-:Y:S01]  /*ac90*/  IMAD R7, R70, R7, RZ ;  /* 0x0000000746077224 */ /* 0x000fe200078e02ff */
[C---:B------:R-:W-:Y:S01]  /*aca0*/  PRMT R119, R86.reuse, 0x8880, RZ ;  /* 0x0000888056777816 */ /* 0x040fe200000000ff */
[-C--:B------:R-:W-:Y:S01]  /*acb0*/  IMAD R2, R75, R72.reuse, R2 ;  /* 0x000000484b027224 */ /* 0x080fe200078e0202 */
[----:B------:R-:W-:Y:S01]  /*acc0*/  SHF.L.U32 R118, R86, 0x10, RZ ;  /* 0x0000001056767819 */ /* 0x000fe200000006ff */
[-C--:B------:R-:W-:Y:S01]  /*acd0*/  IMAD R3, R74, R72.reuse, R3 ;  /* 0x000000484a037224 */ /* 0x080fe200078e0203 */
[----:B------:R-:W-:Y:S01]  /*ace0*/  PRMT R116, R87, 0x8880, RZ ;  /* 0x0000888057747816 */ /* 0x000fe200000000ff */
[----:B------:R-:W-:Y:S01]  /*acf0*/  IMAD R7, R76, R72, R7 ;  /* 0x000000484c077224 */ /* 0x000fe200078e0207 */
[----:B------:R-:W-:Y:S01]  /*ad00*/  PRMT R113, R92, 0x8880, RZ ;  /* 0x000088805c717816 */ /* 0x000fe200000000ff */
[----:B------:R-:W-:Y:S01]  /*ad10*/  IMAD R8, R70, R8, RZ ;  /* 0x0000000846087224 */ /* 0x000fe200078e02ff */
[----:B------:R-:W-:Y:S01]  /*ad20*/  SHF.L.U32 R112, R92, 0x10, RZ ;  /* 0x000000105c707819 */ /* 0x000fe200000006ff */
[C---:B------:R-:W-:Y:S01]  /*ad30*/  IMAD R9, R70.reuse, R9, RZ ;  /* 0x0000000946097224 */ /* 0x040fe200078e02ff */
[----:B------:R-:W-:Y:S01]  /*ad40*/  I2IP.S8.S32.SAT R161, R7, R3, RZ ;  /* 0x0000000307a17239 */ /* 0x000fe200000014ff */
[C---:B------:R-:W-:Y:S01]  /*ad50*/  IMAD R10, R70.reuse, R10, RZ ;  /* 0x0000000a460a7224 */ /* 0x040fe200078e02ff */
[----:B------:R-:W-:Y:S01]  /*ad60*/  MOV R3, R134 ;  /* 0x0000008600037202 */ /* 0x000fe20000000f00 */
[C---:B------:R-:W-:Y:S01]  /*ad70*/  IMAD R7, R70.reuse, R20, RZ ;  /* 0x0000001446077224 */ /* 0x040fe200078e02ff */
[----:B------:R-:W-:Y:S01]  /*ad80*/  PRMT R110, R93, 0x8880, RZ ;  /* 0x000088805d6e7816 */ /* 0x000fe200000000ff */
[----:B------:R-:W-:Y:S01]  /*ad90*/  IMAD R11, R70, R11, RZ ;  /* 0x0000000b460b7224 */ /* 0x000fe200078e02ff */
[----:B------:R-:W-:Y:S01]  /*ada0*/  SHF.R.S32.HI R89, RZ, 0x18, R92 ;  /* 0x00000018ff597819 */ /* 0x000fe2000001145c */
[-C--:B------:R-:W-:Y:S01]  /*adb0*/  IMAD R8, R3, R72.reuse, R8 ;  /* 0x0000004803087224 */ /* 0x080fe200078e0208 */
[----:B------:R-:W-:Y:S01]  /*adc0*/  MOV R3, R131 ;  /* 0x0000008300037202 */ /* 0x000fe20000000f00 */
[----:B------:R-:W-:Y:S01]  /*add0*/  IMAD R9, R4, R72, R9 ;  /* 0x0000004804097224 */ /* 0x000fe200078e0209 */
[----:B------:R-:W-:Y:S01]  /*ade0*/  SHF.R.S32.HI R4, RZ, 0x18, R130 ;  /* 0x00000018ff047819 */ /* 0x000fe20000011482 */
[C---:B------:R-:W-:Y:S01]  /*adf0*/  IMAD R20, R70.reuse, R25, RZ ;  /* 0x0000001946147224 */ /* 0x040fe200078e02ff */
[----:B------:R-:W-:Y:S01]  /*ae00*/  SHF.L.U32 R109, R93, 0x10, RZ ;  /* 0x000000105d6d7819 */ /* 0x000fe200000006ff */
[----:B------:R-:W-:Y:S01]  /*ae10*/  IMAD R25, R70, R30, RZ ;  /* 0x0000001e46197224 */ /* 0x000fe200078e02ff */
[----:B------:R-:W-:Y:S01]  /*ae20*/  PRMT R107, R94, 0x8880, RZ ;  /* 0x000088805e6b7816 */ /* 0x000fe200000000ff */
[C---:B------:R-:W-:Y:S01]  /*ae30*/  IMAD R12, R70.reuse, R12, RZ ;  /* 0x0000000c460c7224 */ /* 0x040fe200078e02ff */
[----:B------:R-:W-:Y:S01]  /*ae40*/  SHF.R.S32.HI R91, RZ, 0x18, R93 ;  /* 0x00000018ff5b7819 */ /* 0x000fe2000001145d */
[----:B------:R-:W-:Y:S01]  /*ae50*/  IMAD R6, R70, R19, RZ ;  /* 0x0000001346067224 */ /* 0x000fe200078e02ff */
[----:B------:R-:W-:Y:S01]  /*ae60*/  SHF.L.U32 R105, R94, 0x10, RZ ;  /* 0x000000105e697819 */ /* 0x000fe200000006ff */
[C---:B------:R-:W-:Y:S01]  /*ae70*/  IMAD R30, R70.reuse, R35, RZ ;  /* 0x00000023461e7224 */ /* 0x040fe200078e02ff */
[C---:B------:R-:W-:Y:S01]  /*ae80*/  PRMT R101, R95.reuse, 0x8880, RZ ;  /* 0x000088805f657816 */ /* 0x040fe200000000ff */
[C---:B------:R-:W-:Y:S01]  /*ae90*/  IMAD R19, R70.reuse, R24, RZ ;  /* 0x0000001846137224 */ /* 0x040fe200078e02ff */
[----:B------:R-:W-:Y:S01]  /*aea0*/  SHF.R.S32.HI R93, RZ, 0x18, R94 ;  /* 0x00000018ff5d7819 */ /* 0x000fe2000001145e */
[C---:B------:R-:W-:Y:S01]  /*aeb0*/  IMAD R35, R70.reuse, R40, RZ ;  /* 0x0000002846237224 */ /* 0x040fe200078e02ff */
[----:B------:R-:W-:Y:S01]  /*aec0*/  SHF.L.U32 R100, R95, 0x10, RZ ;  /* 0x000000105f647819 */ /* 0x000fe200000006ff */
[----:B------:R-:W-:Y:S01]  /*aed0*/  IMAD R13, R70, R13, RZ ;  /* 0x0000000d460d7224 */ /* 0x000fe200078e02ff */
[----:B------:R-:W-:Y:S01]  /*aee0*/  PRMT R106, R96, 0x8880, RZ ;  /* 0x00008880606a7816 */ /* 0x000fe200000000ff */
[C---:B------:R-:W-:Y:S01]  /*aef0*/  IMAD R24, R70.reuse, R29, RZ ;  /* 0x0000001d46187224 */ /* 0x040fe200078e02ff */
[----:B------:R-:W-:Y:S01]  /*af00*/  SHF.R.S32.HI R73, RZ, 0x18, R96 ;  /* 0x00000018ff497819 */ /* 0x000fe20000011460 */
[C---:B------:R-:W-:Y:S01]  /*af10*/  IMAD R40, R70.reuse, R45, RZ ;  /* 0x0000002d46287224 */ /* 0x040fe200078e02ff */
[----:B------:R-:W-:Y:S01]  /*af20*/  SHF.L.U32 R90, R97, 0x10, RZ ;  /* 0x00000010615a7819 */ /* 0x000fe200000006ff */
[C---:B------:R-:W-:Y:S01]  /*af30*/  IMAD R29, R70.reuse, R34, RZ ;  /* 0x00000022461d7224 */ /* 0x040fe200078e02ff */
[----:B------:R-:W-:Y:S01]  /*af40*/  SHF.R.S32.HI R75, RZ, 0x18, R97 ;  /* 0x00000018ff4b7819 */ /* 0x000fe20000011461 */
[C---:B------:R-:W-:Y:S01]  /*af50*/  IMAD R45, R70.reuse, R50, RZ ;  /* 0x00000032462d7224 */ /* 0x040fe200078e02ff */
[C---:B------:R-:W-:Y:S01]  /*af60*/  PRMT R80, R99.reuse, 0x8880, RZ ;  /* 0x0000888063507816 */ /* 0x040fe200000000ff */
[C---:B------:R-:W-:Y:S01]  /*af70*/  IMAD R14, R70.reuse, R14, RZ ;  /* 0x0000000e460e7224 */ /* 0x040fe200078e02ff */
[----:B------:R-:W-:Y:S01]  /*af80*/  SHF.L.U32 R76, R99, 0x10, RZ ;  /* 0x00000010634c7819 */ /* 0x000fe200000006ff */
[C---:B------:R-:W-:Y:S01]  /*af90*/  IMAD R34, R70.reuse, R39, RZ ;  /* 0x0000002746227224 */ /* 0x040fe200078e02ff */
[----:B------:R-:W-:Y:S01]  /*afa0*/  SHF.L.U32 R132, R81, 0x8, RZ ;  /* 0x0000000851847819 */ /* 0x000fe200000006ff */
[C---:B------:R-:W-:Y:S01]  /*afb0*/  IMAD R50, R70.reuse, R55, RZ ;  /* 0x0000003746327224 */ /* 0x040fe200078e02ff */
[----:B------:R-:W-:Y:S01]  /*afc0*/  SHF.R.S32.HI R81, RZ, 0x18, R84 ;  /* 0x00000018ff517819 */ /* 0x000fe20000011454 */
[C---:B------:R-:W-:Y:S01]  /*afd0*/  IMAD R39, R70.reuse, R44, RZ ;  /* 0x0000002c46277224 */ /* 0x040fe200078e02ff */
[----:B------:R-:W-:Y:S01]  /*afe0*/  SHF.R.S32.HI R5, RZ, 0x18, R132 ;  /* 0x00000018ff057819 */ /* 0x000fe20000011484 */
[----:B------:R-:W-:Y:S01]  /*aff0*/  IMAD R55, R70, R60, RZ ;  /* 0x0000003c46377224 */ /* 0x000fe200078e02ff */
[----:B------:R-:W-:Y:S01]  /*b000*/  SHF.L.U32 R84, R98, 0x10, RZ ;  /* 0x0000001062547819 */ /* 0x000fe200000006ff */
[----:B------:R-:W-:Y:S01]  /*b010*/  IMAD R15, R70, R15, RZ ;  /* 0x0000000f460f7224 */ /* 0x000fe200078e02ff */
[----:B------:R-:W-:Y:S01]  /*b020*/  SHF.L.U32 R129, R82, 0x8, RZ ;  /* 0x0000000852817819 */ /* 0x000fe200000006ff */
[-C--:B------:R-:W-:Y:S01]  /*b030*/  IMAD R10, R5, R72.reuse, R10 ;  /* 0x00000048050a7224 */ /* 0x080fe200078e020a */
[----:B------:R-:W-:Y:S01]  /*b040*/  SHF.L.U32 R126, R83, 0x8, RZ ;  /* 0x00000008537e7819 */ /* 0x000fe200000006ff */
[-C--:B------:R-:W-:Y:S01]  /*b050*/  IMAD R11, R77, R72.reuse, R11 ;  /* 0x000000484d0b7224 */ /* 0x080fe200078e020b */
[----:B------:R-:W-:Y:S01]  /*b060*/  SHF.R.S32.HI R5, RZ, 0x18, R129 ;  /* 0x00000018ff057819 */ /* 0x000fe20000011481 */
[-C--:B------:R-:W-:Y:S01]  /*b070*/  IMAD R12, R3, R72.reuse, R12 ;  /* 0x00000048030c7224 */ /* 0x080fe200078e020c */
[----:B------:R-:W-:Y:S01]  /*b080*/  SHF.R.S32.HI R83, RZ, 0x18, R85 ;  /* 0x00000018ff537819 */ /* 0x000fe20000011455 */
[----:B------:R-:W-:Y:S01]  /*b090*/  IMAD R13, R4, R72, R13 ;  /* 0x00000048040d7224 */ /* 0x000fe200078e020d */
[----:B------:R-:W-:Y:S01]  /*b0a0*/  SHF.L.U32 R120, R85, 0x8, RZ ;  /* 0x0000000855787819 */ /* 0x000fe200000006ff */
[C---:B------:R-:W-:Y:S01]  /*b0b0*/  IMAD R44, R70.reuse, R49, RZ ;  /* 0x00000031462c7224 */ /* 0x040fe200078e02ff */
[----:B------:R-:W-:Y:S01]  /*b0c0*/  SHF.R.S32.HI R85, RZ, 0x18, R86 ;  /* 0x00000018ff557819 */ /* 0x000fe20000011456 */
[C---:B------:R-:W-:Y:S01]  /*b0d0*/  IMAD R60, R70.reuse, R65, RZ ;  /* 0x00000041463c7224 */ /* 0x040fe200078e02ff */
[----:B------:R-:W-:Y:S01]  /*b0e0*/  I2IP.S8.S32.SAT R65, R11, R10, RZ ;  /* 0x0000000a0b417239 */ /* 0x000fe200000014ff */
[C---:B------:R-:W-:Y:S01]  /*b0f0*/  IMAD R49, R70.reuse, R54, RZ ;  /* 0x0000003646317224 */ /* 0x040fe200078e02ff */
[----:B------:R-:W-:Y:S01]  /*b100*/  SHF.R.S32.HI R11, RZ, 0x18, R127 ;  /* 0x00000018ff0b7819 */ /* 0x000fe2000001147f */
[----:B------:R-:W-:Y:S01]  /*b110*/  IMAD R14, R5, R72, R14 ;  /* 0x00000048050e7224 */ /* 0x000fe200078e020e */
[----:B------:R-:W-:Y:S01]  /*b120*/  I2IP.S8.S32.SAT R65, R9, R8, R65 ;  /* 0x0000000809417239 */ /* 0x000fe20000001441 */
[C---:B------:R-:W-:Y:S01]  /*b130*/  IMAD R3, R70.reuse, R16, RZ ;  /* 0x0000001046037224 */ /* 0x040fe200078e02ff */
[----:B------:R-:W-:Y:S01]  /*b140*/  SHF.R.S32.HI R9, RZ, 0x18, R124 ;  /* 0x00000018ff097819 */ /* 0x000fe2000001147c */
[----:B------:R-:W-:Y:S01]  /*b150*/  IMAD R54, R70, R59, RZ ;  /* 0x0000003b46367224 */ /* 0x000fe200078e02ff */
[----:B------:R-:W-:Y:S01]  /*b160*/  SHF.R.S32.HI R8, RZ, 0x18, R123 ;  /* 0x00000018ff087819 */ /* 0x000fe2000001147b */
[----:B------:R-:W-:Y:S01]  /*b170*/  IMAD.MOV.U32 R10, RZ, RZ, R128 ;  /* 0x000000ffff0a7224 */ /* 0x000fe200078e0080 */
[----:B------:R-:W-:Y:S01]  /*b180*/  SHF.L.U32 R117, R86, 0x8, RZ ;  /* 0x0000000856757819 */ /* 0x000fe200000006ff */
[----:B------:R-:W-:Y:S01]  /*b190*/  IMAD R59, R70, R64, RZ ;  /* 0x00000040463b7224 */ /* 0x000fe200078e02ff */
[----:B------:R-:W-:Y:S01]  /*b1a0*/  I2IP.S8.S32.SAT R64, R2, R0, R161 ;  /* 0x0000000002407239 */ /* 0x000fe200000014a1 */
[----:B------:R-:W-:Y:S01]  /*b1b0*/  IMAD R15, R78, R72, R15 ;  /* 0x000000484e0f7224 */ /* 0x000fe200078e020f */
[----:B------:R-:W-:Y:S01]  /*b1c0*/  MOV R2, R125 ;  /* 0x0000007d00027202 */ /* 0x000fe20000000f00 */
[C---:B------:R-:W-:Y:S01]  /*b1d0*/  IMAD R4, R70.reuse, R17, RZ ;  /* 0x0000001146047224 */ /* 0x040fe200078e02ff */
        /* <DEDUP_REMOVED lines=8> */
[----:B------:R-:W-:Y:S01]  /*b260*/  MOV R0, R122 ;  /* 0x0000007a00007202 */ /* 0x000fe20000000f00 */
[----:B------:R-:W-:Y:S01]  /*b270*/  IMAD R16, R70, R21, RZ ;  /* 0x0000001546107224 */ /* 0x000fe200078e02ff */
[----:B------:R-:W-:Y:S01]  /*b280*/  SHF.R.S32.HI R87, RZ, 0x18, R87 ;  /* 0x00000018ff577819 */ /* 0x000fe20000011457 */
[----:B------:R-:W-:Y:S01]  /*b290*/  IMAD R6, R79, R72, R6 ;  /* 0x000000484f067224 */ /* 0x000fe200078e0206 */
[----:B------:R-:W-:Y:S01]  /*b2a0*/  SHF.L.U32 R111, R92, 0x8, RZ ;  /* 0x000000085c6f7819 */ /* 0x000fe200000006ff */
[----:B------:R-:W-:Y:S01]  /*b2b0*/  IMAD R17, R70, R22, RZ ;  /* 0x0000001646117224 */ /* 0x000fe200078e02ff */
[----:B------:R-:W-:Y:S01]  /*b2c0*/  PRMT R92, R97, 0x8880, RZ ;  /* 0x00008880615c7816 */ /* 0x000fe200000000ff */
[-C--:B------:R-:W-:Y:S01]  /*b2d0*/  IMAD R7, R2, R72.reuse, R7 ;  /* 0x0000004802077224 */ /* 0x080fe200078e0207 */
[----:B------:R-:W-:Y:S01]  /*b2e0*/  I2IP.S8.S32.SAT R5, R6, R5, RZ ;  /* 0x0000000506057239 */ /* 0x000fe200000014ff */
[----:B------:R-:W-:Y:S01]  /*b2f0*/  IMAD R18, R70, R23, RZ ;  /* 0x0000001746127224 */ /* 0x000fe200078e02ff */
[----:B------:R-:W-:Y:S01]  /*b300*/  SHF.R.S32.HI R2, RZ, 0x18, R120 ;  /* 0x00000018ff027819 */ /* 0x000fe20000011478 */
[-C--:B------:R-:W-:Y:S01]  /*b310*/  IMAD R16, R9, R72.reuse, R16 ;  /* 0x0000004809107224 */ /* 0x080fe200078e0210 */
[----:B------:R-:W-:Y:S01]  /*b320*/  SHF.R.S32.HI R9, RZ, 0x18, R121 ;  /* 0x00000018ff097819 */ /* 0x000fe20000011479 */
[----:B------:R-:W-:Y:S01]  /*b330*/  IMAD R17, R8, R72, R17 ;  /* 0x0000004808117224 */ /* 0x000fe200078e0211 */
[----:B------:R-:W-:Y:S01]  /*b340*/  SHF.L.U32 R102, R94, 0x8, RZ ;  /* 0x000000085e667819 */ /* 0x000fe200000006ff */
[C---:B------:R-:W-:Y:S01]  /*b350*/  IMAD R22, R70.reuse, R27, RZ ;  /* 0x0000001b46167224 */ /* 0x040fe200078e02ff */
[----:B------:R-:W-:Y:S01]  /*b360*/  SHF.L.U32 R94, R95, 0x8, RZ ;  /* 0x000000085f5e7819 */ /* 0x000fe200000006ff */
[----:B------:R-:W-:Y:S01]  /*b370*/  IMAD R27, R70, R32, RZ ;  /* 0x00000020461b7224 */ /* 0x000fe200078e02ff */
[----:B------:R-:W-:Y:S01]  /*b380*/  SHF.R.S32.HI R95, RZ, 0x18, R95 ;  /* 0x00000018ff5f7819 */ /* 0x000fe2000001145f */
[----:B------:R-:W-:Y:S01]  /*b390*/  IMAD R18, R81, R72, R18 ;  /* 0x0000004851127224 */ /* 0x000fe200078e0212 */
[----:B------:R-:W-:Y:S01]  /*b3a0*/  SHF.L.U32 R103, R96, 0x8, RZ ;  /* 0x0000000860677819 */ /* 0x000fe200000006ff */
[C---:B------:R-:W-:Y:S01]  /*b3b0*/  IMAD R32, R70.reuse, R37, RZ ;  /* 0x0000002546207224 */ /* 0x040fe200078e02ff */
[----:B------:R-:W-:Y:S01]  /*b3c0*/  SHF.L.U32 R88, R97, 0x8, RZ ;  /* 0x0000000861587819 */ /* 0x000fe200000006ff */
[----:B------:R-:W-:Y:S01]  /*b3d0*/  IMAD R21, R70, R26, RZ ;  /* 0x0000001a46157224 */ /* 0x000fe200078e02ff */
[----:B------:R-:W-:Y:S01]  /*b3e0*/  I2IP.S8.S32.SAT R17, R18, R17, RZ ;  /* 0x0000001112117239 */ /* 0x000fe200000014ff */
[----:B------:R-:W-:Y:S01]  /*b3f0*/  IMAD R37, R70, R42, RZ ;  /* 0x0000002a46257224 */ /* 0x000fe200078e02ff */
[----:B------:R-:W-:Y:S01]  /*b400*/  SHF.R.S32.HI R97, RZ, 0x18, R98 ;  /* 0x00000018ff617819 */ /* 0x000fe20000011462 */
[----:B------:R-:W-:Y:S01]  /*b410*/  IMAD R19, R0, R72, R19 ;  /* 0x0000004800137224 */ /* 0x000fe200078e0213 */
[----:B------:R-:W-:Y:S01]  /*b420*/  I2IP.S8.S32.SAT R16, R16, R7, R17 ;  /* 0x0000000710107239 */ /* 0x000fe20000001411 */
[C---:B------:R-:W-:Y:S01]  /*b430*/  IMAD R42, R70.reuse, R47, RZ ;  /* 0x0000002f462a7224 */ /* 0x040fe200078e02ff */
[----:B------:R-:W-:Y:S01]  /*b440*/  MOV R0, R119 ;  /* 0x0000007700007202 */ /* 0x000fe20000000f00 */
[C---:B------:R-:W-:Y:S01]  /*b450*/  IMAD R47, R70.reuse, R52, RZ ;  /* 0x00000034462f7224 */ /* 0x040fe200078e02ff */
[----:B------:R-:W-:Y:S01]  /*b460*/  SHF.L.U32 R74, R99, 0x8, RZ ;  /* 0x00000008634a7819 */ /* 0x000fe200000006ff */
[----:B------:R-:W-:Y:S01]  /*b470*/  IMAD R20, R9, R72, R20 ;  /* 0x0000004809147224 */ /* 0x000fe200078e0214 */
[----:B------:R-:W-:Y:S01]  /*b480*/  SHF.R.S32.HI R99, RZ, 0x18, R99 ;  /* 0x00000018ff637819 */ /* 0x000fe20000011463 */
[----:B------:R-:W-:Y:S01]  /*b490*/  IMAD R52, R70, R57, RZ ;  /* 0x0000003946347224 */ /* 0x000fe200078e02ff */
[----:B------:R-:W-:Y:S01]  /*b4a0*/  IADD3 R68, PT, PT, R68, 0x1, RZ ;  /* 0x0000000144447810 */ /* 0x000fe20007ffe0ff */
[C---:B------:R-:W-:Y:S02]  /*b4b0*/  IMAD R23, R70.reuse, R28, RZ ;  /* 0x0000001c46177224 */ /* 0x040fe400078e02ff */
[----:B------:R-:W-:Y:S02]  /*b4c0*/  IMAD R57, R70, R62, RZ ;  /* 0x0000003e46397224 */ /* 0x000fe400078e02ff */
[----:B------:R-:W-:Y:S01]  /*b4d0*/  IMAD R21, R2, R72, R21 ;  /* 0x0000004802157224 */ /* 0x000fe200078e0215 */
[----:B------:R-:W-:Y:S01]  /*b4e0*/  MOV R2, R116 ;  /* 0x0000007400027202 */ /* 0x000fe20000000f00 */
[----:B------:R-:W-:Y:S01]  /*b4f0*/  IMAD R62, R70, R67, RZ ;  /* 0x00000043463e7224 */ /* 0x000fe200078e02ff */
[----:B------:R-:W-:Y:S01]  /*b500*/  I2IP.S8.S32.SAT R67, R4, R3, R5 ;  /* 0x0000000304437239 */ /* 0x000fe20000001405 */
[-C--:B------:R-:W-:Y:S01]  /*b510*/  IMAD R22, R83, R72.reuse, R22 ;  /* 0x0000004853167224 */ /* 0x080fe200078e0216 */
[----:B------:R-:W-:Y:S01]  /*b520*/  SHF.R.S32.HI R3, RZ, 0x18, R118 ;  /* 0x00000018ff037819 */ /* 0x000fe20000011476 */
[-C--:B------:R-:W-:Y:S01]  /*b530*/  IMAD R23, R0, R72.reuse, R23 ;  /* 0x0000004800177224 */ /* 0x080fe200078e0217 */
[----:B------:R-:W-:Y:S01]  /*b540*/  SHF.R.S32.HI R0, RZ, 0x18, R117 ;  /* 0x00000018ff007819 */ /* 0x000fe20000011475 */
[----:B------:R-:W-:Y:S01]  /*b550*/  IMAD R26, R70, R31, RZ ;  /* 0x0000001f461a7224 */ /* 0x000fe200078e02ff */
[----:B------:R-:W-:Y:S01]  /*b560*/  I2IP.S8.S32.SAT R17, R22, R21, RZ ;  /* 0x0000001516117239 */ /* 0x000fe200000014ff */
[-C--:B------:R-:W-:Y:S01]  /*b570*/  IMAD R24, R3, R72.reuse, R24 ;  /* 0x0000004803187224 */ /* 0x080fe200078e0218 */
[----:B------:R-:W-:Y:S01]  /*b580*/  SHF.R.S32.HI R3, RZ, 0x18, R115 ;  /* 0x00000018ff037819 */ /* 0x000fe20000011473 */
[-C--:B------:R-:W-:Y:S01]  /*b590*/  IMAD R25, R0, R72.reuse, R25 ;  /* 0x0000004800197224 */ /* 0x080fe200078e0219 */
[----:B------:R-:W-:Y:S01]  /*b5a0*/  I2IP.S8.S32.SAT R17, R20, R19, R17 ;  /* 0x0000001314117239 */ /* 0x000fe20000001411 */
[----:B------:R-:W-:Y:S01]  /*b5b0*/  IMAD R28, R70, R33, RZ ;  /* 0x00000021461c7224 */ /* 0x000fe200078e02ff */
[----:B------:R-:W-:Y:S01]  /*b5c0*/  SHF.R.S32.HI R4, RZ, 0x18, R114 ;  /* 0x00000018ff047819 */ /* 0x000fe20000011472 */
[-C--:B------:R-:W-:Y:S02]  /*b5d0*/  IMAD R26, R85, R72.reuse, R26 ;  /* 0x00000048551a7224 */ /* 0x080fe400078e021a */
[----:B------:R-:W-:Y:S01]  /*b5e0*/  IMAD R27, R2, R72, R27 ;  /* 0x00000048021b7224 */ /* 0x000fe200078e021b */
[----:B------:R-:W-:Y:S01]  /*b5f0*/  MOV R2, R110 ;  /* 0x0000006e00027202 */ /* 0x000fe20000000f00 */
[----:B------:R-:W-:Y:S01]  /*b600*/  IMAD R28, R3, R72, R28 ;  /* 0x00000048031c7224 */ /* 0x000fe200078e021c */
[----:B------:R-:W-:Y:S01]  /*b610*/  I2IP.S8.S32.SAT R18, R26, R25, RZ ;  /* 0x000000191a127239 */ /* 0x000fe200000014ff */
[----:B------:R-:W-:Y:S01]  /*b620*/  IMAD R31, R70, R36, RZ ;  /* 0x00000024461f7224 */ /* 0x000fe200078e02ff */
[----:B------:R-:W-:Y:S01]  /*b630*/  SHF.R.S32.HI R3, RZ, 0x18, R112 ;  /* 0x00000018ff037819 */ /* 0x000fe20000011470 */
[-C--:B------:R-:W-:Y:S01]  /*b640*/  IMAD R29, R4, R72.reuse, R29 ;  /* 0x00000048041d7224 */ /* 0x080fe200078e021d */
[----:B------:R-:W-:Y:S01]  /*b650*/  I2IP.S8.S32.SAT R18, R24, R23, R18 ;  /* 0x0000001718127239 */ /* 0x000fe20000001412 */
[----:B------:R-:W-:Y:S01]  /*b660*/  IMAD.MOV.U32 R0, RZ, RZ, R113 ;  /* 0x000000ffff007224 */ /* 0x000fe200078e0071 */
[----:B------:R-:W-:Y:S01]  /*b670*/  SHF.R.S32.HI R4, RZ, 0x18, R108 ;  /* 0x00000018ff047819 */ /* 0x000fe2000001146c */
[-C--:B------:R-:W-:Y:S02]  /*b680*/  IMAD R30, R87, R72.reuse, R30 ;  /* 0x00000048571e7224 */ /* 0x080fe400078e021e */
[----:B------:R-:W-:Y:S01]  /*b690*/  IMAD R31, R0, R72, R31 ;  /* 0x00000048001f7224 */ /* 0x000fe200078e021f */
        /* <DEDUP_REMOVED lines=8> */
[----:B------:R-:W-:Y:S01]  /*b720*/  MOV R0, R107 ;  /* 0x0000006b00007202 */ /* 0x000fe20000000f00 */
[-C--:B------:R-:W-:Y:S02]  /*b730*/  IMAD R34, R89, R72.reuse, R34 ;  /* 0x0000004859227224 */ /* 0x080fe400078e0222 */
[-C--:B------:R-:W-:Y:S01]  /*b740*/  IMAD R35, R2, R72.reuse, R35 ;  /* 0x0000004802237224 */ /* 0x080fe200078e0223 */
[----:B------:R-:W-:Y:S01]  /*b750*/  MOV R2, R101 ;  /* 0x0000006500027202 */ /* 0x000fe20000000f00 */
[----:B------:R-:W-:Y:S01]  /*b760*/  IMAD R38, R70, R43, RZ ;  /* 0x0000002b46267224 */ /* 0x000fe200078e02ff */
[----:B------:R-:W-:Y:S01]  /*b770*/  I2IP.S8.S32.SAT R33, R34, R33, RZ ;  /* 0x0000002122217239 */ /* 0x000fe200000014ff */
[-C--:B------:R-:W-:Y:S01]  /*b780*/  IMAD R36, R3, R72.reuse, R36 ;  /* 0x0000004803247224 */ /* 0x080fe200078e0224 */
[----:B------:R-:W-:Y:S01]  /*b790*/  SHF.R.S32.HI R3, RZ, 0x18, R105 ;  /* 0x00000018ff037819 */ /* 0x000fe20000011469 */
[-C--:B------:R-:W-:Y:S01]  /*b7a0*/  IMAD R37, R4, R72.reuse, R37 ;  /* 0x0000004804257224 */ /* 0x080fe200078e0225 */
[----:B------:R-:W-:Y:S01]  /*b7b0*/  I2IP.S8.S32.SAT R32, R32, R31, R33 ;  /* 0x0000001f20207239 */ /* 0x000fe20000001421 */
        /* <DEDUP_REMOVED lines=8> */
[----:B------:R-:W-:Y:S01]  /*b840*/  IMAD R43, R70, R48, RZ ;  /* 0x00000030462b7224 */ /* 0x000fe200078e02ff */
[----:B------:R-:W-:Y:S01]  /*b850*/  I2IP.S8.S32.SAT R33, R36, R35, R37 ;  /* 0x0000002324217239 */ /* 0x000fe20000001425 */
[----:B------:R-:W-:Y:S01]  /*b860*/  IMAD R41, R0, R72, R41 ;  /* 0x0000004800297224 */ /* 0x000fe200078e0229 */
[----:B------:R-:W-:Y:S01]  /*b870*/  MOV R0, R106 ;  /* 0x0000006a00007202 */ /* 0x000fe20000000f00 */
[-C--:B------:R-:W-:Y:S02]  /*b880*/  IMAD R42, R93, R72.reuse, R42 ;  /* 0x000000485d2a7224 */ /* 0x080fe400078e022a */
        /* <DEDUP_REMOVED lines=11> */
[-C--:B------:R-:W-:Y:S02]  /*b940*/  IMAD R47, R0, R72.reuse, R47 ;  /* 0x00000048002f7224 */ /* 0x080fe400078e022f */
[----:B------:R-:W-:Y:S01]  /*b950*/  IMAD R48, R3, R72, R48 ;  /* 0x0000004803307224 */ /* 0x000fe200078e0230 */
[----:B------:R-:W-:Y:S01]  /*b960*/  SHF.R.S32.HI R3, RZ, 0x18, R90 ;  /* 0x00000018ff037819 */ /* 0x000fe2000001145a */
[----:B------:R-:W-:Y:S01]  /*b970*/  IMAD R51, R70, R56, RZ ;  /* 0x0000003846337224 */ /* 0x000fe200078e02ff */
[----:B------:R-:W-:Y:S01]  /*b980*/  I2IP.S8.S32.SAT R35, R46, R45, RZ ;  /* 0x0000002d2e237239 */ /* 0x000fe200000014ff */
[-C--:B------:R-:W-:Y:S01]  /*b990*/  IMAD R49, R2, R72.reuse, R49 ;  /* 0x0000004802317224 */ /* 0x080fe200078e0231 */
[----:B------:R-:W-:Y:S01]  /*b9a0*/  SHF.R.S32.HI R2, RZ, 0x18, R88 ;  /* 0x00000018ff027819 */ /* 0x000fe20000011458 */
[----:B------:R-:W-:Y:S01]  /*b9b0*/  IMAD.MOV.U32 R0, RZ, RZ, R92 ;  /* 0x000000ffff007224 */ /* 0x000fe200078e005c */
[----:B------:R-:W-:Y:S01]  /*b9c0*/  I2IP.S8.S32.SAT R35, R44, R43, R35 ;  /* 0x0000002b2c237239 */ /* 0x000fe20000001423 */
[-C--:B------:R-:W-:Y:S02]  /*b9d0*/  IMAD R50, R73, R72.reuse, R50 ;  /* 0x0000004849327224 */ /* 0x080fe400078e0232 */
[----:B------:R-:W-:Y:S01]  /*b9e0*/  IMAD R51, R0, R72, R51 ;  /* 0x0000004800337224 */ /* 0x000fe200078e0233 */
[----:B------:R-:W-:Y:S01]  /*b9f0*/  MOV R0, R86 ;  /* 0x0000005600007202 */ /* 0x000fe20000000f00 */
[----:B------:R-:W-:Y:S01]  /*ba00*/  IMAD R53, R70, R58, RZ ;  /* 0x0000003a46357224 */ /* 0x000fe200078e02ff */
[----:B------:R-:W-:Y:S01]  /*ba10*/  I2IP.S8.S32.SAT R49, R50, R49, RZ ;  /* 0x0000003132317239 */ /* 0x000fe200000014ff */
[-C--:B------:R-:W-:Y:S01]  /*ba20*/  IMAD R52, R3, R72.reuse, R52 ;  /* 0x0000004803347224 */ /* 0x080fe200078e0234 */
[----:B------:R-:W-:Y:S01]  /*ba30*/  SHF.R.S32.HI R3, RZ, 0x18, R84 ;  /* 0x00000018ff037819 */ /* 0x000fe20000011454 */
[----:B------:R-:W-:Y:S01]  /*ba40*/  IMAD R53, R2, R72, R53 ;  /* 0x0000004802357224 */ /* 0x000fe200078e0235 */
[----:B------:R-:W-:Y:S01]  /*ba50*/  MOV R2, R80 ;  /* 0x0000005000027202 */ /* 0x000fe20000000f00 */
[----:B------:R-:W-:Y:S01]  /*ba60*/  IMAD.SHL.U32 R82, R98, 0x100, RZ ;  /* 0x0000010062527824 */ /* 0x000fe200078e00ff */
[----:B------:R-:W-:Y:S01]  /*ba70*/  I2IP.S8.S32.SAT R48, R48, R47, R49 ;  /* 0x0000002f30307239 */ /* 0x000fe20000001431 */
[----:B------:R-:W-:Y:S02]  /*ba80*/  IMAD R54, R75, R72, R54 ;  /* 0x000000484b367224 */ /* 0x000fe400078e0236 */
[C---:B------:R-:W-:Y:S02]  /*ba90*/  IMAD R56, R70.reuse, R61, RZ ;  /* 0x0000003d46387224 */ /* 0x040fe400078e02ff */
[----:B------:R-:W-:Y:S01]  /*baa0*/  IMAD R61, R70, R66, RZ ;  /* 0x00000042463d7224 */ /* 0x000fe200078e02ff */
[----:B------:R-:W-:Y:S01]  /*bab0*/  I2IP.S8.S32.SAT R66, R13, R12, R14 ;  /* 0x0000000c0d427239 */ /* 0x000fe2000000140e */
[-C--:B------:R-:W-:Y:S01]  /*bac0*/  IMAD R55, R0, R72.reuse, R55 ;  /* 0x0000004800377224 */ /* 0x080fe200078e0237 */
[----:B------:R-:W-:Y:S01]  /*bad0*/  SHF.R.S32.HI R0, RZ, 0x18, R82 ;  /* 0x00000018ff007819 */ /* 0x000fe20000011452 */
[-C--:B------:R-:W-:Y:S01]  /*bae0*/  IMAD R56, R3, R72.reuse, R56 ;  /* 0x0000004803387224 */ /* 0x080fe200078e0238 */
[----:B------:R-:W-:Y:S01]  /*baf0*/  I2IP.S8.S32.SAT R49, R54, R53, RZ ;  /* 0x0000003536317239 */ /* 0x000fe200000014ff */
[----:B------:R1:W-:Y:S01]  /*bb00*/  STS.128 [R135+UR44+0xa200], R64 ;  /* 0x00a2004087007988 */ /* 0x0003e20008000c2c */
[----:B------:R-:W-:Y:S01]  /*bb10*/  IMAD R58, R70, R63, RZ ;  /* 0x0000003f463a7224 */ /* 0x000fe200078e02ff */
[----:B------:R-:W-:Y:S01]  /*bb20*/  SHF.R.S32.HI R3, RZ, 0x18, R76 ;  /* 0x00000018ff037819 */ /* 0x000fe2000001144c */
[-C--:B------:R-:W-:Y:S01]  /*bb30*/  IMAD R57, R0, R72.reuse, R57 ;  /* 0x0000004800397224 */ /* 0x080fe200078e0239 */
[----:B------:R-:W-:Y:S01]  /*bb40*/  I2IP.S8.S32.SAT R49, R52, R51, R49 ;  /* 0x0000003334317239 */ /* 0x000fe20000001431 */
[-C--:B------:R-:W-:Y:S02]  /*bb50*/  IMAD R58, R97, R72.reuse, R58 ;  /* 0x00000048613a7224 */ /* 0x080fe400078e023a */
[-C--:B------:R-:W-:Y:S01]  /*bb60*/  IMAD R59, R2, R72.reuse, R59 ;  /* 0x00000048023b7224 */ /* 0x080fe200078e023b */
[----:B------:R1:W-:Y:S01]  /*bb70*/  STS.128 [R160+0xa200], R16 ;  /* 0x00a20010a0007388 */ /* 0x0003e20000000c00 */
[-C--:B------:R-:W-:Y:S01]  /*bb80*/  IMAD R60, R3, R72.reuse, R60 ;  /* 0x00000048033c7224 */ /* 0x080fe200078e023c */
[----:B------:R-:W-:Y:S01]  /*bb90*/  I2IP.S8.S32.SAT R50, R58, R57, RZ ;  /* 0x000000393a327239 */ /* 0x000fe200000014ff */
[-C--:B------:R-:W-:Y:S02]  /*bba0*/  IMAD R61, R4, R72.reuse, R61 ;  /* 0x00000048043d7224 */ /* 0x080fe400078e023d */
[----:B------:R-:W-:Y:S01]  /*bbb0*/  IMAD R62, R99, R72, R62 ;  /* 0x00000048633e7224 */ /* 0x000fe200078e023e */
[----:B------:R-:W-:Y:S02]  /*bbc0*/  I2IP.S8.S32.SAT R50, R56, R55, R50 ;  /* 0x0000003738327239 */ /* 0x000fe40000001432 */
[----:B------:R1:W-:Y:S02]  /*bbd0*/  STS.128 [R159+0xa200], R32 ;  /* 0x00a200209f007388 */ /* 0x0003e40000000c00 */
        /* <DEDUP_REMOVED lines=20> */
.L_x_140:
[----:B------:R-:W-:Y:S05]  /*bd20*/  BSYNC.RECONVERGENT B0 ;  /* 0x0000000000007941 */ /* 0x000fea0003800200 */
.L_x_139:
[----:B------:R-:W-:Y:S01]  /*bd30*/  R2UR UR4, R146 ;  /* 0x00000000920472ca */ /* 0x000fe200000e0000 */
[----:B------:R-:W-:Y:S01]  /*bd40*/  BAR.SYNC.DEFER_BLOCKING 0x1, 0x80 ;  /* 0x0042000000007b1d */ /* 0x000fe20000010000 */
[----:B------:R-:W-:Y:S01]  /*bd50*/  ISETP.NE.AND P0, PT, R148, 0x2, PT ;  /* 0x000000029400780c */ /* 0x000fe20003f05270 */
[----:B------:R-:W-:Y:S01]  /*bd60*/  UISETP.NE.AND UP0, UPT, UR46, URZ, UPT ;  /* 0x000000ff2e00728c */ /* 0x000fe2000bf05270 */
[----:B------:R-:W-:Y:S01]  /*bd70*/  ISETP.NE.AND P1, PT, R68, 0x2, PT ;  /* 0x000000024400780c */ /* 0x000fe20003f25270 */
[----:B------:R-:W-:Y:S01]  /*bd80*/  UIADD3 UR20, UPT, UPT, UR37, UR61, URZ ;  /* 0x0000003d25147290 */ /* 0x000fe2000fffe0ff */
[----:B------:R-:W-:Y:S02]  /*bd90*/  SEL R0, RZ, 0x1, P0 ;  /* 0x00000001ff007807 */ /* 0x000fe40000000000 */
[----:B------:R-:W-:Y:S02]  /*bda0*/  SEL R3, RZ, 0x1, P1 ;  /* 0x00000001ff037807 */ /* 0x000fe40000800000 */
[----:B------:R-:W-:Y:S02]  /*bdb0*/  LOP3.LUT R151, R151, R0, RZ, 0x3c, !PT ;  /* 0x0000000097977212 */ /* 0x000fe400078e3cff */
[----:B------:R-:W-:Y:S01]  /*bdc0*/  LOP3.LUT R152, R152, R3, RZ, 0x3c, !PT ;  /* 0x0000000398987212 */ /* 0x000fe200078e3cff */
[----:B------:R-:W-:Y:S01]  /*bdd0*/  UIADD3 UR16, UPT, UPT, UR38, UR4, URZ ;  /* 0x0000000426107290 */ /* 0x000fe2000fffe0ff */
[----:B------:R-:W-:Y:S02]  /*bde0*/  SEL R148, R148, RZ, P0 ;  /* 0x000000ff94947207 */ /* 0x000fe40000000000 */
[----:B------:R-:W-:Y:S01]  /*bdf0*/  SEL R68, R68, RZ, P1 ;  /* 0x000000ff44447207 */ /* 0x000fe20000800000 */
[----:B------:R-:W-:Y:S01]  /*be00*/  UMOV UR36, UR59 ;  /* 0x0000003b00247c82 */ /* 0x000fe20008000000 */
[----:B------:R-:W-:Y:S07]  /*be10*/  BRA.U UP0, `(.L_x_141) ;  /* 0xffffff9900607547 */ /* 0x000fee000b83ffff */
[----:B------:R-:W-:Y:S05]  /*be20*/  EXIT ;  /* 0x000000000000794d */ /* 0x000fea0003800000 */
.L_x_24:
[----:B--2---:R2:W3:Y:S02]  /*be30*/  SYNCS.PHASECHK.TRANS64.TRYWAIT P0, [R3+URZ+0xf0], R2 ;  /* 0x0000f002030075a7 */ /* 0x0044e400080011ff */
[----:B---3--:R-:W-:Y:S05]  /*be40*/  @!P0 NANOSLEEP.SYNCS 0x989680 ;  /* 0x009896800000895d */ /* 0x008fea0003900000 */
[----:B------:R-:W3:Y:S02]  /*be50*/  @!P0 SYNCS.PHASECHK.TRANS64 P0, [R3+URZ+0xf0], R2 ;  /* 0x0000f002030085a7 */ /* 0x000ee400080010ff */
[----:B---3--:R-:W-:Y:S05]  /*be60*/  @!P0 BRA `(.L_x_24) ;  /* 0xfffffffc00f08947 */ /* 0x008fea000383ffff */
[----:B------:R-:W-:Y:S05]  /*be70*/  BRA `(.L_x_142) ;  /* 0xffffff5800f87947 */ /* 0x000fea000383ffff */
.L_x_27:
[----:B-1----:R-:W-:-:S07]  /*be80*/  MOV R0, UR33 ;  /* 0x0000002100007c02 */ /* 0x002fce0008000f00 */
.L_x_143:
[----:B-1----:R1:W2:Y:S02]  /*be90*/  SYNCS.PHASECHK.TRANS64.TRYWAIT P0, [R0+URZ+0x28], R3 ;  /* 0x00002803000075a7 */ /* 0x0022a400080011ff */
[----:B--2---:R-:W-:Y:S05]  /*bea0*/  @!P0 NANOSLEEP.SYNCS 0x989680 ;  /* 0x009896800000895d */ /* 0x004fea0003900000 */
[----:B------:R-:W2:Y:S02]  /*beb0*/  @!P0 SYNCS.PHASECHK.TRANS64 P0, [R0+URZ+0x28], R3 ;  /* 0x00002803000085a7 */ /* 0x000ea400080010ff */
[----:B--2---:R-:W-:Y:S05]  /*bec0*/  @!P0 BRA `(.L_x_143) ;  /* 0xfffffffc00f08947 */ /* 0x004fea000383ffff */
[----:B------:R-:W-:Y:S05]  /*bed0*/  BRA `(.L_x_26) ;  /* 0xffffff5c00507947 */ /* 0x000fea000383ffff */
.L_x_34:
[----:B-1----:R-:W-:-:S07]  /*bee0*/  MOV R0, UR17 ;  /* 0x0000001100007c02 */ /* 0x002fce0008000f00 */
.L_x_144:
[----:B-1----:R1:W2:Y:S02]  /*bef0*/  SYNCS.PHASECHK.TRANS64.TRYWAIT P0, [R0+URZ+0x28], R3 ;  /* 0x00002803000075a7 */ /* 0x0022a400080011ff */
[----:B--2---:R-:W-:Y:S05]  /*bf00*/  @!P0 NANOSLEEP.SYNCS 0x989680 ;  /* 0x009896800000895d */ /* 0x004fea0003900000 */
[----:B------:R-:W2:Y:S02]  /*bf10*/  @!P0 SYNCS.PHASECHK.TRANS64 P0, [R0+URZ+0x28], R3 ;  /* 0x00002803000085a7 */ /* 0x000ea400080010ff */
[----:B--2---:R-:W-:Y:S05]  /*bf20*/  @!P0 BRA `(.L_x_144) ;  /* 0xfffffffc00f08947 */ /* 0x004fea000383ffff */
[----:B------:R-:W-:Y:S05]  /*bf30*/  BRA `(.L_x_33) ;  /* 0xffffff6000107947 */ /* 0x000fea000383ffff */
.L_x_39:
[----:B-1----:R1:W2:Y:S02]  /*bf40*/  SYNCS.PHASECHK.TRANS64.TRYWAIT P0, [R3+URZ+0xa0], R0 ;  /* 0x0000a000030075a7 */ /* 0x0022a400080011ff */
[----:B--2---:R-:W-:Y:S05]  /*bf50*/  @!P0 NANOSLEEP.SYNCS 0x989680 ;  /* 0x009896800000895d */ /* 0x004fea0003900000 */
[----:B------:R-:W2:Y:S02]  /*bf60*/  @!P0 SYNCS.PHASECHK.TRANS64 P0, [R3+URZ+0xa0], R0 ;  /* 0x0000a000030085a7 */ /* 0x000ea400080010ff */
[----:B--2---:R-:W-:Y:S05]  /*bf70*/  @!P0 BRA `(.L_x_39) ;  /* 0xfffffffc00f08947 */ /* 0x004fea000383ffff */
[----:B------:R-:W-:Y:S05]  /*bf80*/  BRA `(.L_x_145) ;  /* 0xffffff6000b87947 */ /* 0x000fea000383ffff */
.L_x_43:
[----:B-1----:R-:W-:-:S07]  /*bf90*/  MOV R0, UR4 ;  /* 0x0000000400007c02 */ /* 0x002fce0008000f00 */
.L_x_146:
[----:B-1----:R1:W2:Y:S02]  /*bfa0*/  SYNCS.PHASECHK.TRANS64.TRYWAIT P0, [R0+URZ], R3 ;  /* 0x00000003000075a7 */ /* 0x0022a400080011ff */
[----:B--2---:R-:W-:Y:S05]  /*bfb0*/  @!P0 NANOSLEEP.SYNCS 0x989680 ;  /* 0x009896800000895d */ /* 0x004fea0003900000 */
[----:B------:R-:W2:Y:S02]  /*bfc0*/  @!P0 SYNCS.PHASECHK.TRANS64 P0, [R0+URZ], R3 ;  /* 0x00000003000085a7 */ /* 0x000ea400080010ff */
[----:B--2---:R-:W-:Y:S05]  /*bfd0*/  @!P0 BRA `(.L_x_146) ;  /* 0xfffffffc00f08947 */ /* 0x004fea000383ffff */
[----:B------:R-:W-:Y:S05]  /*bfe0*/  BRA `(.L_x_147) ;  /* 0xffffff6800607947 */ /* 0x000fea000383ffff */
.L_x_44:
[----:B------:R-:W-:-:S07]  /*bff0*/  MOV R0, UR5 ;  /* 0x0000000500007c02 */ /* 0x000fce0008000f00 */
.L_x_148:
[----:B-1----:R1:W2:Y:S02]  /*c000*/  SYNCS.PHASECHK.TRANS64.TRYWAIT P0, [R0+URZ], R3 ;  /* 0x00000003000075a7 */ /* 0x0022a400080011ff */
[----:B--2---:R-:W-:Y:S05]  /*c010*/  @!P0 NANOSLEEP.SYNCS 0x989680 ;  /* 0x009896800000895d */ /* 0x004fea0003900000 */
[----:B------:R-:W2:Y:S02]  /*c020*/  @!P0 SYNCS.PHASECHK.TRANS64 P0, [R0+URZ], R3 ;  /* 0x00000003000085a7 */ /* 0x000ea400080010ff */
[----:B--2---:R-:W-:Y:S05]  /*c030*/  @!P0 BRA `(.L_x_148) ;  /* 0xfffffffc00f08947 */ /* 0x004fea000383ffff */
[----:B------:R-:W-:Y:S05]  /*c040*/  BRA `(.L_x_149) ;  /* 0xffffff68006c7947 */ /* 0x000fea000383ffff */
.L_x_45:
[----:B------:R-:W-:-:S07]  /*c050*/  MOV R0, UR5 ;  /* 0x0000000500007c02 */ /* 0x000fce0008000f00 */
.L_x_150:
[----:B-1----:R1:W2:Y:S02]  /*c060*/  SYNCS.PHASECHK.TRANS64.TRYWAIT P0, [R0+URZ], R3 ;  /* 0x00000003000075a7 */ /* 0x0022a400080011ff */
[----:B--2---:R-:W-:Y:S05]  /*c070*/  @!P0 NANOSLEEP.SYNCS 0x989680 ;  /* 0x009896800000895d */ /* 0x004fea0003900000 */
[----:B------:R-:W2:Y:S02]  /*c080*/  @!P0 SYNCS.PHASECHK.TRANS64 P0, [R0+URZ], R3 ;  /* 0x00000003000085a7 */ /* 0x000ea400080010ff */
[----:B--2---:R-:W-:Y:S05]  /*c090*/  @!P0 BRA `(.L_x_150) ;  /* 0xfffffffc00f08947 */ /* 0x004fea000383ffff */
[----:B------:R-:W-:Y:S05]  /*c0a0*/  BRA `(.L_x_151) ;  /* 0xffffff6800787947 */ /* 0x000fea000383ffff */
.L_x_46:
[----:B------:R-:W-:-:S07]  /*c0b0*/  MOV R0, UR5 ;  /* 0x0000000500007c02 */ /* 0x000fce0008000f00 */
.L_x_152:
[----:B-1----:R1:W2:Y:S02]  /*c0c0*/  SYNCS.PHASECHK.TRANS64.TRYWAIT P0, [R0+URZ], R3 ;  /* 0x00000003000075a7 */ /* 0x0022a400080011ff */
[----:B--2---:R-:W-:Y:S05]  /*c0d0*/  @!P0 NANOSLEEP.SYNCS 0x989680 ;  /* 0x009896800000895d */ /* 0x004fea0003900000 */
[----:B------:R-:W2:Y:S02]  /*c0e0*/  @!P0 SYNCS.PHASECHK.TRANS64 P0, [R0+URZ], R3 ;  /* 0x00000003000085a7 */ /* 0x000ea400080010ff */
[----:B--2---:R-:W-:Y:S05]  /*c0f0*/  @!P0 BRA `(.L_x_152) ;  /* 0xfffffffc00f08947 */ /* 0x004fea000383ffff */
[----:B------:R-:W-:Y:S05]  /*c100*/  BRA `(.L_x_153) ;  /* 0xffffff6800847947 */ /* 0x000fea000383ffff */
.L_x_49:
[----:B--2---:R2:W3:Y:S02]  /*c110*/  SYNCS.PHASECHK.TRANS64.TRYWAIT P0, [R2+URZ+0xe0], R5 ;  /* 0x0000e005020075a7 */ /* 0x0044e400080011ff */
[----:B---3--:R-:W-:Y:S05]  /*c120*/  @!P0 NANOSLEEP.SYNCS 0x989680 ;  /* 0x009896800000895d */ /* 0x008fea0003900000 */
[----:B------:R-:W3:Y:S02]  /*c130*/  @!P0 SYNCS.PHASECHK.TRANS64 P0, [R2+URZ+0xe0], R5 ;  /* 0x0000e005020085a7 */ /* 0x000ee400080010ff */
[----:B---3--:R-:W-:Y:S05]  /*c140*/  @!P0 BRA `(.L_x_49) ;  /* 0xfffffffc00f08947 */ /* 0x008fea000383ffff */
[----:B------:R-:W-:Y:S05]  /*c150*/  BRA `(.L_x_154) ;  /* 0xffffff6800e07947 */ /* 0x000fea000383ffff */
.L_x_50:
[----:B------:R-:W-:-:S07]  /*c160*/  MOV R2, UR4 ;  /* 0x0000000400027c02 */ /* 0x000fce0008000f00 */
.L_x_155:
[----:B--2---:R2:W3:Y:S02]  /*c170*/  SYNCS.PHASECHK.TRANS64.TRYWAIT P0, [R2+URZ+0xb0], R5 ;  /* 0x0000b005020075a7 */ /* 0x0044e400080011ff */
[----:B---3--:R-:W-:Y:S05]  /*c180*/  @!P0 NANOSLEEP.SYNCS 0x989680 ;  /* 0x009896800000895d */ /* 0x008fea0003900000 */
[----:B------:R-:W3:Y:S02]  /*c190*/  @!P0 SYNCS.PHASECHK.TRANS64 P0, [R2+URZ+0xb0], R5 ;  /* 0x0000b005020085a7 */ /* 0x000ee400080010ff */
[----:B---3--:R-:W-:Y:S05]  /*c1a0*/  @!P0 BRA `(.L_x_155) ;  /* 0xfffffffc00f08947 */ /* 0x008fea000383ffff */
[----:B------:R-:W-:Y:S05]  /*c1b0*/  BRA `(.L_x_156) ;  /* 0xffffff6800f07947 */ /* 0x000fea000383ffff */
.L_x_51:
[----:B--2---:R2:W3:Y:S02]  /*c1c0*/  SYNCS.PHASECHK.TRANS64.TRYWAIT P1, [R2+URZ+0xa0], R5 ;  /* 0x0000a005020075a7 */ /* 0x0044e400080211ff */
[----:B---3--:R-:W-:Y:S05]  /*c1d0*/  @!P1 NANOSLEEP.SYNCS 0x989680 ;  /* 0x009896800000995d */ /* 0x008fea0003900000 */
[----:B------:R-:W3:Y:S02]  /*c1e0*/  @!P1 SYNCS.PHASECHK.TRANS64 P1, [R2+URZ+0xa0], R5 ;  /* 0x0000a005020095a7 */ /* 0x000ee400080210ff */
[----:B---3--:R-:W-:Y:S05]  /*c1f0*/  @!P1 BRA `(.L_x_51) ;  /* 0xfffffffc00f09947 */ /* 0x008fea000383ffff */
[----:B------:R-:W-:Y:S05]  /*c200*/  BRA `(.L_x_157) ;  /* 0xffffff6c00207947 */ /* 0x000fea000383ffff */
.L_x_54:
[----:B------:R-:W-:-:S07]  /*c210*/  MOV R0, UR4 ;  /* 0x0000000400007c02 */ /* 0x000fce0008000f00 */
.L_x_158:
[----:B--2---:R2:W3:Y:S02]  /*c220*/  SYNCS.PHASECHK.TRANS64.TRYWAIT P0, [R0+URZ+0xb0], R3 ;  /* 0x0000b003000075a7 */ /* 0x0044e400080011ff */
[----:B---3--:R-:W-:Y:S05]  /*c230*/  @!P0 NANOSLEEP.SYNCS 0x989680 ;  /* 0x009896800000895d */ /* 0x008fea0003900000 */
[----:B------:R-:W3:Y:S02]  /*c240*/  @!P0 SYNCS.PHASECHK.TRANS64 P0, [R0+URZ+0xb0], R3 ;  /* 0x0000b003000085a7 */ /* 0x000ee400080010ff */
[----:B---3--:R-:W-:Y:S05]  /*c250*/  @!P0 BRA `(.L_x_158) ;  /* 0xfffffffc00f08947 */ /* 0x008fea000383ffff */
[----:B------:R-:W-:Y:S05]  /*c260*/  BRA `(.L_x_53) ;  /* 0xffffff6c00747947 */ /* 0x000fea000383ffff */
.L_x_63:
[----:B--2---:R-:W-:-:S04]  /*c270*/  MOV R0, UR5 ;  /* 0x0000000500007c02 */ /* 0x004fc80008000f00 */
[----:B------:R2:W3:Y:S03]  /*c280*/  SYNCS.PHASECHK.TRANS64.TRYWAIT P0, [R0+URZ+0x8], R7 ;  /* 0x00000807000075a7 */ /* 0x0004e600080011ff */
[----:B---3--:R-:W-:Y:S05]  /*c290*/  @!P0 NANOSLEEP.SYNCS 0x989680 ;  /* 0x009896800000895d */ /* 0x008fea0003900000 */
[----:B------:R-:W3:Y:S02]  /*c2a0*/  @!P0 SYNCS.PHASECHK.TRANS64 P0, [R0+URZ+0x8], R7 ;  /* 0x00000807000085a7 */ /* 0x000ee400080010ff */
[----:B---3--:R-:W-:Y:S05]  /*c2b0*/  @!P0 BRA `(.L_x_63) ;  /* 0xfffffffc00ec8947 */ /* 0x008fea000383ffff */
[----:B------:R-:W-:Y:S05]  /*c2c0*/  BRA `(.L_x_62) ;  /* 0xffffff7000287947 */ /* 0x000fea000383ffff */
.L_x_65:
[----:B------:R-:W-:Y:S01]  /*c2d0*/  BSSY B0, `(.L_x_159) ;  /* 0x0000006000007945 */ /* 0x000fe20003800000 */
[----:B------:R-:W-:-:S07]  /*c2e0*/  MOV R15, 0xffffffff ;  /* 0xffffffff000f7802 */ /* 0x000fce0000000f00 */
[----:B-12--5:R-:W-:Y:S05]  /*c2f0*/  WARPSYNC.COLLECTIVE R15, `(.L_x_160) ;  /* 0x000000000f0c7348 */ /* 0x026fea0003c00000 */
[----:B------:R-:W-:Y:S02]  /*c300*/  ELECT P6, UR79, PT ;  /* 0x00000000004f782f */ /* 0x000fe400038c0000 */
[----:B------:R-:W-:Y:S01]  /*c310*/  MOV R14, UR79 ;  /* 0x0000004f000e7c02 */ /* 0x000fe20008000f00 */
[----:B-12--5:R-:W-:Y:S10]  /*c320*/  ENDCOLLECTIVE ;  /* 0x000000000000791b */ /* 0x026ff40003800000 */
.L_x_160:
[----:B------:R-:W-:Y:S05]  /*c330*/  BSYNC B0 ;  /* 0x0000000000007941 */ /* 0x000fea0003800000 */
.L_x_159:
[----:B------:R-:W-:Y:S01]  /*c340*/  PLOP3.LUT P0, PT, P6, PT, PT, 0x80, 0x8 ;  /* 0x000000000008781c */ /* 0x000fe2000370f070 */
[----:B------:R-:W-:-:S12]  /*c350*/  BRA `(.L_x_161) ;  /* 0xffffff7000547947 */ /* 0x000fd8000383ffff */
.L_x_67:
[----:B--2---:R-:W-:-:S04]  /*c360*/  MOV R0, UR5 ;  /* 0x0000000500007c02 */ /* 0x004fc80008000f00 */
[----:B------:R2:W3:Y:S03]  /*c370*/  SYNCS.PHASECHK.TRANS64.TRYWAIT P0, [R0+URZ+0x8], R5 ;  /* 0x00000805000075a7 */ /* 0x0004e600080011ff */
[----:B---3--:R-:W-:Y:S05]  /*c380*/  @!P0 NANOSLEEP.SYNCS 0x989680 ;  /* 0x009896800000895d */ /* 0x008fea0003900000 */
[----:B------:R-:W3:Y:S02]  /*c390*/  @!P0 SYNCS.PHASECHK.TRANS64 P0, [R0+URZ+0x8], R5 ;  /* 0x00000805000085a7 */ /* 0x000ee400080010ff */
[----:B---3--:R-:W-:Y:S05]  /*c3a0*/  @!P0 BRA `(.L_x_67) ;  /* 0xfffffffc00ec8947 */ /* 0x008fea000383ffff */
[----:B------:R-:W-:Y:S05]  /*c3b0*/  BRA `(.L_x_66) ;  /* 0xffffff7000587947 */ /* 0x000fea000383ffff */
.L_x_68:
[----:B-1----:R1:W2:Y:S02]  /*c3c0*/  SYNCS.PHASECHK.TRANS64.TRYWAIT P0, [R0+URZ+0xa0], R5 ;  /* 0x0000a005000075a7 */ /* 0x0022a400080011ff */
[----:B--2---:R-:W-:Y:S05]  /*c3d0*/  @!P0 NANOSLEEP.SYNCS 0x989680 ;  /* 0x009896800000895d */ /* 0x004fea0003900000 */
[----:B------:R-:W2:Y:S02]  /*c3e0*/  @!P0 SYNCS.PHASECHK.TRANS64 P0, [R0+URZ+0xa0], R5 ;  /* 0x0000a005000085a7 */ /* 0x000ea400080010ff */
[----:B--2---:R-:W-:Y:S05]  /*c3f0*/  @!P0 BRA `(.L_x_68) ;  /* 0xfffffffc00f08947 */ /* 0x004fea000383ffff */
[----:B------:R-:W-:Y:S05]  /*c400*/  BRA `(.L_x_162) ;  /* 0xffffff7400447947 */ /* 0x000fea000383ffff */
.L_x_70:
[----:B------:R-:W-:-:S07]  /*c410*/  MOV R0, UR31 ;  /* 0x0000001f00007c02 */ /* 0x000fce0008000f00 */
.L_x_163:
[----:B-1----:R1:W2:Y:S02]  /*c420*/  SYNCS.PHASECHK.TRANS64.TRYWAIT P0, [R0+URZ+0xd0], R5 ;  /* 0x0000d005000075a7 */ /* 0x0022a400080011ff */
[----:B--2---:R-:W-:Y:S05]  /*c430*/  @!P0 NANOSLEEP.SYNCS 0x989680 ;  /* 0x009896800000895d */ /* 0x004fea0003900000 */
[----:B------:R-:W2:Y:S02]  /*c440*/  @!P0 SYNCS.PHASECHK.TRANS64 P0, [R0+URZ+0xd0], R5 ;  /* 0x0000d005000085a7 */ /* 0x000ea400080010ff */
[----:B--2---:R-:W-:Y:S05]  /*c450*/  @!P0 BRA `(.L_x_163) ;  /* 0xfffffffc00f08947 */ /* 0x004fea000383ffff */
[----:B------:R-:W-:Y:S05]  /*c460*/  BRA `(.L_x_164) ;  /* 0xffffff7400907947 */ /* 0x000fea000383ffff */
.L_x_73:
[----:B------:R-:W-:Y:S07]  /*c470*/  MOV R0, UR5 ;  /* 0x0000000500007c02 */ /* 0x000fee0008000f00 */
.L_x_165:
[----:B-1----:R1:W2:Y:S02]  /*c480*/  SYNCS.PHASECHK.TRANS64.TRYWAIT P0, [R0+URZ], R5 ;  /* 0x00000005000075a7 */ /* 0x0022a400080011ff */
[----:B--2---:R-:W-:Y:S05]  /*c490*/  @!P0 NANOSLEEP.SYNCS 0x989680 ;  /* 0x009896800000895d */ /* 0x004fea0003900000 */
[----:B------:R-:W2:Y:S02]  /*c4a0*/  @!P0 SYNCS.PHASECHK.TRANS64 P0, [R0+URZ], R5 ;  /* 0x00000005000085a7 */ /* 0x000ea400080010ff */
[----:B--2---:R-:W-:Y:S05]  /*c4b0*/  @!P0 BRA `(.L_x_165) ;  /* 0xfffffffc00f08947 */ /* 0x004fea000383ffff */
[----:B------:R-:W-:Y:S05]  /*c4c0*/  BRA `(.L_x_72) ;  /* 0xffffff7400a47947 */ /* 0x000fea000383ffff */
.L_x_77:
[----:B-1----:R-:W-:-:S07]  /*c4d0*/  MOV R0, UR4 ;  /* 0x0000000400007c02 */ /* 0x002fce0008000f00 */
.L_x_166:
[----:B-1----:R1:W2:Y:S02]  /*c4e0*/  SYNCS.PHASECHK.TRANS64.TRYWAIT P0, [R0+URZ], R3 ;  /* 0x00000003000075a7 */ /* 0x0022a400080011ff */
[----:B--2---:R-:W-:Y:S05]  /*c4f0*/  @!P0 NANOSLEEP.SYNCS 0x989680 ;  /* 0x009896800000895d */ /* 0x004fea0003900000 */
[----:B------:R-:W2:Y:S02]  /*c500*/  @!P0 SYNCS.PHASECHK.TRANS64 P0, [R0+URZ], R3 ;  /* 0x00000003000085a7 */ /* 0x000ea400080010ff */
[----:B--2---:R-:W-:Y:S05]  /*c510*/  @!P0 BRA `(.L_x_166) ;  /* 0xfffffffc00f08947 */ /* 0x004fea000383ffff */
[----:B------:R-:W-:Y:S05]  /*c520*/  BRA `(.L_x_167) ;  /* 0xffffff7800987947 */ /* 0x000fea000383ffff */
.L_x_80:
[----:B------:R-:W-:-:S07]  /*c530*/  MOV R0, UR26 ;  /* 0x0000001a00007c02 */ /* 0x000fce0008000f00 */
.L_x_168:
[----:B-1----:R1:W2:Y:S02]  /*c540*/  SYNCS.PHASECHK.TRANS64.TRYWAIT P1, [R0+URZ+0x100], R3 ;  /* 0x00010003000075a7 */ /* 0x0022a400080211ff */
[----:B--2---:R-:W-:Y:S05]  /*c550*/  @!P1 NANOSLEEP.SYNCS 0x989680 ;  /* 0x009896800000995d */ /* 0x004fea0003900000 */
[----:B------:R-:W2:Y:S02]  /*c560*/  @!P1 SYNCS.PHASECHK.TRANS64 P1, [R0+URZ+0x100], R3 ;  /* 0x00010003000095a7 */ /* 0x000ea400080210ff */
[----:B--2---:R-:W-:Y:S05]  /*c570*/  @!P1 BRA `(.L_x_168) ;  /* 0xfffffffc00f09947 */ /* 0x004fea000383ffff */
[----:B------:R-:W-:Y:S05]  /*c580*/  BRA `(.L_x_169) ;  /* 0xffffff7800e47947 */ /* 0x000fea000383ffff */
.L_x_85:
[----:B---3--:R3:W4:Y:S02]  /*c590*/  SYNCS.PHASECHK.TRANS64.TRYWAIT P0, [R12+URZ+0xa0], R9 ;  /* 0x0000a0090c0075a7 */ /* 0x00872400080011ff */
[----:B----4-:R-:W-:Y:S05]  /*c5a0*/  @!P0 NANOSLEEP.SYNCS 0x989680 ;  /* 0x009896800000895d */ /* 0x010fea0003900000 */
[----:B------:R-:W4:Y:S02]  /*c5b0*/  @!P0 SYNCS.PHASECHK.TRANS64 P0, [R12+URZ+0xa0], R9 ;  /* 0x0000a0090c0085a7 */ /* 0x000f2400080010ff */
[----:B----4-:R-:W-:Y:S05]  /*c5c0*/  @!P0 BRA `(.L_x_85) ;  /* 0xfffffffc00f08947 */ /* 0x010fea000383ffff */
[----:B------:R-:W-:Y:S05]  /*c5d0*/  BRA `(.L_x_170) ;  /* 0xffffff80000c7947 */ /* 0x000fea000383ffff */
.L_x_88:
[----:B------:R-:W-:Y:S07]  /*c5e0*/  MOV R0, UR21 ;  /* 0x0000001500007c02 */ /* 0x000fee0008000f00 */
.L_x_171:
[----:B-1----:R1:W3:Y:S02]  /*c5f0*/  SYNCS.PHASECHK.TRANS64.TRYWAIT P2, [R0+URZ+0x98], R11 ;  /* 0x0000980b000075a7 */ /* 0x0022e400080411ff */
[----:B---3--:R-:W-:Y:S05]  /*c600*/  @!P2 NANOSLEEP.SYNCS 0x989680 ;  /* 0x009896800000a95d */ /* 0x008fea0003900000 */
[----:B------:R-:W3:Y:S02]  /*c610*/  @!P2 SYNCS.PHASECHK.TRANS64 P2, [R0+URZ+0x98], R11 ;  /* 0x0000980b0000a5a7 */ /* 0x000ee400080410ff */
[----:B---3--:R-:W-:Y:S05]  /*c620*/  @!P2 BRA `(.L_x_171) ;  /* 0xfffffffc00f0a947 */ /* 0x008fea000383ffff */
[----:B------:R-:W-:Y:S05]  /*c630*/  BRA `(.L_x_87) ;  /* 0xffffff8400747947 */ /* 0x000fea000383ffff */
.L_x_91:
[----:B---3--:R-:W-:Y:S07]  /*c640*/  MOV R0, UR21 ;  /* 0x0000001500007c02 */ /* 0x008fee0008000f00 */
.L_x_172:
[----:B-1----:R1:W3:Y:S02]  /*c650*/  SYNCS.PHASECHK.TRANS64.TRYWAIT P0, [R0+URZ+0x70], R9 ;  /* 0x00007009000075a7 */ /* 0x0022e400080011ff */
[----:B---3--:R-:W-:Y:S05]  /*c660*/  @!P0 NANOSLEEP.SYNCS 0x989680 ;  /* 0x009896800000895d */ /* 0x008fea0003900000 */
[----:B------:R-:W3:Y:S02]  /*c670*/  @!P0 SYNCS.PHASECHK.TRANS64 P0, [R0+URZ+0x70], R9 ;  /* 0x00007009000085a7 */ /* 0x000ee400080010ff */
[----:B---3--:R-:W-:Y:S05]  /*c680*/  @!P0 BRA `(.L_x_172) ;  /* 0xfffffffc00f08947 */ /* 0x008fea000383ffff */
[----:B------:R-:W-:Y:S05]  /*c690*/  BRA `(.L_x_173) ;  /* 0xffffff8400d07947 */ /* 0x000fea000383ffff */
.L_x_92:
[----:B------:R-:W-:Y:S07]  /*c6a0*/  MOV R0, UR21 ;  /* 0x0000001500007c02 */ /* 0x000fee0008000f00 */
.L_x_174:
[----:B-1----:R1:W3:Y:S02]  /*c6b0*/  SYNCS.PHASECHK.TRANS64.TRYWAIT P0, [R0+URZ+0x78], R9 ;  /* 0x00007809000075a7 */ /* 0x0022e400080011ff */
[----:B---3--:R-:W-:Y:S05]  /*c6c0*/  @!P0 NANOSLEEP.SYNCS 0x989680 ;  /* 0x009896800000895d */ /* 0x008fea0003900000 */
[----:B------:R-:W3:Y:S02]  /*c6d0*/  @!P0 SYNCS.PHASECHK.TRANS64 P0, [R0+URZ+0x78], R9 ;  /* 0x00007809000085a7 */ /* 0x000ee400080010ff */
[----:B---3--:R-:W-:Y:S05]  /*c6e0*/  @!P0 BRA `(.L_x_174) ;  /* 0xfffffffc00f08947 */ /* 0x008fea000383ffff */
[----:B------:R-:W-:Y:S05]  /*c6f0*/  BRA `(.L_x_175) ;  /* 0xffffff88000c7947 */ /* 0x000fea000383ffff */
.L_x_93:
[----:B------:R-:W-:Y:S07]  /*c700*/  MOV R0, UR21 ;  /* 0x0000001500007c02 */ /* 0x000fee0008000f00 */
.L_x_176:
[----:B-1----:R1:W3:Y:S02]  /*c710*/  SYNCS.PHASECHK.TRANS64.TRYWAIT P0, [R0+URZ+0x80], R9 ;  /* 0x00008009000075a7 */ /* 0x0022e400080011ff */
[----:B---3--:R-:W-:Y:S05]  /*c720*/  @!P0 NANOSLEEP.SYNCS 0x989680 ;  /* 0x009896800000895d */ /* 0x008fea0003900000 */
[----:B------:R-:W3:Y:S02]  /*c730*/  @!P0 SYNCS.PHASECHK.TRANS64 P0, [R0+URZ+0x80], R9 ;  /* 0x00008009000085a7 */ /* 0x000ee400080010ff */
[----:B---3--:R-:W-:Y:S05]  /*c740*/  @!P0 BRA `(.L_x_176) ;  /* 0xfffffffc00f08947 */ /* 0x008fea000383ffff */
[----:B------:R-:W-:Y:S05]  /*c750*/  BRA `(.L_x_177) ;  /* 0xffffff8800547947 */ /* 0x000fea000383ffff */
.L_x_94:
[----:B------:R-:W-:Y:S07]  /*c760*/  MOV R0, UR21 ;  /* 0x0000001500007c02 */ /* 0x000fee0008000f00 */
.L_x_178:
[----:B-1----:R1:W3:Y:S02]  /*c770*/  SYNCS.PHASECHK.TRANS64.TRYWAIT P0, [R0+URZ+0x88], R9 ;  /* 0x00008809000075a7 */ /* 0x0022e400080011ff */
[----:B---3--:R-:W-:Y:S05]  /*c780*/  @!P0 NANOSLEEP.SYNCS 0x989680 ;  /* 0x009896800000895d */ /* 0x008fea0003900000 */
[----:B------:R-:W3:Y:S02]  /*c790*/  @!P0 SYNCS.PHASECHK.TRANS64 P0, [R0+URZ+0x88], R9 ;  /* 0x00008809000085a7 */ /* 0x000ee400080010ff */
[----:B---3--:R-:W-:Y:S05]  /*c7a0*/  @!P0 BRA `(.L_x_178) ;  /* 0xfffffffc00f08947 */ /* 0x008fea000383ffff */
[----:B------:R-:W-:Y:S05]  /*c7b0*/  BRA `(.L_x_179) ;  /* 0xffffff8800987947 */ /* 0x000fea000383ffff */
.L_x_96:
[----:B------:R-:W-:-:S07]  /*c7c0*/  MOV R0, UR21 ;  /* 0x0000001500007c02 */ /* 0x000fce0008000f00 */
.L_x_180:
[----:B-1----:R1:W4:Y:S02]  /*c7d0*/  SYNCS.PHASECHK.TRANS64.TRYWAIT P0, [R0+URZ+0x70], R3 ;  /* 0x00007003000075a7 */ /* 0x00232400080011ff */
[----:B----4-:R-:W-:Y:S05]  /*c7e0*/  @!P0 NANOSLEEP.SYNCS 0x989680 ;  /* 0x009896800000895d */ /* 0x010fea0003900000 */
[----:B------:R-:W4:Y:S02]  /*c7f0*/  @!P0 SYNCS.PHASECHK.TRANS64 P0, [R0+URZ+0x70], R3 ;  /* 0x00007003000085a7 */ /* 0x000f2400080010ff */
[----:B----4-:R-:W-:Y:S05]  /*c800*/  @!P0 BRA `(.L_x_180) ;  /* 0xfffffffc00f08947 */ /* 0x010fea000383ffff */
[----:B------:R-:W-:Y:S05]  /*c810*/  BRA `(.L_x_181) ;  /* 0xffffff8c000c7947 */ /* 0x000fea000383ffff */
.L_x_97:
[----:B-1----:R-:W-:-:S07]  /*c820*/  MOV R0, UR21 ;  /* 0x0000001500007c02 */ /* 0x002fce0008000f00 */
.L_x_182:
[----:B-1----:R1:W4:Y:S02]  /*c830*/  SYNCS.PHASECHK.TRANS64.TRYWAIT P0, [R0+URZ+0x78], R3 ;  /* 0x00007803000075a7 */ /* 0x00232400080011ff */
[----:B----4-:R-:W-:Y:S05]  /*c840*/  @!P0 NANOSLEEP.SYNCS 0x989680 ;  /* 0x009896800000895d */ /* 0x010fea0003900000 */
[----:B------:R-:W4:Y:S02]  /*c850*/  @!P0 SYNCS.PHASECHK.TRANS64 P0, [R0+URZ+0x78], R3 ;  /* 0x00007803000085a7 */ /* 0x000f2400080010ff */
[----:B----4-:R-:W-:Y:S05]  /*c860*/  @!P0 BRA `(.L_x_182) ;  /* 0xfffffffc00f08947 */ /* 0x010fea000383ffff */
[----:B------:R-:W-:Y:S05]  /*c870*/  BRA `(.L_x_183) ;  /* 0xffffff8800fc7947 */ /* 0x000fea000383ffff */
.L_x_98:
[----:B-1----:R-:W-:-:S07]  /*c880*/  MOV R0, UR21 ;  /* 0x0000001500007c02 */ /* 0x002fce0008000f00 */
.L_x_184:
[----:B-1----:R1:W4:Y:S02]  /*c890*/  SYNCS.PHASECHK.TRANS64.TRYWAIT P0, [R0+URZ+0x80], R3 ;  /* 0x00008003000075a7 */ /* 0x00232400080011ff */
[----:B----4-:R-:W-:Y:S05]  /*c8a0*/  @!P0 NANOSLEEP.SYNCS 0x989680 ;  /* 0x009896800000895d */ /* 0x010fea0003900000 */
[----:B------:R-:W4:Y:S02]  /*c8b0*/  @!P0 SYNCS.PHASECHK.TRANS64 P0, [R0+URZ+0x80], R3 ;  /* 0x00008003000085a7 */ /* 0x000f2400080010ff */
[----:B----4-:R-:W-:Y:S05]  /*c8c0*/  @!P0 BRA `(.L_x_184) ;  /* 0xfffffffc00f08947 */ /* 0x010fea000383ffff */
[----:B------:R-:W-:Y:S05]  /*c8d0*/  BRA `(.L_x_185) ;  /* 0xffffff8800ec7947 */ /* 0x000fea000383ffff */
.L_x_100:
[----:B--2---:R2:W4:Y:S02]  /*c8e0*/  SYNCS.PHASECHK.TRANS64.TRYWAIT P0, [R3+URZ+0xa0], R0 ;  /* 0x0000a000030075a7 */ /* 0x00452400080011ff */
[----:B----4-:R-:W-:Y:S05]  /*c8f0*/  @!P0 NANOSLEEP.SYNCS 0x989680 ;  /* 0x009896800000895d */ /* 0x010fea0003900000 */
[----:B------:R-:W4:Y:S02]  /*c900*/  @!P0 SYNCS.PHASECHK.TRANS64 P0, [R3+URZ+0xa0], R0 ;  /* 0x0000a000030085a7 */ /* 0x000f2400080010ff */
[----:B----4-:R-:W-:Y:S05]  /*c910*/  @!P0 BRA `(.L_x_100) ;  /* 0xfffffffc00f08947 */ /* 0x010fea000383ffff */
[----:B------:R-:W-:Y:S05]  /*c920*/  BRA `(.L_x_186) ;  /* 0xffffff8c00b07947 */ /* 0x000fea000383ffff */
.L_x_111:
[----:B-1----:R1:W2:Y:S02]  /*c930*/  SYNCS.PHASECHK.TRANS64.TRYWAIT P1, [R3+URZ+0x50], R0 ;  /* 0x00005000030075a7 */ /* 0x0022a400080211ff */
[----:B--2---:R-:W-:Y:S05]  /*c940*/  @!P1 NANOSLEEP.SYNCS 0x989680 ;  /* 0x009896800000995d */ /* 0x004fea0003900000 */
[----:B------:R-:W2:Y:S02]  /*c950*/  @!P1 SYNCS.PHASECHK.TRANS64 P1, [R3+URZ+0x50], R0 ;  /* 0x00005000030095a7 */ /* 0x000ea400080210ff */
[----:B--2---:R-:W-:Y:S05]  /*c960*/  @!P1 BRA `(.L_x_111) ;  /* 0xfffffffc00f09947 */ /* 0x004fea000383ffff */
[----:B------:R-:W-:Y:S05]  /*c970*/  BRA `(.L_x_110) ;  /* 0xffffff9c00207947 */ /* 0x000fea000383ffff */
.L_x_113:
[----:B--2---:R2:W3:Y:S02]  /*c980*/  SYNCS.PHASECHK.TRANS64.TRYWAIT P0, [R147+URZ+0xc0], R2 ;  /* 0x0000c002930075a7 */ /* 0x0044e400080011ff */
[----:B---3--:R-:W-:Y:S05]  /*c990*/  @!P0 NANOSLEEP.SYNCS 0x989680 ;  /* 0x009896800000895d */ /* 0x008fea0003900000 */
[----:B------:R-:W3:Y:S02]  /*c9a0*/  @!P0 SYNCS.PHASECHK.TRANS64 P0, [R147+URZ+0xc0], R2 ;  /* 0x0000c002930085a7 */ /* 0x000ee400080010ff */
[----:B---3--:R-:W-:Y:S05]  /*c9b0*/  @!P0 BRA `(.L_x_113) ;  /* 0xfffffffc00f08947 */ /* 0x008fea000383ffff */
[----:B------:R-:W-:Y:S05]  /*c9c0*/  BRA `(.L_x_112) ;  /* 0xffffff9c007c7947 */ /* 0x000fea000383ffff */
.L_x_121:
[----:B--2---:R2:W3:Y:S02]  /*c9d0*/  SYNCS.PHASECHK.TRANS64.TRYWAIT P0, [R107+URZ+0x50], R0 ;  /* 0x000050006b0075a7 */ /* 0x0044e400080011ff */
[----:B---3--:R-:W-:Y:S05]  /*c9e0*/  @!P0 NANOSLEEP.SYNCS 0x989680 ;  /* 0x009896800000895d */ /* 0x008fea0003900000 */
[----:B------:R-:W3:Y:S02]  /*c9f0*/  @!P0 SYNCS.PHASECHK.TRANS64 P0, [R107+URZ+0x50], R0 ;  /* 0x000050006b0085a7 */ /* 0x000ee400080010ff */
[----:B---3--:R-:W-:Y:S05]  /*ca00*/  @!P0 BRA `(.L_x_121) ;  /* 0xfffffffc00f08947 */ /* 0x008fea000383ffff */
[----:B------:R-:W-:Y:S05]  /*ca10*/  BRA `(.L_x_120) ;  /* 0xffffffb000807947 */ /* 0x000fea000383ffff */
.L_x_129:
[----:B--2---:R2:W3:Y:S02]  /*ca20*/  SYNCS.PHASECHK.TRANS64.TRYWAIT P0, [R0+URZ+0x50], R7 ;  /* 0x00005007000075a7 */ /* 0x0044e400080011ff */
[----:B---3--:R-:W-:Y:S05]  /*ca30*/  @!P0 NANOSLEEP.SYNCS 0x989680 ;  /* 0x009896800000895d */ /* 0x008fea0003900000 */
[----:B------:R-:W3:Y:S02]  /*ca40*/  @!P0 SYNCS.PHASECHK.TRANS64 P0, [R0+URZ+0x50], R7 ;  /* 0x00005007000085a7 */ /* 0x000ee400080010ff */
[----:B---3--:R-:W-:Y:S05]  /*ca50*/  @!P0 BRA `(.L_x_129) ;  /* 0xfffffffc00f08947 */ /* 0x008fea000383ffff */
[----:B------:R-:W-:Y:S05]  /*ca60*/  BRA `(.L_x_128) ;  /* 0xffffffc400d47947 */ /* 0x000fea000383ffff */
.L_x_137:
[----:B--2---:R2:W3:Y:S02]  /*ca70*/  SYNCS.PHASECHK.TRANS64.TRYWAIT P0, [R0+URZ+0x50], R5 ;  /* 0x00005005000075a7 */ /* 0x0044e400080011ff */
[----:B---3--:R-:W-:Y:S05]  /*ca80*/  @!P0 NANOSLEEP.SYNCS 0x989680 ;  /* 0x009896800000895d */ /* 0x008fea0003900000 */
[----:B------:R-:W3:Y:S02]  /*ca90*/  @!P0 SYNCS.PHASECHK.TRANS64 P0, [R0+URZ+0x50], R5 ;  /* 0x00005005000085a7 */ /* 0x000ee400080010ff */
[----:B---3--:R-:W-:Y:S05]  /*caa0*/  @!P0 BRA `(.L_x_137) ;  /* 0xfffffffc00f08947 */ /* 0x008fea000383ffff */
[----:B------:R-:W-:Y:S05]  /*cab0*/  BRA `(.L_x_136) ;  /* 0xffffffdc00347947 */ /* 0x000fea000383ffff */
        .weak           $__internal_0_$__cuda_sm10x_tcgen05_guardrail_trap_col_being_dealloced_not_returned_by_alloc
        .type           $__internal_0_$__cuda_sm10x_tcgen05_guardrail_trap_col_being_dealloced_not_returned_by_alloc,@function
        .size           $__internal_0_$__cuda_sm10x_tcgen05_guardrail_trap_col_being_dealloced_not_returned_by_alloc,($__internal_1_$__cuda_sm10x_tcgen05_guardrail_trap_phase_invalid_during_alloc - $__internal_0_$__cuda_sm10x_tcgen05_guardrail_trap_col_being_dealloced_not_returned_by_alloc)
$__internal_0_$__cuda_sm10x_tcgen05_guardrail_trap_col_being_dealloced_not_returned_by_alloc:
[----:B------:R-:W-:Y:S05]  /*cac0*/  BPT.TRAP 0x1 ;  /* 0x000000040000795c */ /* 0x000fea0000300000 */
[----:B------:R-:W-:-:S04]  /*cad0*/  HFMA2 R3, -RZ, RZ, 0, 0 ;  /* 0x00000000ff037431 */ /* 0x000fc800000001ff */
[----:B------:R-:W-:Y:S05]  /*cae0*/  RET.REL.NODEC R2 `(_ZN7cutlass13device_kernelINS_4gemm6kernel13GemmUniversalIN4cute5tupleIJiiiiEEENS1_10collective13CollectiveMmaINS1_35MainloopSm100TmaUmmaWarpSpecializedILi5ELi2ELi2ENS5_IJNS4_1CILi2EEENSA_ILi4EEENSA_ILi1EEEEEEEENS5_IJNSA_ILi256EEESG_NSA_ILi128EEEEEEaNS5_IJlSD_lEEEaSJ_NS4_8TiledMMAINS4_8MMA_AtomIJNS4_21SM100_MMA_S8_2x1SM_SSIaaiLi256ELi256ELNS4_4UMMA5MajorE0ELSO_0ELNSN_8SaturateE0EEEEEENS4_6LayoutINS5_IJSD_SD_SD_EEENS5_IJNSA_ILi0EEESU_SU_EEEEENS5_IJNS4_10UnderscoreESX_SX_EEEEENS4_28SM100_TMA_2SM_LOAD_MULTICASTENS4_14ComposedLayoutINS4_7SwizzleILi3ELi4ELi3EEENS4_18smem_ptr_flag_bitsILi8EEENSS_INS5_IJNSA_ILi8EEESH_EEENS5_IJSH_SD_EEEEEEEvNS4_8identityENS4_18SM100_TMA_2SM_LOADES1A_vS1B_EENS_8epilogue10collective18CollectiveEpilogueINS1E_23Sm100TmaWarpSpecializedILi4ELi2ELi64ELb0ELb0EEEJNS5_IJSH_SG_SH_EEENS5_IJNSS_ISH_SD_EENSS_INSA_ILi64EEESD_EEEEEaSJ_aSJ_NS1E_6fusion15FusionCallbacksIS1I_NS1O_17LinearCombinationIaiaiLNS_15FloatRoundStyleE2EEES1J_S1N_JEEENS4_5SM1004TMEM4LOAD26SM100_TMEM_LOAD_32dp32b64xENS4_13SM90_TMA_LOADENS11_INS12_ILi2ELi4ELi3EEES15_NSS_INS5_IJS16_S1L_EEENS5_IJS1L_SD_EEEEEEENS4_39AutoVectorizingCopyWithAssumedAlignmentILi128EEENS4_14SM90_TMA_STOREES23_S25_S25_EEEvvEEEEvNT_6ParamsE) ;  /* 0xffffff3402447950 */ /* 0x000fea0003c3ffff */
        .weak           $__internal_1_$__cuda_sm10x_tcgen05_guardrail_trap_phase_invalid_during_alloc
        .type           $__internal_1_$__cuda_sm10x_tcgen05_guardrail_trap_phase_invalid_during_alloc,@function
        .size           $__internal_1_$__cuda_sm10x_tcgen05_guardrail_trap_phase_invalid_during_alloc,($__internal_2_$__cuda_sm10x_tcgen05_guardrail_trap_unallocated_columns_being_dealloced - $__internal_1_$__cuda_sm10x_tcgen05_guardrail_trap_phase_invalid_during_alloc)
$__internal_1_$__cuda_sm10x_tcgen05_guardrail_trap_phase_invalid_during_alloc:
[----:B------:R-:W-:Y:S05]  /*caf0*/  BPT.TRAP 0x1 ;  /* 0x000000040000795c */ /* 0x000fea0000300000 */
[----:B------:R-:W-:-:S04]  /*cb00*/  MOV R5, 0x0 ;  /* 0x0000000000057802 */ /* 0x000fc80000000f00 */
[----:B------:R-:W-:Y:S05]  /*cb10*/  RET.REL.NODEC R4 `(_ZN7cutlass13device_kernelINS_4gemm6kernel13GemmUniversalIN4cute5tupleIJiiiiEEENS1_10collective13CollectiveMmaINS1_35MainloopSm100TmaUmmaWarpSpecializedILi5ELi2ELi2ENS5_IJNS4_1CILi2EEENSA_ILi4EEENSA_ILi1EEEEEEEENS5_IJNSA_ILi256EEESG_NSA_ILi128EEEEEEaNS5_IJlSD_lEEEaSJ_NS4_8TiledMMAINS4_8MMA_AtomIJNS4_21SM100_MMA_S8_2x1SM_SSIaaiLi256ELi256ELNS4_4UMMA5MajorE0ELSO_0ELNSN_8SaturateE0EEEEEENS4_6LayoutINS5_IJSD_SD_SD_EEENS5_IJNSA_ILi0EEESU_SU_EEEEENS5_IJNS4_10UnderscoreESX_SX_EEEEENS4_28SM100_TMA_2SM_LOAD_MULTICASTENS4_14ComposedLayoutINS4_7SwizzleILi3ELi4ELi3EEENS4_18smem_ptr_flag_bitsILi8EEENSS_INS5_IJNSA_ILi8EEESH_EEENS5_IJSH_SD_EEEEEEEvNS4_8identityENS4_18SM100_TMA_2SM_LOADES1A_vS1B_EENS_8epilogue10collective18CollectiveEpilogueINS1E_23Sm100TmaWarpSpecializedILi4ELi2ELi64ELb0ELb0EEEJNS5_IJSH_SG_SH_EEENS5_IJNSS_ISH_SD_EENSS_INSA_ILi64EEESD_EEEEEaSJ_aSJ_NS1E_6fusion15FusionCallbacksIS1I_NS1O_17LinearCombinationIaiaiLNS_15FloatRoundStyleE2EEES1J_S1N_JEEENS4_5SM1004TMEM4LOAD26SM100_TMEM_LOAD_32dp32b64xENS4_13SM90_TMA_LOADENS11_INS12_ILi2ELi4ELi3EEES15_NSS_INS5_IJS16_S1L_EEENS5_IJS1L_SD_EEEEEEENS4_39AutoVectorizingCopyWithAssumedAlignmentILi128EEENS4_14SM90_TMA_STOREES23_S25_S25_EEEvvEEEEvNT_6ParamsE) ;  /* 0xffffff3404387950 */ /* 0x000fea0003c3ffff */
        .weak           $__internal_2_$__cuda_sm10x_tcgen05_guardrail_trap_unallocated_columns_being_dealloced
        .type           $__internal_2_$__cuda_sm10x_tcgen05_guardrail_trap_unallocated_columns_being_dealloced,@function
        .size           $__internal_2_$__cuda_sm10x_tcgen05_guardrail_trap_unallocated_columns_being_dealloced,(.L_x_188 - $__internal_2_$__cuda_sm10x_tcgen05_guardrail_trap_unallocated_columns_being_dealloced)
$__internal_2_$__cuda_sm10x_tcgen05_guardrail_trap_unallocated_columns_being_dealloced:
[----:B------:R-:W-:Y:S05]  /*cb20*/  BPT.TRAP 0x1 ;  /* 0x000000040000795c */ /* 0x000fea0000300000 */
[----:B------:R-:W-:-:S04]  /*cb30*/  HFMA2 R3, -RZ, RZ, 0, 0 ;  /* 0x00000000ff037431 */ /* 0x000fc800000001ff */
[----:B------:R-:W-:Y:S05]  /*cb40*/  RET.REL.NODEC R2 `(_ZN7cutlass13device_kernelINS_4gemm6kernel13GemmUniversalIN4cute5tupleIJiiiiEEENS1_10collective13CollectiveMmaINS1_35MainloopSm100TmaUmmaWarpSpecializedILi5ELi2ELi2ENS5_IJNS4_1CILi2EEENSA_ILi4EEENSA_ILi1EEEEEEEENS5_IJNSA_ILi256EEESG_NSA_ILi128EEEEEEaNS5_IJlSD_lEEEaSJ_NS4_8TiledMMAINS4_8MMA_AtomIJNS4_21SM100_MMA_S8_2x1SM_SSIaaiLi256ELi256ELNS4_4UMMA5MajorE0ELSO_0ELNSN_8SaturateE0EEEEEENS4_6LayoutINS5_IJSD_SD_SD_EEENS5_IJNSA_ILi0EEESU_SU_EEEEENS5_IJNS4_10UnderscoreESX_SX_EEEEENS4_28SM100_TMA_2SM_LOAD_MULTICASTENS4_14ComposedLayoutINS4_7SwizzleILi3ELi4ELi3EEENS4_18smem_ptr_flag_bitsILi8EEENSS_INS5_IJNSA_ILi8EEESH_EEENS5_IJSH_SD_EEEEEEEvNS4_8identityENS4_18SM100_TMA_2SM_LOADES1A_vS1B_EENS_8epilogue10collective18CollectiveEpilogueINS1E_23Sm100TmaWarpSpecializedILi4ELi2ELi64ELb0ELb0EEEJNS5_IJSH_SG_SH_EEENS5_IJNSS_ISH_SD_EENSS_INSA_ILi64EEESD_EEEEEaSJ_aSJ_NS1E_6fusion15FusionCallbacksIS1I_NS1O_17LinearCombinationIaiaiLNS_15FloatRoundStyleE2EEES1J_S1N_JEEENS4_5SM1004TMEM4LOAD26SM100_TMEM_LOAD_32dp32b64xENS4_13SM90_TMA_LOADENS11_INS12_ILi2ELi4ELi3EEES15_NSS_INS5_IJS16_S1L_EEENS5_IJS1L_SD_EEEEEEENS4_39AutoVectorizingCopyWithAssumedAlignmentILi128EEENS4_14SM90_TMA_STOREES23_S25_S25_EEEvvEEEEvNT_6ParamsE) ;  /* 0xffffff34022c7950 */ /* 0x000fea0003c3ffff */
.L_x_187:
[----:B------:R-:W-:-:S00]  /*cb50*/  BRA `(.L_x_187) ;  /* 0xfffffffc00fc7947 */ /* 0x000fc0000383ffff */
[----:B------:R-:W-:-:S00]  /*cb60*/  NOP ;  /* 0x0000000000007918 */ /* 0x000fc00000000000 */
        /* <DEDUP_REMOVED lines=9> */
.L_x_188:


//--------------------- .nv.global.init           --------------------------
	.section	.nv.global.init,"aw",@progbits
.nv.global.init:
	.type		$str$27,@object
	.size		$str$27,($str$28 - $str$27)
$str$27:
        /*0000*/ 	.byte	0x28, 0x61, 0x64, 0x64, 0x72, 0x65, 0x73, 0x73, 0x20, 0x26, 0x20, 0x6d, 0x61, 0x73, 0x6b, 0x29
        /*0010*/ 	.byte	0x20, 0x3d, 0x3d, 0x20, 0x30, 0x00
	.type		$str$28,@object
	.size		$str$28,($str$26 - $str$28)
$str$28:
        /*0016*/ 	.byte	0x2f, 0x74, 0x6d, 0x70, 0x2f, 0x63, 0x75, 0x74, 0x6c, 0x61, 0x73, 0x73, 0x5f, 0x73, 0x77, 0x65
        /*0026*/ 	.byte	0x65, 0x70, 0x5f, 0x73, 0x72, 0x63, 0x2f, 0x69, 0x6e, 0x63, 0x6c, 0x75, 0x64, 0x65, 0x2f, 0x63
        /*0036*/ 	.byte	0x75, 0x74, 0x65, 0x2f, 0x70, 0x6f, 0x69, 0x6e, 0x74, 0x65, 0x72, 0x5f, 0x66, 0x6c, 0x61, 0x67
        /*0046*/ 	.byte	0x67, 0x65, 0x64, 0x2e, 0x68, 0x70, 0x70, 0x00
	.type		$str$26,@object
	.size		$str$26,($str$25 - $str$26)
$str$26:
        /*004e*/ 	.byte	0x2f, 0x74, 0x6d, 0x70, 0x2f, 0x63, 0x75, 0x74, 0x6c, 0x61, 0x73, 0x73, 0x5f, 0x73, 0x77, 0x65
        /*005e*/ 	.byte	0x65, 0x70, 0x5f, 0x73, 0x72, 0x63, 0x2f, 0x69, 0x6e, 0x63, 0x6c, 0x75, 0x64, 0x65, 0x2f, 0x63
        /*006e*/ 	.byte	0x75, 0x74, 0x65, 0x2f, 0x61, 0x74, 0x6f, 0x6d, 0x2f, 0x63, 0x6f, 0x70, 0x79, 0x5f, 0x74, 0x72
        /*007e*/ 	.byte	0x61, 0x69, 0x74, 0x73, 0x5f, 0x73, 0x6d, 0x31, 0x30, 0x30, 0x2e, 0x68, 0x70, 0x70, 0x00
	.type		$str$25,@object
	.size		$str$25,(__unnamed_1 - $str$25)
$str$25:
        /*008d*/ 	.byte	0x28, 0x28, 0x75, 0x69, 0x6e, 0x74, 0x33, 0x32, 0x5f, 0x74, 0x28, 0x74, 0x68, 0x72, 0x65, 0x61
        /*009d*/ 	.byte	0x64, 0x49, 0x64, 0x78, 0x2e, 0x78, 0x29, 0x20, 0x2f, 0x20, 0x33, 0x32, 0x29, 0x20, 0x25, 0x20
        /*00ad*/ 	.byte	0x34, 0x29, 0x20, 0x3d, 0x3d, 0x20, 0x28, 0x28, 0x28, 0x74, 0x6d, 0x65, 0x6d, 0x5f, 0x61, 0x64
        /*00bd*/ 	.byte	0x64, 0x72, 0x20, 0x3e, 0x3e, 0x20, 0x31, 0x36, 0x29, 0x20, 0x2f, 0x20, 0x33, 0x32, 0x29, 0x20
        /*00cd*/ 	.byte	0x25, 0x20, 0x34, 0x29, 0x00
	.type		__unnamed_1,@object
	.size		__unnamed_1,(__unnamed_2 - __unnamed_1)
__unnamed_1:
        /*00d2*/ 	.byte	0x61, 0x75, 0x74, 0x6f, 0x20, 0x63, 0x75, 0x74, 0x65, 0x3a, 0x3a, 0x61, 0x73, 0x5f, 0x70, 0x6f
        /* <DEDUP_REMOVED lines=24> */
        /*0262*/ 	.byte	0x5d, 0x00
	.type		__unnamed_2,@object
	.size		__unnamed_2,(__unnamed_3 - __unnamed_2)
__unnamed_2:
        /* <DEDUP_REMOVED lines=26> */
	.type		__unnamed_3,@object
	.size		__unnamed_3,(.L_3 - __unnamed_3)
__unnamed_3:
        /* <DEDUP_REMOVED lines=42> */
        /*0696*/ 	.byte	0x43, 0x3c, 0x30, 0x3e, 0x3e, 0x3e, 0x3e, 0x5d, 0x00
.L_3:


//--------------------- .nv.shared._ZN7cutlass13device_kernelINS_4gemm6kernel13GemmUniversalIN4cute5tupleIJiiiiEEENS1_10collective13CollectiveMmaINS1_35MainloopSm100TmaUmmaWarpSpecializedILi5ELi2ELi2ENS5_IJNS4_1CILi2EEENSA_ILi4EEENSA_ILi1EEEEEEEENS5_IJNSA_ILi256EEESG_NSA_ILi128EEEEEEaNS5_IJlSD_lEEEaSJ_NS4_8TiledMMAINS4_8MMA_AtomIJNS4_21SM100_MMA_S8_2x1SM_SSIaaiLi256ELi256ELNS4_4UMMA5MajorE0ELSO_0ELNSN_8SaturateE0EEEEEENS4_6LayoutINS5_IJSD_SD_SD_EEENS5_IJNSA_ILi0EEESU_SU_EEEEENS5_IJNS4_10UnderscoreESX_SX_EEEEENS4_28SM100_TMA_2SM_LOAD_MULTICASTENS4_14ComposedLayoutINS4_7SwizzleILi3ELi4ELi3EEENS4_18smem_ptr_flag_bitsILi8EEENSS_INS5_IJNSA_ILi8EEESH_EEENS5_IJSH_SD_EEEEEEEvNS4_8identityENS4_18SM100_TMA_2SM_LOADES1A_vS1B_EENS_8epilogue10collective18CollectiveEpilogueINS1E_23Sm100TmaWarpSpecializedILi4ELi2ELi64ELb0ELb0EEEJNS5_IJSH_SG_SH_EEENS5_IJNSS_ISH_SD_EENSS_INSA_ILi64EEESD_EEEEEaSJ_aSJ_NS1E_6fusion15FusionCallbacksIS1I_NS1O_17LinearCombinationIaiaiLNS_15FloatRoundStyleE2EEES1J_S1N_JEEENS4_5SM1004TMEM4LOAD26SM100_TMEM_LOAD_32dp32b64xENS4_13SM90_TMA_LOADENS11_INS12_ILi2ELi4ELi3EEES15_NSS_INS5_IJS16_S1L_EEENS5_IJS1L_SD_EEEEEEENS4_39AutoVectorizingCopyWithAssumedAlignmentILi128EEENS4_14SM90_TMA_STOREES23_S25_S25_EEEvvEEEEvNT_6ParamsE --------------------------
	.section	.nv.shared._ZN7cutlass13device_kernelINS_4gemm6kernel13GemmUniversalIN4cute5tupleIJiiiiEEENS1_10collective13CollectiveMmaINS1_35MainloopSm100TmaUmmaWarpSpecializedILi5ELi2ELi2ENS5_IJNS4_1CILi2EEENSA_ILi4EEENSA_ILi1EEEEEEEENS5_IJNSA_ILi256EEESG_NSA_ILi128EEEEEEaNS5_IJlSD_lEEEaSJ_NS4_8TiledMMAINS4_8MMA_AtomIJNS4_21SM100_MMA_S8_2x1SM_SSIaaiLi256ELi256ELNS4_4UMMA5MajorE0ELSO_0ELNSN_8SaturateE0EEEEEENS4_6LayoutINS5_IJSD_SD_SD_EEENS5_IJNSA_ILi0EEESU_SU_EEEEENS5_IJNS4_10UnderscoreESX_SX_EEEEENS4_28SM100_TMA_2SM_LOAD_MULTICASTENS4_14ComposedLayoutINS4_7SwizzleILi3ELi4ELi3EEENS4_18smem_ptr_flag_bitsILi8EEENSS_INS5_IJNSA_ILi8EEESH_EEENS5_IJSH_SD_EEEEEEEvNS4_8identityENS4_18SM100_TMA_2SM_LOADES1A_vS1B_EENS_8epilogue10collective18CollectiveEpilogueINS1E_23Sm100TmaWarpSpecializedILi4ELi2ELi64ELb0ELb0EEEJNS5_IJSH_SG_SH_EEENS5_IJNSS_ISH_SD_EENSS_INSA_ILi64EEESD_EEEEEaSJ_aSJ_NS1E_6fusion15FusionCallbacksIS1I_NS1O_17LinearCombinationIaiaiLNS_15FloatRoundStyleE2EEES1J_S1N_JEEENS4_5SM1004TMEM4LOAD26SM100_TMEM_LOAD_32dp32b64xENS4_13SM90_TMA_LOADENS11_INS12_ILi2ELi4ELi3EEES15_NSS_INS5_IJS16_S1L_EEENS5_IJS1L_SD_EEEEEEENS4_39AutoVectorizingCopyWithAssumedAlignmentILi128EEENS4_14SM90_TMA_STOREES23_S25_S25_EEEvvEEEEvNT_6ParamsE,"aw",@nobits
	.sectionflags	@""
	.align	16
	.zero		1024


//--------------------- .nv.shared.reserved.0     --------------------------
	.section	.nv.shared.reserved.0,"aw",@nobits
	.weak		__nv_reservedSMEM_offset_0_alias
	.size		__nv_reservedSMEM_offset_0_alias, 0, 64
	.other		__nv_reservedSMEM_offset_0_alias,@"STO_CUDA_RESERVED_SHARED STV_DEFAULT"
__nv_reservedSMEM_offset_0_alias:
	.zero		0
.nv.shared.reserved.0:
	.zero		64
	.weak		__nv_reservedSMEM_tcgen05_partition
	.type		__nv_reservedSMEM_tcgen05_partition,@object
	.size		__nv_reservedSMEM_tcgen05_partition,(.L_0 - __nv_reservedSMEM_tcgen05_partition)
__nv_reservedSMEM_tcgen05_partition:
	.zero		32
.L_0:


//--------------------- .nv.global                --------------------------
	.section	.nv.global,"aw",@nobits
.nv.global:
	.type		_ZN40_INTERNAL_44dcae03_4_k_cu_37b0ca5e_312324cute1_E,@object
	.size		_ZN40_INTERNAL_44dcae03_4_k_cu_37b0ca5e_312324cute1_E,(_ZN40_INTERNAL_44dcae03_4_k_cu_37b0ca5e_312324cuda3std3__45__cpo6cbeginE - _ZN40_INTERNAL_44dcae03_4_k_cu_37b0ca5e_312324cute1_E)
_ZN40_INTERNAL_44dcae03_4_k_cu_37b0ca5e_312324cute1_E:
	.zero		1
	.type		_ZN40_INTERNAL_44dcae03_4_k_cu_37b0ca5e_312324cuda3std3__45__cpo6cbeginE,@object
	.size		_ZN40_INTERNAL_44dcae03_4_k_cu_37b0ca5e_312324cuda3std3__45__cpo6cbeginE,(_ZN40_INTERNAL_44dcae03_4_k_cu_37b0ca5e_312324cuda3std3__48in_placeE - _ZN40_INTERNAL_44dcae03_4_k_cu_37b0ca5e_312324cuda3std3__45__cpo6cbeginE)
_ZN40_INTERNAL_44dcae03_4_k_cu_37b0ca5e_312324cuda3std3__45__cpo6cbeginE:
	.zero		1
	.type		_ZN40_INTERNAL_44dcae03_4_k_cu_37b0ca5e_312324cuda3std3__48in_placeE,@object
	.size		_ZN40_INTERNAL_44dcae03_4_k_cu_37b0ca5e_312324cuda3std3__48in_placeE,(_ZN40_INTERNAL_44dcae03_4_k_cu_37b0ca5e_312324cuda3std6ranges3__45__cpo9iter_moveE - _ZN40_INTERNAL_44dcae03_4_k_cu_37b0ca5e_312324cuda3std3__48in_placeE)
_ZN40_INTERNAL_44dcae03_4_k_cu_37b0ca5e_312324cuda3std3__48in_placeE:
	.zero		1
	.type		_ZN40_INTERNAL_44dcae03_4_k_cu_37b0ca5e_312324cuda3std6ranges3__45__cpo9iter_moveE,@object
	.size		_ZN40_INTERNAL_44dcae03_4_k_cu_37b0ca5e_312324cuda3std6ranges3__45__cpo9iter_moveE,(_ZN40_INTERNAL_44dcae03_4_k_cu_37b0ca5e_312324cuda3std3__45__cpo5beginE - _ZN40_INTERNAL_44dcae03_4_k_cu_37b0ca5e_312324cuda3std6ranges3__45__cpo9iter_moveE)
_ZN40_INTERNAL_44dcae03_4_k_cu_37b0ca5e_312324cuda3std6ranges3__45__cpo9iter_moveE:
	.zero		1
	.type		_ZN40_INTERNAL_44dcae03_4_k_cu_37b0ca5e_312324cuda3std3__45__cpo5beginE,@object
	.size		_ZN40_INTERNAL_44dcae03_4_k_cu_37b0ca5e_312324cuda3std3__45__cpo5beginE,(_ZN40_INTERNAL_44dcae03_4_k_cu_37b0ca5e_312324cuda3std3__442_GLOBAL__N__44dcae03_4_k_cu_37b0ca5e_312326ignoreE - _ZN40_INTERNAL_44dcae03_4_k_cu_37b0ca5e_312324cuda3std3__45__cpo5beginE)
_ZN40_INTERNAL_44dcae03_4_k_cu_37b0ca5e_312324cuda3std3__45__cpo5beginE:
	.zero		1
	.type		_ZN40_INTERNAL_44dcae03_4_k_cu_37b0ca5e_312324cuda3std3__442_GLOBAL__N__44dcae03_4_k_cu_37b0ca5e_312326ignoreE,@object
	.size		_ZN40_INTERNAL_44dcae03_4_k_cu_37b0ca5e_312324cuda3std3__442_GLOBAL__N__44dcae03_4_k_cu_37b0ca5e_312326ignoreE,(_ZN40_INTERNAL_44dcae03_4_k_cu_37b0ca5e_312324cute7productE - _ZN40_INTERNAL_44dcae03_4_k_cu_37b0ca5e_312324cuda3std3__442_GLOBAL__N__44dcae03_4_k_cu_37b0ca5e_312326ignoreE)
_ZN40_INTERNAL_44dcae03_4_k_cu_37b0ca5e_312324cuda3std3__442_GLOBAL__N__44dcae03_4_k_cu_37b0ca5e_312326ignoreE:
	.zero		1
	.type		_ZN40_INTERNAL_44dcae03_4_k_cu_37b0ca5e_312324cute7productE,@object
	.size		_ZN40_INTERNAL_44dcae03_4_k_cu_37b0ca5e_312324cute7productE,(_ZN40_INTERNAL_44dcae03_4_k_cu_37b0ca5e_312324cuda3std3__45__cpo3endE - _ZN40_INTERNAL_44dcae03_4_k_cu_37b0ca5e_312324cute7productE)
_ZN40_INTERNAL_44dcae03_4_k_cu_37b0ca5e_312324cute7productE:
	.zero		1
	.type		_ZN40_INTERNAL_44dcae03_4_k_cu_37b0ca5e_312324cuda3std3__45__cpo3endE,@object
	.size		_ZN40_INTERNAL_44dcae03_4_k_cu_37b0ca5e_312324cuda3std3__45__cpo3endE,(_ZN40_INTERNAL_44dcae03_4_k_cu_37b0ca5e_312324cuda3std3__419piecewise_constructE - _ZN40_INTERNAL_44dcae03_4_k_cu_37b0ca5e_312324cuda3std3__45__cpo3endE)
_ZN40_INTERNAL_44dcae03_4_k_cu_37b0ca5e_312324cuda3std3__45__cpo3endE:
	.zero		1
	.type		_ZN40_INTERNAL_44dcae03_4_k_cu_37b0ca5e_312324cuda3std3__419piecewise_constructE,@object
	.size		_ZN40_INTERNAL_44dcae03_4_k_cu_37b0ca5e_312324cuda3std3__419piecewise_constructE,(_ZN40_INTERNAL_44dcae03_4_k_cu_37b0ca5e_312324cuda3std3__45__cpo4cendE - _ZN40_INTERNAL_44dcae03_4_k_cu_37b0ca5e_312324cuda3std3__419piecewise_constructE)
_ZN40_INTERNAL_44dcae03_4_k_cu_37b0ca5e_312324cuda3std3__419piecewise_constructE:
	.zero		1
	.type		_ZN40_INTERNAL_44dcae03_4_k_cu_37b0ca5e_312324cuda3std3__45__cpo4cendE,@object
	.size		_ZN40_INTERNAL_44dcae03_4_k_cu_37b0ca5e_312324cuda3std3__45__cpo4cendE,(_ZN40_INTERNAL_44dcae03_4_k_cu_37b0ca5e_312324cuda3std6ranges3__45__cpo4swapE - _ZN40_INTERNAL_44dcae03_4_k_cu_37b0ca5e_312324cuda3std3__45__cpo4cendE)
_ZN40_INTERNAL_44dcae03_4_k_cu_37b0ca5e_312324cuda3std3__45__cpo4cendE:
	.zero		1
	.type		_ZN40_INTERNAL_44dcae03_4_k_cu_37b0ca5e_312324cuda3std6ranges3__45__cpo4swapE,@object
	.size		_ZN40_INTERNAL_44dcae03_4_k_cu_37b0ca5e_312324cuda3std6ranges3__45__cpo4swapE,(.L_11 - _ZN40_INTERNAL_44dcae03_4_k_cu_37b0ca5e_312324cuda3std6ranges3__45__cpo4swapE)
_ZN40_INTERNAL_44dcae03_4_k_cu_37b0ca5e_312324cuda3std6ranges3__45__cpo4swapE:
	.zero		1
.L_11:


//--------------------- .nv.constant0._ZN7cutlass13device_kernelINS_4gemm6kernel13GemmUniversalIN4cute5tupleIJiiiiEEENS1_10collective13CollectiveMmaINS1_35MainloopSm100TmaUmmaWarpSpecializedILi5ELi2ELi2ENS5_IJNS4_1CILi2EEENSA_ILi4EEENSA_ILi1EEEEEEEENS5_IJNSA_ILi256EEESG_NSA_ILi128EEEEEEaNS5_IJlSD_lEEEaSJ_NS4_8TiledMMAINS4_8MMA_AtomIJNS4_21SM100_MMA_S8_2x1SM_SSIaaiLi256ELi256ELNS4_4UMMA5MajorE0ELSO_0ELNSN_8SaturateE0EEEEEENS4_6LayoutINS5_IJSD_SD_SD_EEENS5_IJNSA_ILi0EEESU_SU_EEEEENS5_IJNS4_10UnderscoreESX_SX_EEEEENS4_28SM100_TMA_2SM_LOAD_MULTICASTENS4_14ComposedLayoutINS4_7SwizzleILi3ELi4ELi3EEENS4_18smem_ptr_flag_bitsILi8EEENSS_INS5_IJNSA_ILi8EEESH_EEENS5_IJSH_SD_EEEEEEEvNS4_8identityENS4_18SM100_TMA_2SM_LOADES1A_vS1B_EENS_8epilogue10collective18CollectiveEpilogueINS1E_23Sm100TmaWarpSpecializedILi4ELi2ELi64ELb0ELb0EEEJNS5_IJSH_SG_SH_EEENS5_IJNSS_ISH_SD_EENSS_INSA_ILi64EEESD_EEEEEaSJ_aSJ_NS1E_6fusion15FusionCallbacksIS1I_NS1O_17LinearCombinationIaiaiLNS_15FloatRoundStyleE2EEES1J_S1N_JEEENS4_5SM1004TMEM4LOAD26SM100_TMEM_LOAD_32dp32b64xENS4_13SM90_TMA_LOADENS11_INS12_ILi2ELi4ELi3EEES15_NSS_INS5_IJS16_S1L_EEENS5_IJS1L_SD_EEEEEEENS4_39AutoVectorizingCopyWithAssumedAlignmentILi128EEENS4_14SM90_TMA_STOREES23_S25_S25_EEEvvEEEEvNT_6ParamsE --------------------------
	.section	.nv.constant0._ZN7cutlass13device_kernelINS_4gemm6kernel13GemmUniversalIN4cute5tupleIJiiiiEEENS1_10collective13CollectiveMmaINS1_35MainloopSm100TmaUmmaWarpSpecializedILi5ELi2ELi2ENS5_IJNS4_1CILi2EEENSA_ILi4EEENSA_ILi1EEEEEEEENS5_IJNSA_ILi256EEESG_NSA_ILi128EEEEEEaNS5_IJlSD_lEEEaSJ_NS4_8TiledMMAINS4_8MMA_AtomIJNS4_21SM100_MMA_S8_2x1SM_SSIaaiLi256ELi256ELNS4_4UMMA5MajorE0ELSO_0ELNSN_8SaturateE0EEEEEENS4_6LayoutINS5_IJSD_SD_SD_EEENS5_IJNSA_ILi0EEESU_SU_EEEEENS5_IJNS4_10UnderscoreESX_SX_EEEEENS4_28SM100_TMA_2SM_LOAD_MULTICASTENS4_14ComposedLayoutINS4_7SwizzleILi3ELi4ELi3EEENS4_18smem_ptr_flag_bitsILi8EEENSS_INS5_IJNSA_ILi8EEESH_EEENS5_IJSH_SD_EEEEEEEvNS4_8identityENS4_18SM100_TMA_2SM_LOADES1A_vS1B_EENS_8epilogue10collective18CollectiveEpilogueINS1E_23Sm100TmaWarpSpecializedILi4ELi2ELi64ELb0ELb0EEEJNS5_IJSH_SG_SH_EEENS5_IJNSS_ISH_SD_EENSS_INSA_ILi64EEESD_EEEEEaSJ_aSJ_NS1E_6fusion15FusionCallbacksIS1I_NS1O_17LinearCombinationIaiaiLNS_15FloatRoundStyleE2EEES1J_S1N_JEEENS4_5SM1004TMEM4LOAD26SM100_TMEM_LOAD_32dp32b64xENS4_13SM90_TMA_LOADENS11_INS12_ILi2ELi4ELi3EEES15_NSS_INS5_IJS16_S1L_EEENS5_IJS1L_SD_EEEEEEENS4_39AutoVectorizingCopyWithAssumedAlignmentILi128EEENS4_14SM90_TMA_STOREES23_S25_S25_EEEvvEEEEvNT_6ParamsE,"a",@progbits
	.sectionflags	@""
	.align	4
.nv.constant0._ZN7cutlass13device_kernelINS_4gemm6kernel13GemmUniversalIN4cute5tupleIJiiiiEEENS1_10collective13CollectiveMmaINS1_35MainloopSm100TmaUmmaWarpSpecializedILi5ELi2ELi2ENS5_IJNS4_1CILi2EEENSA_ILi4EEENSA_ILi1EEEEEEEENS5_IJNSA_ILi256EEESG_NSA_ILi128EEEEEEaNS5_IJlSD_lEEEaSJ_NS4_8TiledMMAINS4_8MMA_AtomIJNS4_21SM100_MMA_S8_2x1SM_SSIaaiLi256ELi256ELNS4_4UMMA5MajorE0ELSO_0ELNSN_8SaturateE0EEEEEENS4_6LayoutINS5_IJSD_SD_SD_EEENS5_IJNSA_ILi0EEESU_SU_EEEEENS5_IJNS4_10UnderscoreESX_SX_EEEEENS4_28SM100_TMA_2SM_LOAD_MULTICASTENS4_14ComposedLayoutINS4_7SwizzleILi3ELi4ELi3EEENS4_18smem_ptr_flag_bitsILi8EEENSS_INS5_IJNSA_ILi8EEESH_EEENS5_IJSH_SD_EEEEEEEvNS4_8identityENS4_18SM100_TMA_2SM_LOADES1A_vS1B_EENS_8epilogue10collective18CollectiveEpilogueINS1E_23Sm100TmaWarpSpecializedILi4ELi2ELi64ELb0ELb0EEEJNS5_IJSH_SG_SH_EEENS5_IJNSS_ISH_SD_EENSS_INSA_ILi64EEESD_EEEEEaSJ_aSJ_NS1E_6fusion15FusionCallbacksIS1I_NS1O_17LinearCombinationIaiaiLNS_15FloatRoundStyleE2EEES1J_S1N_JEEENS4_5SM1004TMEM4LOAD26SM100_TMEM_LOAD_32dp32b64xENS4_13SM90_TMA_LOADENS11_INS12_ILi2ELi4ELi3EEES15_NSS_INS5_IJS16_S1L_EEENS5_IJS1L_SD_EEEEEEENS4_39AutoVectorizingCopyWithAssumedAlignmentILi128EEENS4_14SM90_TMA_STOREES23_S25_S25_EEEvvEEEEvNT_6ParamsE:
	.zero		2944


//--------------------- SYMBOLS --------------------------

	.type		.nv.reservedSmem.offset0,@object
	.size		.nv.reservedSmem.offset0,0x4
	.type		.nv.reservedSmem.cap,@object
	.size		.nv.reservedSmem.cap,0x4
	.type		__assertfail,@function
